//
// Generated by NVIDIA NVVM Compiler
//
// Compiler Build ID: CL-36424714
// Cuda compilation tools, release 13.0, V13.0.88
// Based on NVVM 20.0.0
//

.version 9.0
.target sm_100
.address_size 64

	// .globl	contiguous_reduce_bool
.global .align 4 .u32 global_lock;
.extern .shared .align 16 .b8 sdata_bool[];
.extern .shared .align 16 .b8 sdata_i8[];
.extern .shared .align 16 .b8 sdata_i16[];
.extern .shared .align 16 .b8 sdata_i32[];
.extern .shared .align 16 .b8 sdata_i64[];
.extern .shared .align 16 .b8 sdata_u8[];
.extern .shared .align 16 .b8 sdata_u16[];
.extern .shared .align 16 .b8 sdata_u32[];
.extern .shared .align 16 .b8 sdata_u64[];
.extern .shared .align 16 .b8 sdata_f32[];
.extern .shared .align 16 .b8 sdata_f64[];
.extern .shared .align 16 .b8 sdata_f16[];

.visible .entry contiguous_reduce_bool(
	.param .u64 .ptr .align 1 contiguous_reduce_bool_param_0,
	.param .u64 .ptr .align 1 contiguous_reduce_bool_param_1,
	.param .u64 contiguous_reduce_bool_param_2
)
{
	.reg .pred 	%p<32>;
	.reg .b16 	%rs<44>;
	.reg .b32 	%r<14>;
	.reg .b64 	%rd<14>;

	ld.param.u64 	%rd4, [contiguous_reduce_bool_param_0];
	ld.param.u64 	%rd6, [contiguous_reduce_bool_param_1];
	ld.param.u64 	%rd5, [contiguous_reduce_bool_param_2];
	cvta.to.global.u64 	%rd1, %rd6;
	mov.u32 	%r1, %tid.x;
	mov.u32 	%r2, %ctaid.x;
	mov.u32 	%r13, %ntid.x;
	mul.lo.s32 	%r8, %r2, %r13;
	shl.b32 	%r9, %r8, 1;
	add.s32 	%r4, %r9, %r1;
	mov.u32 	%r10, sdata_bool;
	add.s32 	%r5, %r10, %r1;
	mov.b16 	%rs1, 1;
	st.shared.u8 	[%r5], %rs1;
	add.s32 	%r11, %r4, %r13;
	cvt.u64.u32 	%rd2, %r11;
	setp.le.u64 	%p1, %rd5, %rd2;
	@%p1 bra 	$L__BB0_2;
	cvt.u64.u32 	%rd8, %r4;
	add.s64 	%rd9, %rd1, %rd8;
	ld.global.u8 	%rs3, [%rd9];
	setp.ne.s16 	%p3, %rs3, 0;
	add.s64 	%rd10, %rd1, %rd2;
	ld.global.u8 	%rs4, [%rd10];
	setp.ne.s16 	%p4, %rs4, 0;
	and.pred  	%p5, %p3, %p4;
	selp.u16 	%rs7, 1, 0, %p5;
	st.shared.u8 	[%r5], %rs7;
	bra.uni 	$L__BB0_4;
$L__BB0_2:
	cvt.u64.u32 	%rd3, %r4;
	setp.le.u64 	%p2, %rd5, %rd3;
	@%p2 bra 	$L__BB0_4;
	add.s64 	%rd7, %rd1, %rd3;
	ld.global.u8 	%rs2, [%rd7];
	st.shared.u8 	[%r5], %rs2;
$L__BB0_4:
	bar.sync 	0;
	setp.lt.u32 	%p6, %r13, 66;
	@%p6 bra 	$L__BB0_8;
$L__BB0_5:
	shr.u32 	%r7, %r13, 1;
	setp.ge.u32 	%p7, %r1, %r7;
	@%p7 bra 	$L__BB0_7;
	ld.shared.u8 	%rs8, [%r5];
	setp.ne.s16 	%p8, %rs8, 0;
	add.s32 	%r12, %r5, %r7;
	ld.shared.u8 	%rs9, [%r12];
	setp.ne.s16 	%p9, %rs9, 0;
	and.pred  	%p10, %p8, %p9;
	selp.u16 	%rs12, 1, 0, %p10;
	st.shared.u8 	[%r5], %rs12;
$L__BB0_7:
	bar.sync 	0;
	setp.gt.u32 	%p11, %r13, 131;
	mov.u32 	%r13, %r7;
	@%p11 bra 	$L__BB0_5;
$L__BB0_8:
	setp.gt.u32 	%p12, %r1, 31;
	@%p12 bra 	$L__BB0_11;
	ld.volatile.shared.u8 	%rs13, [%r5];
	setp.ne.s16 	%p13, %rs13, 0;
	ld.volatile.shared.u8 	%rs14, [%r5+32];
	setp.ne.s16 	%p14, %rs14, 0;
	and.pred  	%p15, %p13, %p14;
	selp.u16 	%rs17, 1, 0, %p15;
	st.volatile.shared.u8 	[%r5], %rs17;
	ld.volatile.shared.u8 	%rs18, [%r5];
	setp.ne.s16 	%p16, %rs18, 0;
	ld.volatile.shared.u8 	%rs19, [%r5+16];
	setp.ne.s16 	%p17, %rs19, 0;
	and.pred  	%p18, %p16, %p17;
	selp.u16 	%rs22, 1, 0, %p18;
	st.volatile.shared.u8 	[%r5], %rs22;
	ld.volatile.shared.u8 	%rs23, [%r5];
	setp.ne.s16 	%p19, %rs23, 0;
	ld.volatile.shared.u8 	%rs24, [%r5+8];
	setp.ne.s16 	%p20, %rs24, 0;
	and.pred  	%p21, %p19, %p20;
	selp.u16 	%rs27, 1, 0, %p21;
	st.volatile.shared.u8 	[%r5], %rs27;
	ld.volatile.shared.u8 	%rs28, [%r5];
	setp.ne.s16 	%p22, %rs28, 0;
	ld.volatile.shared.u8 	%rs29, [%r5+4];
	setp.ne.s16 	%p23, %rs29, 0;
	and.pred  	%p24, %p22, %p23;
	selp.u16 	%rs32, 1, 0, %p24;
	st.volatile.shared.u8 	[%r5], %rs32;
	ld.volatile.shared.u8 	%rs33, [%r5];
	setp.ne.s16 	%p25, %rs33, 0;
	ld.volatile.shared.u8 	%rs34, [%r5+2];
	setp.ne.s16 	%p26, %rs34, 0;
	and.pred  	%p27, %p25, %p26;
	selp.u16 	%rs37, 1, 0, %p27;
	st.volatile.shared.u8 	[%r5], %rs37;
	ld.volatile.shared.u8 	%rs38, [%r5];
	setp.ne.s16 	%p28, %rs38, 0;
	ld.volatile.shared.u8 	%rs39, [%r5+1];
	setp.ne.s16 	%p29, %rs39, 0;
	and.pred  	%p30, %p28, %p29;
	selp.u16 	%rs42, 1, 0, %p30;
	st.volatile.shared.u8 	[%r5], %rs42;
	setp.ne.s32 	%p31, %r1, 0;
	@%p31 bra 	$L__BB0_11;
	ld.shared.u8 	%rs43, [sdata_bool];
	cvt.u64.u32 	%rd11, %r2;
	cvta.to.global.u64 	%rd12, %rd4;
	add.s64 	%rd13, %rd12, %rd11;
	st.global.u8 	[%rd13], %rs43;
$L__BB0_11:
	ret;

}
	// .globl	uncontiguous_reduce_bool
.visible .entry uncontiguous_reduce_bool(
	.param .u64 .ptr .align 1 uncontiguous_reduce_bool_param_0,
	.param .u64 .ptr .align 1 uncontiguous_reduce_bool_param_1,
	.param .u64 .ptr .align 1 uncontiguous_reduce_bool_param_2,
	.param .u64 .ptr .align 1 uncontiguous_reduce_bool_param_3,
	.param .u64 uncontiguous_reduce_bool_param_4,
	.param .u64 uncontiguous_reduce_bool_param_5
)
{
	.reg .pred 	%p<77>;
	.reg .b16 	%rs<44>;
	.reg .b32 	%r<210>;
	.reg .b64 	%rd<555>;

	ld.param.u64 	%rd260, [uncontiguous_reduce_bool_param_0];
	ld.param.u64 	%rd263, [uncontiguous_reduce_bool_param_1];
	ld.param.u64 	%rd264, [uncontiguous_reduce_bool_param_2];
	ld.param.u64 	%rd265, [uncontiguous_reduce_bool_param_3];
	ld.param.u64 	%rd261, [uncontiguous_reduce_bool_param_4];
	ld.param.u64 	%rd262, [uncontiguous_reduce_bool_param_5];
	cvta.to.global.u64 	%rd1, %rd265;
	cvta.to.global.u64 	%rd2, %rd264;
	cvta.to.global.u64 	%rd3, %rd263;
	mov.u32 	%r1, %tid.x;
	mov.u32 	%r2, %ctaid.x;
	mov.u32 	%r209, %ntid.x;
	mul.lo.s32 	%r52, %r2, %r209;
	shl.b32 	%r53, %r52, 1;
	add.s32 	%r4, %r53, %r1;
	mov.u32 	%r54, sdata_bool;
	add.s32 	%r5, %r54, %r1;
	mov.b16 	%rs1, 1;
	st.shared.u8 	[%r5], %rs1;
	add.s32 	%r55, %r4, %r209;
	cvt.u64.u32 	%rd508, %r55;
	setp.le.u64 	%p1, %rd262, %rd508;
	@%p1 bra 	$L__BB1_54;
	cvt.u32.u64 	%r6, %rd261;
	add.s32 	%r203, %r6, -1;
	setp.lt.s32 	%p27, %r203, 0;
	mov.b64 	%rd512, 0;
	mov.u64 	%rd513, %rd512;
	@%p27 bra 	$L__BB1_53;
	cvt.u64.u32 	%rd509, %r4;
	setp.lt.u32 	%p28, %r203, 3;
	mov.b64 	%rd513, 0;
	mov.u64 	%rd512, %rd513;
	@%p28 bra 	$L__BB1_30;
	add.s32 	%r201, %r6, -2;
	and.b32  	%r131, %r6, -4;
	neg.s32 	%r200, %r131;
	mov.b64 	%rd513, 0;
$L__BB1_4:
	.pragma "nounroll";
	add.s32 	%r12, %r201, 1;
	mul.wide.u32 	%rd396, %r12, 8;
	add.s64 	%rd397, %rd2, %rd396;
	ld.global.u64 	%rd10, [%rd397];
	or.b64  	%rd398, %rd509, %rd10;
	and.b64  	%rd399, %rd398, -4294967296;
	setp.ne.s64 	%p29, %rd399, 0;
	@%p29 bra 	$L__BB1_6;
	cvt.u32.u64 	%r132, %rd10;
	cvt.u32.u64 	%r133, %rd509;
	div.u32 	%r134, %r133, %r132;
	mul.lo.s32 	%r135, %r134, %r132;
	sub.s32 	%r136, %r133, %r135;
	cvt.u64.u32 	%rd474, %r134;
	cvt.u64.u32 	%rd475, %r136;
	bra.uni 	$L__BB1_7;
$L__BB1_6:
	div.s64 	%rd474, %rd509, %rd10;
	mul.lo.s64 	%rd400, %rd474, %rd10;
	sub.s64 	%rd475, %rd509, %rd400;
$L__BB1_7:
	mul.wide.u32 	%rd401, %r12, 8;
	add.s64 	%rd402, %rd1, %rd401;
	ld.global.u64 	%rd17, [%rd402];
	mad.lo.s64 	%rd18, %rd17, %rd475, %rd512;
	or.b64  	%rd403, %rd508, %rd10;
	and.b64  	%rd404, %rd403, -4294967296;
	setp.ne.s64 	%p30, %rd404, 0;
	@%p30 bra 	$L__BB1_9;
	cvt.u32.u64 	%r137, %rd10;
	cvt.u32.u64 	%r138, %rd508;
	div.u32 	%r139, %r138, %r137;
	mul.lo.s32 	%r140, %r139, %r137;
	sub.s32 	%r141, %r138, %r140;
	cvt.u64.u32 	%rd476, %r139;
	cvt.u64.u32 	%rd477, %r141;
	bra.uni 	$L__BB1_10;
$L__BB1_9:
	div.s64 	%rd476, %rd508, %rd10;
	mul.lo.s64 	%rd405, %rd476, %rd10;
	sub.s64 	%rd477, %rd508, %rd405;
$L__BB1_10:
	mad.lo.s64 	%rd25, %rd477, %rd17, %rd513;
	add.s32 	%r13, %r201, -2;
	mul.wide.u32 	%rd406, %r201, 8;
	add.s64 	%rd407, %rd2, %rd406;
	ld.global.u64 	%rd26, [%rd407];
	or.b64  	%rd408, %rd474, %rd26;
	and.b64  	%rd409, %rd408, -4294967296;
	setp.ne.s64 	%p31, %rd409, 0;
	@%p31 bra 	$L__BB1_12;
	cvt.u32.u64 	%r142, %rd26;
	cvt.u32.u64 	%r143, %rd474;
	div.u32 	%r144, %r143, %r142;
	mul.lo.s32 	%r145, %r144, %r142;
	sub.s32 	%r146, %r143, %r145;
	cvt.u64.u32 	%rd478, %r144;
	cvt.u64.u32 	%rd479, %r146;
	bra.uni 	$L__BB1_13;
$L__BB1_12:
	div.s64 	%rd478, %rd474, %rd26;
	mul.lo.s64 	%rd410, %rd478, %rd26;
	sub.s64 	%rd479, %rd474, %rd410;
$L__BB1_13:
	mul.wide.u32 	%rd411, %r201, 8;
	add.s64 	%rd412, %rd1, %rd411;
	ld.global.u64 	%rd33, [%rd412];
	mad.lo.s64 	%rd34, %rd33, %rd479, %rd18;
	or.b64  	%rd413, %rd476, %rd26;
	and.b64  	%rd414, %rd413, -4294967296;
	setp.ne.s64 	%p32, %rd414, 0;
	@%p32 bra 	$L__BB1_15;
	cvt.u32.u64 	%r147, %rd26;
	cvt.u32.u64 	%r148, %rd476;
	div.u32 	%r149, %r148, %r147;
	mul.lo.s32 	%r150, %r149, %r147;
	sub.s32 	%r151, %r148, %r150;
	cvt.u64.u32 	%rd480, %r149;
	cvt.u64.u32 	%rd481, %r151;
	bra.uni 	$L__BB1_16;
$L__BB1_15:
	div.s64 	%rd480, %rd476, %rd26;
	mul.lo.s64 	%rd415, %rd480, %rd26;
	sub.s64 	%rd481, %rd476, %rd415;
$L__BB1_16:
	mad.lo.s64 	%rd41, %rd481, %rd33, %rd25;
	add.s32 	%r14, %r201, -1;
	mul.wide.u32 	%rd416, %r14, 8;
	add.s64 	%rd417, %rd2, %rd416;
	ld.global.u64 	%rd42, [%rd417];
	or.b64  	%rd418, %rd478, %rd42;
	and.b64  	%rd419, %rd418, -4294967296;
	setp.ne.s64 	%p33, %rd419, 0;
	@%p33 bra 	$L__BB1_18;
	cvt.u32.u64 	%r152, %rd42;
	cvt.u32.u64 	%r153, %rd478;
	div.u32 	%r154, %r153, %r152;
	mul.lo.s32 	%r155, %r154, %r152;
	sub.s32 	%r156, %r153, %r155;
	cvt.u64.u32 	%rd482, %r154;
	cvt.u64.u32 	%rd483, %r156;
	bra.uni 	$L__BB1_19;
$L__BB1_18:
	div.s64 	%rd482, %rd478, %rd42;
	mul.lo.s64 	%rd420, %rd482, %rd42;
	sub.s64 	%rd483, %rd478, %rd420;
$L__BB1_19:
	mul.wide.u32 	%rd421, %r14, 8;
	add.s64 	%rd422, %rd1, %rd421;
	ld.global.u64 	%rd49, [%rd422];
	mad.lo.s64 	%rd50, %rd49, %rd483, %rd34;
	or.b64  	%rd423, %rd480, %rd42;
	and.b64  	%rd424, %rd423, -4294967296;
	setp.ne.s64 	%p34, %rd424, 0;
	@%p34 bra 	$L__BB1_21;
	cvt.u32.u64 	%r157, %rd42;
	cvt.u32.u64 	%r158, %rd480;
	div.u32 	%r159, %r158, %r157;
	mul.lo.s32 	%r160, %r159, %r157;
	sub.s32 	%r161, %r158, %r160;
	cvt.u64.u32 	%rd484, %r159;
	cvt.u64.u32 	%rd485, %r161;
	bra.uni 	$L__BB1_22;
$L__BB1_21:
	div.s64 	%rd484, %rd480, %rd42;
	mul.lo.s64 	%rd425, %rd484, %rd42;
	sub.s64 	%rd485, %rd480, %rd425;
$L__BB1_22:
	mad.lo.s64 	%rd57, %rd485, %rd49, %rd41;
	mul.wide.u32 	%rd426, %r13, 8;
	add.s64 	%rd427, %rd2, %rd426;
	ld.global.u64 	%rd58, [%rd427];
	or.b64  	%rd428, %rd482, %rd58;
	and.b64  	%rd429, %rd428, -4294967296;
	setp.ne.s64 	%p35, %rd429, 0;
	@%p35 bra 	$L__BB1_24;
	cvt.u32.u64 	%r162, %rd58;
	cvt.u32.u64 	%r163, %rd482;
	div.u32 	%r164, %r163, %r162;
	mul.lo.s32 	%r165, %r164, %r162;
	sub.s32 	%r166, %r163, %r165;
	cvt.u64.u32 	%rd509, %r164;
	cvt.u64.u32 	%rd487, %r166;
	bra.uni 	$L__BB1_25;
$L__BB1_24:
	div.s64 	%rd509, %rd482, %rd58;
	mul.lo.s64 	%rd430, %rd509, %rd58;
	sub.s64 	%rd487, %rd482, %rd430;
$L__BB1_25:
	mul.wide.u32 	%rd431, %r13, 8;
	add.s64 	%rd432, %rd1, %rd431;
	ld.global.u64 	%rd65, [%rd432];
	mad.lo.s64 	%rd512, %rd65, %rd487, %rd50;
	or.b64  	%rd433, %rd484, %rd58;
	and.b64  	%rd434, %rd433, -4294967296;
	setp.ne.s64 	%p36, %rd434, 0;
	@%p36 bra 	$L__BB1_27;
	cvt.u32.u64 	%r167, %rd58;
	cvt.u32.u64 	%r168, %rd484;
	div.u32 	%r169, %r168, %r167;
	mul.lo.s32 	%r170, %r169, %r167;
	sub.s32 	%r171, %r168, %r170;
	cvt.u64.u32 	%rd508, %r169;
	cvt.u64.u32 	%rd489, %r171;
	bra.uni 	$L__BB1_28;
$L__BB1_27:
	div.s64 	%rd508, %rd484, %rd58;
	mul.lo.s64 	%rd435, %rd508, %rd58;
	sub.s64 	%rd489, %rd484, %rd435;
$L__BB1_28:
	mad.lo.s64 	%rd513, %rd489, %rd65, %rd57;
	add.s32 	%r201, %r201, -4;
	add.s32 	%r200, %r200, 4;
	setp.ne.s32 	%p37, %r200, 0;
	@%p37 bra 	$L__BB1_4;
	add.s32 	%r203, %r201, 1;
$L__BB1_30:
	and.b32  	%r19, %r6, 3;
	setp.eq.s32 	%p38, %r19, 0;
	@%p38 bra 	$L__BB1_53;
	setp.eq.s32 	%p39, %r19, 1;
	@%p39 bra 	$L__BB1_45;
	mul.wide.u32 	%rd437, %r203, 8;
	add.s64 	%rd438, %rd2, %rd437;
	ld.global.u64 	%rd80, [%rd438];
	or.b64  	%rd439, %rd509, %rd80;
	and.b64  	%rd440, %rd439, -4294967296;
	setp.ne.s64 	%p40, %rd440, 0;
	@%p40 bra 	$L__BB1_34;
	cvt.u32.u64 	%r172, %rd80;
	cvt.u32.u64 	%r173, %rd509;
	div.u32 	%r174, %r173, %r172;
	mul.lo.s32 	%r175, %r174, %r172;
	sub.s32 	%r176, %r173, %r175;
	cvt.u64.u32 	%rd496, %r174;
	cvt.u64.u32 	%rd497, %r176;
	bra.uni 	$L__BB1_35;
$L__BB1_34:
	div.s64 	%rd496, %rd509, %rd80;
	mul.lo.s64 	%rd441, %rd496, %rd80;
	sub.s64 	%rd497, %rd509, %rd441;
$L__BB1_35:
	add.s64 	%rd443, %rd1, %rd437;
	ld.global.u64 	%rd87, [%rd443];
	mad.lo.s64 	%rd88, %rd87, %rd497, %rd512;
	or.b64  	%rd444, %rd508, %rd80;
	and.b64  	%rd445, %rd444, -4294967296;
	setp.ne.s64 	%p41, %rd445, 0;
	@%p41 bra 	$L__BB1_37;
	cvt.u32.u64 	%r177, %rd80;
	cvt.u32.u64 	%r178, %rd508;
	div.u32 	%r179, %r178, %r177;
	mul.lo.s32 	%r180, %r179, %r177;
	sub.s32 	%r181, %r178, %r180;
	cvt.u64.u32 	%rd498, %r179;
	cvt.u64.u32 	%rd499, %r181;
	bra.uni 	$L__BB1_38;
$L__BB1_37:
	div.s64 	%rd498, %rd508, %rd80;
	mul.lo.s64 	%rd446, %rd498, %rd80;
	sub.s64 	%rd499, %rd508, %rd446;
$L__BB1_38:
	mad.lo.s64 	%rd95, %rd499, %rd87, %rd513;
	add.s32 	%r20, %r203, -1;
	mul.wide.u32 	%rd447, %r20, 8;
	add.s64 	%rd448, %rd2, %rd447;
	ld.global.u64 	%rd96, [%rd448];
	or.b64  	%rd449, %rd496, %rd96;
	and.b64  	%rd450, %rd449, -4294967296;
	setp.ne.s64 	%p42, %rd450, 0;
	@%p42 bra 	$L__BB1_40;
	cvt.u32.u64 	%r182, %rd96;
	cvt.u32.u64 	%r183, %rd496;
	div.u32 	%r184, %r183, %r182;
	mul.lo.s32 	%r185, %r184, %r182;
	sub.s32 	%r186, %r183, %r185;
	cvt.u64.u32 	%rd509, %r184;
	cvt.u64.u32 	%rd501, %r186;
	bra.uni 	$L__BB1_41;
$L__BB1_40:
	div.s64 	%rd509, %rd496, %rd96;
	mul.lo.s64 	%rd451, %rd509, %rd96;
	sub.s64 	%rd501, %rd496, %rd451;
$L__BB1_41:
	add.s64 	%rd453, %rd1, %rd447;
	ld.global.u64 	%rd103, [%rd453];
	mad.lo.s64 	%rd512, %rd103, %rd501, %rd88;
	or.b64  	%rd454, %rd498, %rd96;
	and.b64  	%rd455, %rd454, -4294967296;
	setp.ne.s64 	%p43, %rd455, 0;
	@%p43 bra 	$L__BB1_43;
	cvt.u32.u64 	%r187, %rd96;
	cvt.u32.u64 	%r188, %rd498;
	div.u32 	%r189, %r188, %r187;
	mul.lo.s32 	%r190, %r189, %r187;
	sub.s32 	%r191, %r188, %r190;
	cvt.u64.u32 	%rd508, %r189;
	cvt.u64.u32 	%rd503, %r191;
	bra.uni 	$L__BB1_44;
$L__BB1_43:
	div.s64 	%rd508, %rd498, %rd96;
	mul.lo.s64 	%rd456, %rd508, %rd96;
	sub.s64 	%rd503, %rd498, %rd456;
$L__BB1_44:
	mad.lo.s64 	%rd513, %rd503, %rd103, %rd95;
	add.s32 	%r203, %r203, -2;
$L__BB1_45:
	and.b32  	%r192, %r6, 1;
	setp.eq.b32 	%p44, %r192, 1;
	not.pred 	%p45, %p44;
	@%p45 bra 	$L__BB1_53;
	mul.wide.u32 	%rd457, %r203, 8;
	add.s64 	%rd458, %rd2, %rd457;
	ld.global.u64 	%rd118, [%rd458];
	or.b64  	%rd459, %rd509, %rd118;
	and.b64  	%rd460, %rd459, -4294967296;
	setp.ne.s64 	%p46, %rd460, 0;
	@%p46 bra 	$L__BB1_48;
	cvt.u32.u64 	%r193, %rd118;
	cvt.u32.u64 	%r194, %rd509;
	rem.u32 	%r195, %r194, %r193;
	cvt.u64.u32 	%rd510, %r195;
	bra.uni 	$L__BB1_49;
$L__BB1_48:
	rem.s64 	%rd510, %rd509, %rd118;
$L__BB1_49:
	add.s64 	%rd462, %rd1, %rd457;
	ld.global.u64 	%rd122, [%rd462];
	mad.lo.s64 	%rd512, %rd122, %rd510, %rd512;
	or.b64  	%rd463, %rd508, %rd118;
	and.b64  	%rd464, %rd463, -4294967296;
	setp.ne.s64 	%p47, %rd464, 0;
	@%p47 bra 	$L__BB1_51;
	cvt.u32.u64 	%r196, %rd118;
	cvt.u32.u64 	%r197, %rd508;
	rem.u32 	%r198, %r197, %r196;
	cvt.u64.u32 	%rd511, %r198;
	bra.uni 	$L__BB1_52;
$L__BB1_51:
	rem.s64 	%rd511, %rd508, %rd118;
$L__BB1_52:
	mad.lo.s64 	%rd513, %rd511, %rd122, %rd513;
$L__BB1_53:
	add.s64 	%rd465, %rd3, %rd512;
	ld.global.u8 	%rs3, [%rd465];
	setp.ne.s16 	%p48, %rs3, 0;
	add.s64 	%rd466, %rd3, %rd513;
	ld.global.u8 	%rs4, [%rd466];
	setp.ne.s16 	%p49, %rs4, 0;
	and.pred  	%p50, %p48, %p49;
	selp.u16 	%rs7, 1, 0, %p50;
	st.shared.u8 	[%r5], %rs7;
	bra.uni 	$L__BB1_114;
$L__BB1_54:
	cvt.u64.u32 	%rd545, %r4;
	setp.le.u64 	%p2, %rd262, %rd545;
	@%p2 bra 	$L__BB1_114;
	cvt.u32.u64 	%r23, %rd261;
	add.s32 	%r207, %r23, -1;
	setp.lt.s32 	%p3, %r207, 0;
	mov.b64 	%rd554, 0;
	@%p3 bra 	$L__BB1_113;
	and.b32  	%r25, %r23, 7;
	setp.lt.u32 	%p4, %r207, 7;
	mov.b64 	%rd554, 0;
	@%p4 bra 	$L__BB1_84;
	add.s32 	%r205, %r23, -4;
	and.b32  	%r56, %r23, -8;
	neg.s32 	%r204, %r56;
	mov.b64 	%rd554, 0;
$L__BB1_58:
	.pragma "nounroll";
	add.s32 	%r30, %r205, 3;
	mul.wide.u32 	%rd270, %r30, 8;
	add.s64 	%rd271, %rd2, %rd270;
	ld.global.u64 	%rd133, [%rd271];
	or.b64  	%rd272, %rd545, %rd133;
	and.b64  	%rd273, %rd272, -4294967296;
	setp.ne.s64 	%p5, %rd273, 0;
	@%p5 bra 	$L__BB1_60;
	cvt.u32.u64 	%r57, %rd133;
	cvt.u32.u64 	%r58, %rd545;
	div.u32 	%r59, %r58, %r57;
	mul.lo.s32 	%r60, %r59, %r57;
	sub.s32 	%r61, %r58, %r60;
	cvt.u64.u32 	%rd516, %r59;
	cvt.u64.u32 	%rd517, %r61;
	bra.uni 	$L__BB1_61;
$L__BB1_60:
	div.s64 	%rd516, %rd545, %rd133;
	mul.lo.s64 	%rd274, %rd516, %rd133;
	sub.s64 	%rd517, %rd545, %rd274;
$L__BB1_61:
	add.s64 	%rd276, %rd1, %rd270;
	ld.global.u64 	%rd277, [%rd276];
	mad.lo.s64 	%rd140, %rd277, %rd517, %rd554;
	add.s32 	%r31, %r205, 2;
	mul.wide.u32 	%rd278, %r31, 8;
	add.s64 	%rd279, %rd2, %rd278;
	ld.global.u64 	%rd141, [%rd279];
	or.b64  	%rd280, %rd516, %rd141;
	and.b64  	%rd281, %rd280, -4294967296;
	setp.ne.s64 	%p6, %rd281, 0;
	@%p6 bra 	$L__BB1_63;
	cvt.u32.u64 	%r62, %rd141;
	cvt.u32.u64 	%r63, %rd516;
	div.u32 	%r64, %r63, %r62;
	mul.lo.s32 	%r65, %r64, %r62;
	sub.s32 	%r66, %r63, %r65;
	cvt.u64.u32 	%rd518, %r64;
	cvt.u64.u32 	%rd519, %r66;
	bra.uni 	$L__BB1_64;
$L__BB1_63:
	div.s64 	%rd518, %rd516, %rd141;
	mul.lo.s64 	%rd282, %rd518, %rd141;
	sub.s64 	%rd519, %rd516, %rd282;
$L__BB1_64:
	add.s64 	%rd284, %rd1, %rd278;
	ld.global.u64 	%rd285, [%rd284];
	mad.lo.s64 	%rd148, %rd285, %rd519, %rd140;
	add.s32 	%r32, %r205, 1;
	mul.wide.u32 	%rd286, %r32, 8;
	add.s64 	%rd287, %rd2, %rd286;
	ld.global.u64 	%rd149, [%rd287];
	or.b64  	%rd288, %rd518, %rd149;
	and.b64  	%rd289, %rd288, -4294967296;
	setp.ne.s64 	%p7, %rd289, 0;
	@%p7 bra 	$L__BB1_66;
	cvt.u32.u64 	%r67, %rd149;
	cvt.u32.u64 	%r68, %rd518;
	div.u32 	%r69, %r68, %r67;
	mul.lo.s32 	%r70, %r69, %r67;
	sub.s32 	%r71, %r68, %r70;
	cvt.u64.u32 	%rd520, %r69;
	cvt.u64.u32 	%rd521, %r71;
	bra.uni 	$L__BB1_67;
$L__BB1_66:
	div.s64 	%rd520, %rd518, %rd149;
	mul.lo.s64 	%rd290, %rd520, %rd149;
	sub.s64 	%rd521, %rd518, %rd290;
$L__BB1_67:
	add.s64 	%rd292, %rd1, %rd286;
	ld.global.u64 	%rd293, [%rd292];
	mad.lo.s64 	%rd156, %rd293, %rd521, %rd148;
	add.s32 	%r33, %r205, -4;
	mul.wide.u32 	%rd294, %r205, 8;
	add.s64 	%rd295, %rd2, %rd294;
	ld.global.u64 	%rd157, [%rd295];
	or.b64  	%rd296, %rd520, %rd157;
	and.b64  	%rd297, %rd296, -4294967296;
	setp.ne.s64 	%p8, %rd297, 0;
	@%p8 bra 	$L__BB1_69;
	cvt.u32.u64 	%r72, %rd157;
	cvt.u32.u64 	%r73, %rd520;
	div.u32 	%r74, %r73, %r72;
	mul.lo.s32 	%r75, %r74, %r72;
	sub.s32 	%r76, %r73, %r75;
	cvt.u64.u32 	%rd522, %r74;
	cvt.u64.u32 	%rd523, %r76;
	bra.uni 	$L__BB1_70;
$L__BB1_69:
	div.s64 	%rd522, %rd520, %rd157;
	mul.lo.s64 	%rd298, %rd522, %rd157;
	sub.s64 	%rd523, %rd520, %rd298;
$L__BB1_70:
	add.s64 	%rd300, %rd1, %rd294;
	ld.global.u64 	%rd301, [%rd300];
	mad.lo.s64 	%rd164, %rd301, %rd523, %rd156;
	add.s32 	%r34, %r205, -1;
	mul.wide.u32 	%rd302, %r34, 8;
	add.s64 	%rd303, %rd2, %rd302;
	ld.global.u64 	%rd165, [%rd303];
	or.b64  	%rd304, %rd522, %rd165;
	and.b64  	%rd305, %rd304, -4294967296;
	setp.ne.s64 	%p9, %rd305, 0;
	@%p9 bra 	$L__BB1_72;
	cvt.u32.u64 	%r77, %rd165;
	cvt.u32.u64 	%r78, %rd522;
	div.u32 	%r79, %r78, %r77;
	mul.lo.s32 	%r80, %r79, %r77;
	sub.s32 	%r81, %r78, %r80;
	cvt.u64.u32 	%rd524, %r79;
	cvt.u64.u32 	%rd525, %r81;
	bra.uni 	$L__BB1_73;
$L__BB1_72:
	div.s64 	%rd524, %rd522, %rd165;
	mul.lo.s64 	%rd306, %rd524, %rd165;
	sub.s64 	%rd525, %rd522, %rd306;
$L__BB1_73:
	add.s64 	%rd308, %rd1, %rd302;
	ld.global.u64 	%rd309, [%rd308];
	mad.lo.s64 	%rd172, %rd309, %rd525, %rd164;
	add.s32 	%r35, %r205, -2;
	mul.wide.u32 	%rd310, %r35, 8;
	add.s64 	%rd311, %rd2, %rd310;
	ld.global.u64 	%rd173, [%rd311];
	or.b64  	%rd312, %rd524, %rd173;
	and.b64  	%rd313, %rd312, -4294967296;
	setp.ne.s64 	%p10, %rd313, 0;
	@%p10 bra 	$L__BB1_75;
	cvt.u32.u64 	%r82, %rd173;
	cvt.u32.u64 	%r83, %rd524;
	div.u32 	%r84, %r83, %r82;
	mul.lo.s32 	%r85, %r84, %r82;
	sub.s32 	%r86, %r83, %r85;
	cvt.u64.u32 	%rd526, %r84;
	cvt.u64.u32 	%rd527, %r86;
	bra.uni 	$L__BB1_76;
$L__BB1_75:
	div.s64 	%rd526, %rd524, %rd173;
	mul.lo.s64 	%rd314, %rd526, %rd173;
	sub.s64 	%rd527, %rd524, %rd314;
$L__BB1_76:
	add.s64 	%rd316, %rd1, %rd310;
	ld.global.u64 	%rd317, [%rd316];
	mad.lo.s64 	%rd180, %rd317, %rd527, %rd172;
	add.s32 	%r36, %r205, -3;
	mul.wide.u32 	%rd318, %r36, 8;
	add.s64 	%rd319, %rd2, %rd318;
	ld.global.u64 	%rd181, [%rd319];
	or.b64  	%rd320, %rd526, %rd181;
	and.b64  	%rd321, %rd320, -4294967296;
	setp.ne.s64 	%p11, %rd321, 0;
	@%p11 bra 	$L__BB1_78;
	cvt.u32.u64 	%r87, %rd181;
	cvt.u32.u64 	%r88, %rd526;
	div.u32 	%r89, %r88, %r87;
	mul.lo.s32 	%r90, %r89, %r87;
	sub.s32 	%r91, %r88, %r90;
	cvt.u64.u32 	%rd528, %r89;
	cvt.u64.u32 	%rd529, %r91;
	bra.uni 	$L__BB1_79;
$L__BB1_78:
	div.s64 	%rd528, %rd526, %rd181;
	mul.lo.s64 	%rd322, %rd528, %rd181;
	sub.s64 	%rd529, %rd526, %rd322;
$L__BB1_79:
	add.s64 	%rd324, %rd1, %rd318;
	ld.global.u64 	%rd325, [%rd324];
	mad.lo.s64 	%rd188, %rd325, %rd529, %rd180;
	mul.wide.u32 	%rd326, %r33, 8;
	add.s64 	%rd327, %rd2, %rd326;
	ld.global.u64 	%rd189, [%rd327];
	or.b64  	%rd328, %rd528, %rd189;
	and.b64  	%rd329, %rd328, -4294967296;
	setp.ne.s64 	%p12, %rd329, 0;
	@%p12 bra 	$L__BB1_81;
	cvt.u32.u64 	%r92, %rd189;
	cvt.u32.u64 	%r93, %rd528;
	div.u32 	%r94, %r93, %r92;
	mul.lo.s32 	%r95, %r94, %r92;
	sub.s32 	%r96, %r93, %r95;
	cvt.u64.u32 	%rd545, %r94;
	cvt.u64.u32 	%rd531, %r96;
	bra.uni 	$L__BB1_82;
$L__BB1_81:
	div.s64 	%rd545, %rd528, %rd189;
	mul.lo.s64 	%rd330, %rd545, %rd189;
	sub.s64 	%rd531, %rd528, %rd330;
$L__BB1_82:
	add.s64 	%rd332, %rd1, %rd326;
	ld.global.u64 	%rd333, [%rd332];
	mad.lo.s64 	%rd554, %rd333, %rd531, %rd188;
	add.s32 	%r205, %r205, -8;
	add.s32 	%r204, %r204, 8;
	setp.ne.s32 	%p13, %r204, 0;
	@%p13 bra 	$L__BB1_58;
	add.s32 	%r207, %r205, 3;
$L__BB1_84:
	setp.eq.s32 	%p14, %r25, 0;
	@%p14 bra 	$L__BB1_113;
	and.b32  	%r41, %r23, 3;
	setp.lt.u32 	%p15, %r25, 4;
	@%p15 bra 	$L__BB1_99;
	mul.wide.u32 	%rd335, %r207, 8;
	add.s64 	%rd336, %rd2, %rd335;
	ld.global.u64 	%rd200, [%rd336];
	or.b64  	%rd337, %rd545, %rd200;
	and.b64  	%rd338, %rd337, -4294967296;
	setp.ne.s64 	%p16, %rd338, 0;
	@%p16 bra 	$L__BB1_88;
	cvt.u32.u64 	%r97, %rd200;
	cvt.u32.u64 	%r98, %rd545;
	div.u32 	%r99, %r98, %r97;
	mul.lo.s32 	%r100, %r99, %r97;
	sub.s32 	%r101, %r98, %r100;
	cvt.u64.u32 	%rd535, %r99;
	cvt.u64.u32 	%rd536, %r101;
	bra.uni 	$L__BB1_89;
$L__BB1_88:
	div.s64 	%rd535, %rd545, %rd200;
	mul.lo.s64 	%rd339, %rd535, %rd200;
	sub.s64 	%rd536, %rd545, %rd339;
$L__BB1_89:
	add.s64 	%rd341, %rd1, %rd335;
	ld.global.u64 	%rd342, [%rd341];
	mad.lo.s64 	%rd207, %rd342, %rd536, %rd554;
	add.s32 	%r42, %r207, -1;
	mul.wide.u32 	%rd343, %r42, 8;
	add.s64 	%rd344, %rd2, %rd343;
	ld.global.u64 	%rd208, [%rd344];
	or.b64  	%rd345, %rd535, %rd208;
	and.b64  	%rd346, %rd345, -4294967296;
	setp.ne.s64 	%p17, %rd346, 0;
	@%p17 bra 	$L__BB1_91;
	cvt.u32.u64 	%r102, %rd208;
	cvt.u32.u64 	%r103, %rd535;
	div.u32 	%r104, %r103, %r102;
	mul.lo.s32 	%r105, %r104, %r102;
	sub.s32 	%r106, %r103, %r105;
	cvt.u64.u32 	%rd537, %r104;
	cvt.u64.u32 	%rd538, %r106;
	bra.uni 	$L__BB1_92;
$L__BB1_91:
	div.s64 	%rd537, %rd535, %rd208;
	mul.lo.s64 	%rd347, %rd537, %rd208;
	sub.s64 	%rd538, %rd535, %rd347;
$L__BB1_92:
	add.s64 	%rd349, %rd1, %rd343;
	ld.global.u64 	%rd350, [%rd349];
	mad.lo.s64 	%rd215, %rd350, %rd538, %rd207;
	add.s32 	%r43, %r207, -2;
	mul.wide.u32 	%rd351, %r43, 8;
	add.s64 	%rd352, %rd2, %rd351;
	ld.global.u64 	%rd216, [%rd352];
	or.b64  	%rd353, %rd537, %rd216;
	and.b64  	%rd354, %rd353, -4294967296;
	setp.ne.s64 	%p18, %rd354, 0;
	@%p18 bra 	$L__BB1_94;
	cvt.u32.u64 	%r107, %rd216;
	cvt.u32.u64 	%r108, %rd537;
	div.u32 	%r109, %r108, %r107;
	mul.lo.s32 	%r110, %r109, %r107;
	sub.s32 	%r111, %r108, %r110;
	cvt.u64.u32 	%rd539, %r109;
	cvt.u64.u32 	%rd540, %r111;
	bra.uni 	$L__BB1_95;
$L__BB1_94:
	div.s64 	%rd539, %rd537, %rd216;
	mul.lo.s64 	%rd355, %rd539, %rd216;
	sub.s64 	%rd540, %rd537, %rd355;
$L__BB1_95:
	add.s64 	%rd357, %rd1, %rd351;
	ld.global.u64 	%rd358, [%rd357];
	mad.lo.s64 	%rd223, %rd358, %rd540, %rd215;
	add.s32 	%r44, %r207, -3;
	mul.wide.u32 	%rd359, %r44, 8;
	add.s64 	%rd360, %rd2, %rd359;
	ld.global.u64 	%rd224, [%rd360];
	or.b64  	%rd361, %rd539, %rd224;
	and.b64  	%rd362, %rd361, -4294967296;
	setp.ne.s64 	%p19, %rd362, 0;
	@%p19 bra 	$L__BB1_97;
	cvt.u32.u64 	%r112, %rd224;
	cvt.u32.u64 	%r113, %rd539;
	div.u32 	%r114, %r113, %r112;
	mul.lo.s32 	%r115, %r114, %r112;
	sub.s32 	%r116, %r113, %r115;
	cvt.u64.u32 	%rd545, %r114;
	cvt.u64.u32 	%rd542, %r116;
	bra.uni 	$L__BB1_98;
$L__BB1_97:
	div.s64 	%rd545, %rd539, %rd224;
	mul.lo.s64 	%rd363, %rd545, %rd224;
	sub.s64 	%rd542, %rd539, %rd363;
$L__BB1_98:
	add.s64 	%rd365, %rd1, %rd359;
	ld.global.u64 	%rd366, [%rd365];
	mad.lo.s64 	%rd554, %rd366, %rd542, %rd223;
	add.s32 	%r207, %r207, -4;
$L__BB1_99:
	setp.eq.s32 	%p20, %r41, 0;
	@%p20 bra 	$L__BB1_113;
	setp.eq.s32 	%p21, %r41, 1;
	@%p21 bra 	$L__BB1_108;
	mul.wide.u32 	%rd368, %r207, 8;
	add.s64 	%rd369, %rd2, %rd368;
	ld.global.u64 	%rd235, [%rd369];
	or.b64  	%rd370, %rd545, %rd235;
	and.b64  	%rd371, %rd370, -4294967296;
	setp.ne.s64 	%p22, %rd371, 0;
	@%p22 bra 	$L__BB1_103;
	cvt.u32.u64 	%r117, %rd235;
	cvt.u32.u64 	%r118, %rd545;
	div.u32 	%r119, %r118, %r117;
	mul.lo.s32 	%r120, %r119, %r117;
	sub.s32 	%r121, %r118, %r120;
	cvt.u64.u32 	%rd546, %r119;
	cvt.u64.u32 	%rd547, %r121;
	bra.uni 	$L__BB1_104;
$L__BB1_103:
	div.s64 	%rd546, %rd545, %rd235;
	mul.lo.s64 	%rd372, %rd546, %rd235;
	sub.s64 	%rd547, %rd545, %rd372;
$L__BB1_104:
	add.s64 	%rd374, %rd1, %rd368;
	ld.global.u64 	%rd375, [%rd374];
	mad.lo.s64 	%rd242, %rd375, %rd547, %rd554;
	add.s32 	%r47, %r207, -1;
	mul.wide.u32 	%rd376, %r47, 8;
	add.s64 	%rd377, %rd2, %rd376;
	ld.global.u64 	%rd243, [%rd377];
	or.b64  	%rd378, %rd546, %rd243;
	and.b64  	%rd379, %rd378, -4294967296;
	setp.ne.s64 	%p23, %rd379, 0;
	@%p23 bra 	$L__BB1_106;
	cvt.u32.u64 	%r122, %rd243;
	cvt.u32.u64 	%r123, %rd546;
	div.u32 	%r124, %r123, %r122;
	mul.lo.s32 	%r125, %r124, %r122;
	sub.s32 	%r126, %r123, %r125;
	cvt.u64.u32 	%rd545, %r124;
	cvt.u64.u32 	%rd549, %r126;
	bra.uni 	$L__BB1_107;
$L__BB1_106:
	div.s64 	%rd545, %rd546, %rd243;
	mul.lo.s64 	%rd380, %rd545, %rd243;
	sub.s64 	%rd549, %rd546, %rd380;
$L__BB1_107:
	add.s64 	%rd382, %rd1, %rd376;
	ld.global.u64 	%rd383, [%rd382];
	mad.lo.s64 	%rd554, %rd383, %rd549, %rd242;
	add.s32 	%r207, %r207, -2;
$L__BB1_108:
	and.b32  	%r127, %r23, 1;
	setp.eq.b32 	%p24, %r127, 1;
	not.pred 	%p25, %p24;
	@%p25 bra 	$L__BB1_113;
	mul.wide.u32 	%rd384, %r207, 8;
	add.s64 	%rd385, %rd2, %rd384;
	ld.global.u64 	%rd254, [%rd385];
	or.b64  	%rd386, %rd545, %rd254;
	and.b64  	%rd387, %rd386, -4294967296;
	setp.ne.s64 	%p26, %rd387, 0;
	@%p26 bra 	$L__BB1_111;
	cvt.u32.u64 	%r128, %rd254;
	cvt.u32.u64 	%r129, %rd545;
	rem.u32 	%r130, %r129, %r128;
	cvt.u64.u32 	%rd553, %r130;
	bra.uni 	$L__BB1_112;
$L__BB1_111:
	rem.s64 	%rd553, %rd545, %rd254;
$L__BB1_112:
	add.s64 	%rd389, %rd1, %rd384;
	ld.global.u64 	%rd390, [%rd389];
	mad.lo.s64 	%rd554, %rd390, %rd553, %rd554;
$L__BB1_113:
	add.s64 	%rd391, %rd3, %rd554;
	ld.global.u8 	%rs2, [%rd391];
	st.shared.u8 	[%r5], %rs2;
$L__BB1_114:
	bar.sync 	0;
	setp.lt.u32 	%p51, %r209, 66;
	@%p51 bra 	$L__BB1_118;
$L__BB1_115:
	shr.u32 	%r51, %r209, 1;
	setp.ge.u32 	%p52, %r1, %r51;
	@%p52 bra 	$L__BB1_117;
	ld.shared.u8 	%rs8, [%r5];
	setp.ne.s16 	%p53, %rs8, 0;
	add.s32 	%r199, %r5, %r51;
	ld.shared.u8 	%rs9, [%r199];
	setp.ne.s16 	%p54, %rs9, 0;
	and.pred  	%p55, %p53, %p54;
	selp.u16 	%rs12, 1, 0, %p55;
	st.shared.u8 	[%r5], %rs12;
$L__BB1_117:
	bar.sync 	0;
	setp.gt.u32 	%p56, %r209, 131;
	mov.u32 	%r209, %r51;
	@%p56 bra 	$L__BB1_115;
$L__BB1_118:
	setp.gt.u32 	%p57, %r1, 31;
	@%p57 bra 	$L__BB1_121;
	ld.volatile.shared.u8 	%rs13, [%r5];
	setp.ne.s16 	%p58, %rs13, 0;
	ld.volatile.shared.u8 	%rs14, [%r5+32];
	setp.ne.s16 	%p59, %rs14, 0;
	and.pred  	%p60, %p58, %p59;
	selp.u16 	%rs17, 1, 0, %p60;
	st.volatile.shared.u8 	[%r5], %rs17;
	ld.volatile.shared.u8 	%rs18, [%r5];
	setp.ne.s16 	%p61, %rs18, 0;
	ld.volatile.shared.u8 	%rs19, [%r5+16];
	setp.ne.s16 	%p62, %rs19, 0;
	and.pred  	%p63, %p61, %p62;
	selp.u16 	%rs22, 1, 0, %p63;
	st.volatile.shared.u8 	[%r5], %rs22;
	ld.volatile.shared.u8 	%rs23, [%r5];
	setp.ne.s16 	%p64, %rs23, 0;
	ld.volatile.shared.u8 	%rs24, [%r5+8];
	setp.ne.s16 	%p65, %rs24, 0;
	and.pred  	%p66, %p64, %p65;
	selp.u16 	%rs27, 1, 0, %p66;
	st.volatile.shared.u8 	[%r5], %rs27;
	ld.volatile.shared.u8 	%rs28, [%r5];
	setp.ne.s16 	%p67, %rs28, 0;
	ld.volatile.shared.u8 	%rs29, [%r5+4];
	setp.ne.s16 	%p68, %rs29, 0;
	and.pred  	%p69, %p67, %p68;
	selp.u16 	%rs32, 1, 0, %p69;
	st.volatile.shared.u8 	[%r5], %rs32;
	ld.volatile.shared.u8 	%rs33, [%r5];
	setp.ne.s16 	%p70, %rs33, 0;
	ld.volatile.shared.u8 	%rs34, [%r5+2];
	setp.ne.s16 	%p71, %rs34, 0;
	and.pred  	%p72, %p70, %p71;
	selp.u16 	%rs37, 1, 0, %p72;
	st.volatile.shared.u8 	[%r5], %rs37;
	ld.volatile.shared.u8 	%rs38, [%r5];
	setp.ne.s16 	%p73, %rs38, 0;
	ld.volatile.shared.u8 	%rs39, [%r5+1];
	setp.ne.s16 	%p74, %rs39, 0;
	and.pred  	%p75, %p73, %p74;
	selp.u16 	%rs42, 1, 0, %p75;
	st.volatile.shared.u8 	[%r5], %rs42;
	setp.ne.s32 	%p76, %r1, 0;
	@%p76 bra 	$L__BB1_121;
	ld.shared.u8 	%rs43, [sdata_bool];
	cvt.u64.u32 	%rd467, %r2;
	cvta.to.global.u64 	%rd468, %rd260;
	add.s64 	%rd469, %rd468, %rd467;
	st.global.u8 	[%rd469], %rs43;
$L__BB1_121:
	ret;

}
	// .globl	contiguous_reduce2_bool
.visible .entry contiguous_reduce2_bool(
	.param .u64 .ptr .align 1 contiguous_reduce2_bool_param_0,
	.param .u64 .ptr .align 1 contiguous_reduce2_bool_param_1,
	.param .u64 .ptr .align 1 contiguous_reduce2_bool_param_2,
	.param .u64 .ptr .align 1 contiguous_reduce2_bool_param_3,
	.param .u64 contiguous_reduce2_bool_param_4,
	.param .u64 contiguous_reduce2_bool_param_5,
	.param .u64 contiguous_reduce2_bool_param_6
)
{
	.reg .pred 	%p<77>;
	.reg .b16 	%rs<44>;
	.reg .b32 	%r<214>;
	.reg .b64 	%rd<564>;

	ld.param.u64 	%rd266, [contiguous_reduce2_bool_param_1];
	ld.param.u64 	%rd267, [contiguous_reduce2_bool_param_2];
	ld.param.u64 	%rd268, [contiguous_reduce2_bool_param_3];
	ld.param.u64 	%rd263, [contiguous_reduce2_bool_param_4];
	ld.param.u64 	%rd264, [contiguous_reduce2_bool_param_5];
	ld.param.u64 	%rd265, [contiguous_reduce2_bool_param_6];
	cvta.to.global.u64 	%rd1, %rd268;
	cvta.to.global.u64 	%rd2, %rd267;
	cvta.to.global.u64 	%rd563, %rd266;
	mov.u32 	%r1, %tid.x;
	mov.u32 	%r2, %ctaid.x;
	mov.u32 	%r213, %ntid.x;
	mul.lo.s32 	%r51, %r2, %r213;
	shl.b32 	%r52, %r51, 1;
	add.s32 	%r4, %r52, %r1;
	mov.u32 	%r53, sdata_bool;
	add.s32 	%r5, %r53, %r1;
	mov.b16 	%rs1, 1;
	st.shared.u8 	[%r5], %rs1;
	add.s32 	%r54, %r4, %r213;
	cvt.u64.u32 	%rd4, %r54;
	setp.le.u64 	%p1, %rd264, %rd4;
	@%p1 bra 	$L__BB2_54;
	cvt.u64.u32 	%rd396, %r4;
	mov.u32 	%r131, %ctaid.y;
	cvt.u64.u32 	%rd397, %r131;
	mul.lo.s64 	%rd398, %rd264, %rd397;
	add.s64 	%rd517, %rd398, %rd396;
	add.s64 	%rd515, %rd398, %rd4;
	cvt.u32.u64 	%r6, %rd263;
	add.s32 	%r207, %r6, -1;
	setp.lt.s32 	%p27, %r207, 0;
	mov.b64 	%rd521, 0;
	mov.u64 	%rd522, %rd521;
	@%p27 bra 	$L__BB2_53;
	setp.lt.u32 	%p28, %r207, 3;
	mov.b64 	%rd522, 0;
	mov.u64 	%rd521, %rd522;
	@%p28 bra 	$L__BB2_30;
	add.s32 	%r205, %r6, -2;
	and.b32  	%r132, %r6, -4;
	neg.s32 	%r204, %r132;
	mov.b64 	%rd522, 0;
$L__BB2_4:
	.pragma "nounroll";
	add.s32 	%r12, %r205, 1;
	mul.wide.u32 	%rd402, %r12, 8;
	add.s64 	%rd403, %rd2, %rd402;
	ld.global.u64 	%rd11, [%rd403];
	or.b64  	%rd404, %rd517, %rd11;
	and.b64  	%rd405, %rd404, -4294967296;
	setp.ne.s64 	%p29, %rd405, 0;
	@%p29 bra 	$L__BB2_6;
	cvt.u32.u64 	%r133, %rd11;
	cvt.u32.u64 	%r134, %rd517;
	div.u32 	%r135, %r134, %r133;
	mul.lo.s32 	%r136, %r135, %r133;
	sub.s32 	%r137, %r134, %r136;
	cvt.u64.u32 	%rd483, %r135;
	cvt.u64.u32 	%rd484, %r137;
	bra.uni 	$L__BB2_7;
$L__BB2_6:
	div.s64 	%rd483, %rd517, %rd11;
	mul.lo.s64 	%rd406, %rd483, %rd11;
	sub.s64 	%rd484, %rd517, %rd406;
$L__BB2_7:
	mul.wide.u32 	%rd407, %r12, 8;
	add.s64 	%rd408, %rd1, %rd407;
	ld.global.u64 	%rd18, [%rd408];
	mad.lo.s64 	%rd19, %rd18, %rd484, %rd521;
	or.b64  	%rd409, %rd515, %rd11;
	and.b64  	%rd410, %rd409, -4294967296;
	setp.ne.s64 	%p30, %rd410, 0;
	@%p30 bra 	$L__BB2_9;
	cvt.u32.u64 	%r138, %rd11;
	cvt.u32.u64 	%r139, %rd515;
	div.u32 	%r140, %r139, %r138;
	mul.lo.s32 	%r141, %r140, %r138;
	sub.s32 	%r142, %r139, %r141;
	cvt.u64.u32 	%rd485, %r140;
	cvt.u64.u32 	%rd486, %r142;
	bra.uni 	$L__BB2_10;
$L__BB2_9:
	div.s64 	%rd485, %rd515, %rd11;
	mul.lo.s64 	%rd411, %rd485, %rd11;
	sub.s64 	%rd486, %rd515, %rd411;
$L__BB2_10:
	mad.lo.s64 	%rd26, %rd486, %rd18, %rd522;
	mul.wide.u32 	%rd412, %r205, 8;
	add.s64 	%rd413, %rd2, %rd412;
	ld.global.u64 	%rd27, [%rd413];
	or.b64  	%rd414, %rd483, %rd27;
	and.b64  	%rd415, %rd414, -4294967296;
	setp.ne.s64 	%p31, %rd415, 0;
	@%p31 bra 	$L__BB2_12;
	cvt.u32.u64 	%r143, %rd27;
	cvt.u32.u64 	%r144, %rd483;
	div.u32 	%r145, %r144, %r143;
	mul.lo.s32 	%r146, %r145, %r143;
	sub.s32 	%r147, %r144, %r146;
	cvt.u64.u32 	%rd487, %r145;
	cvt.u64.u32 	%rd488, %r147;
	bra.uni 	$L__BB2_13;
$L__BB2_12:
	div.s64 	%rd487, %rd483, %rd27;
	mul.lo.s64 	%rd416, %rd487, %rd27;
	sub.s64 	%rd488, %rd483, %rd416;
$L__BB2_13:
	mul.wide.u32 	%rd417, %r205, 8;
	add.s64 	%rd418, %rd1, %rd417;
	ld.global.u64 	%rd34, [%rd418];
	mad.lo.s64 	%rd35, %rd34, %rd488, %rd19;
	or.b64  	%rd419, %rd485, %rd27;
	and.b64  	%rd420, %rd419, -4294967296;
	setp.ne.s64 	%p32, %rd420, 0;
	@%p32 bra 	$L__BB2_15;
	cvt.u32.u64 	%r148, %rd27;
	cvt.u32.u64 	%r149, %rd485;
	div.u32 	%r150, %r149, %r148;
	mul.lo.s32 	%r151, %r150, %r148;
	sub.s32 	%r152, %r149, %r151;
	cvt.u64.u32 	%rd489, %r150;
	cvt.u64.u32 	%rd490, %r152;
	bra.uni 	$L__BB2_16;
$L__BB2_15:
	div.s64 	%rd489, %rd485, %rd27;
	mul.lo.s64 	%rd421, %rd489, %rd27;
	sub.s64 	%rd490, %rd485, %rd421;
$L__BB2_16:
	mad.lo.s64 	%rd42, %rd490, %rd34, %rd26;
	add.s32 	%r13, %r205, -1;
	mul.wide.u32 	%rd422, %r13, 8;
	add.s64 	%rd423, %rd2, %rd422;
	ld.global.u64 	%rd43, [%rd423];
	or.b64  	%rd424, %rd487, %rd43;
	and.b64  	%rd425, %rd424, -4294967296;
	setp.ne.s64 	%p33, %rd425, 0;
	@%p33 bra 	$L__BB2_18;
	cvt.u32.u64 	%r153, %rd43;
	cvt.u32.u64 	%r154, %rd487;
	div.u32 	%r155, %r154, %r153;
	mul.lo.s32 	%r156, %r155, %r153;
	sub.s32 	%r157, %r154, %r156;
	cvt.u64.u32 	%rd491, %r155;
	cvt.u64.u32 	%rd492, %r157;
	bra.uni 	$L__BB2_19;
$L__BB2_18:
	div.s64 	%rd491, %rd487, %rd43;
	mul.lo.s64 	%rd426, %rd491, %rd43;
	sub.s64 	%rd492, %rd487, %rd426;
$L__BB2_19:
	mul.wide.u32 	%rd427, %r13, 8;
	add.s64 	%rd428, %rd1, %rd427;
	ld.global.u64 	%rd50, [%rd428];
	mad.lo.s64 	%rd51, %rd50, %rd492, %rd35;
	or.b64  	%rd429, %rd489, %rd43;
	and.b64  	%rd430, %rd429, -4294967296;
	setp.ne.s64 	%p34, %rd430, 0;
	@%p34 bra 	$L__BB2_21;
	cvt.u32.u64 	%r158, %rd43;
	cvt.u32.u64 	%r159, %rd489;
	div.u32 	%r160, %r159, %r158;
	mul.lo.s32 	%r161, %r160, %r158;
	sub.s32 	%r162, %r159, %r161;
	cvt.u64.u32 	%rd493, %r160;
	cvt.u64.u32 	%rd494, %r162;
	bra.uni 	$L__BB2_22;
$L__BB2_21:
	div.s64 	%rd493, %rd489, %rd43;
	mul.lo.s64 	%rd431, %rd493, %rd43;
	sub.s64 	%rd494, %rd489, %rd431;
$L__BB2_22:
	mad.lo.s64 	%rd58, %rd494, %rd50, %rd42;
	add.s32 	%r163, %r205, -2;
	mul.wide.u32 	%rd432, %r163, 8;
	add.s64 	%rd433, %rd2, %rd432;
	ld.global.u64 	%rd59, [%rd433];
	or.b64  	%rd434, %rd491, %rd59;
	and.b64  	%rd435, %rd434, -4294967296;
	setp.ne.s64 	%p35, %rd435, 0;
	@%p35 bra 	$L__BB2_24;
	cvt.u32.u64 	%r164, %rd59;
	cvt.u32.u64 	%r165, %rd491;
	div.u32 	%r166, %r165, %r164;
	mul.lo.s32 	%r167, %r166, %r164;
	sub.s32 	%r168, %r165, %r167;
	cvt.u64.u32 	%rd517, %r166;
	cvt.u64.u32 	%rd496, %r168;
	bra.uni 	$L__BB2_25;
$L__BB2_24:
	div.s64 	%rd517, %rd491, %rd59;
	mul.lo.s64 	%rd436, %rd517, %rd59;
	sub.s64 	%rd496, %rd491, %rd436;
$L__BB2_25:
	mul.wide.u32 	%rd437, %r163, 8;
	add.s64 	%rd438, %rd1, %rd437;
	ld.global.u64 	%rd66, [%rd438];
	mad.lo.s64 	%rd521, %rd66, %rd496, %rd51;
	or.b64  	%rd439, %rd493, %rd59;
	and.b64  	%rd440, %rd439, -4294967296;
	setp.ne.s64 	%p36, %rd440, 0;
	@%p36 bra 	$L__BB2_27;
	cvt.u32.u64 	%r170, %rd59;
	cvt.u32.u64 	%r171, %rd493;
	div.u32 	%r172, %r171, %r170;
	mul.lo.s32 	%r173, %r172, %r170;
	sub.s32 	%r174, %r171, %r173;
	cvt.u64.u32 	%rd515, %r172;
	cvt.u64.u32 	%rd498, %r174;
	bra.uni 	$L__BB2_28;
$L__BB2_27:
	div.s64 	%rd515, %rd493, %rd59;
	mul.lo.s64 	%rd441, %rd515, %rd59;
	sub.s64 	%rd498, %rd493, %rd441;
$L__BB2_28:
	mad.lo.s64 	%rd522, %rd498, %rd66, %rd58;
	add.s32 	%r205, %r205, -4;
	add.s32 	%r204, %r204, 4;
	setp.ne.s32 	%p37, %r204, 0;
	@%p37 bra 	$L__BB2_4;
	add.s32 	%r207, %r205, 1;
$L__BB2_30:
	and.b32  	%r18, %r6, 3;
	setp.eq.s32 	%p38, %r18, 0;
	@%p38 bra 	$L__BB2_53;
	setp.eq.s32 	%p39, %r18, 1;
	@%p39 bra 	$L__BB2_45;
	mul.wide.u32 	%rd443, %r207, 8;
	add.s64 	%rd444, %rd2, %rd443;
	ld.global.u64 	%rd81, [%rd444];
	or.b64  	%rd445, %rd517, %rd81;
	and.b64  	%rd446, %rd445, -4294967296;
	setp.ne.s64 	%p40, %rd446, 0;
	@%p40 bra 	$L__BB2_34;
	cvt.u32.u64 	%r175, %rd81;
	cvt.u32.u64 	%r176, %rd517;
	div.u32 	%r177, %r176, %r175;
	mul.lo.s32 	%r178, %r177, %r175;
	sub.s32 	%r179, %r176, %r178;
	cvt.u64.u32 	%rd505, %r177;
	cvt.u64.u32 	%rd506, %r179;
	bra.uni 	$L__BB2_35;
$L__BB2_34:
	div.s64 	%rd505, %rd517, %rd81;
	mul.lo.s64 	%rd447, %rd505, %rd81;
	sub.s64 	%rd506, %rd517, %rd447;
$L__BB2_35:
	add.s64 	%rd449, %rd1, %rd443;
	ld.global.u64 	%rd88, [%rd449];
	mad.lo.s64 	%rd89, %rd88, %rd506, %rd521;
	or.b64  	%rd450, %rd515, %rd81;
	and.b64  	%rd451, %rd450, -4294967296;
	setp.ne.s64 	%p41, %rd451, 0;
	@%p41 bra 	$L__BB2_37;
	cvt.u32.u64 	%r180, %rd81;
	cvt.u32.u64 	%r181, %rd515;
	div.u32 	%r182, %r181, %r180;
	mul.lo.s32 	%r183, %r182, %r180;
	sub.s32 	%r184, %r181, %r183;
	cvt.u64.u32 	%rd507, %r182;
	cvt.u64.u32 	%rd508, %r184;
	bra.uni 	$L__BB2_38;
$L__BB2_37:
	div.s64 	%rd507, %rd515, %rd81;
	mul.lo.s64 	%rd452, %rd507, %rd81;
	sub.s64 	%rd508, %rd515, %rd452;
$L__BB2_38:
	mad.lo.s64 	%rd96, %rd508, %rd88, %rd522;
	add.s32 	%r19, %r207, -1;
	mul.wide.u32 	%rd453, %r19, 8;
	add.s64 	%rd454, %rd2, %rd453;
	ld.global.u64 	%rd97, [%rd454];
	or.b64  	%rd455, %rd505, %rd97;
	and.b64  	%rd456, %rd455, -4294967296;
	setp.ne.s64 	%p42, %rd456, 0;
	@%p42 bra 	$L__BB2_40;
	cvt.u32.u64 	%r185, %rd97;
	cvt.u32.u64 	%r186, %rd505;
	div.u32 	%r187, %r186, %r185;
	mul.lo.s32 	%r188, %r187, %r185;
	sub.s32 	%r189, %r186, %r188;
	cvt.u64.u32 	%rd517, %r187;
	cvt.u64.u32 	%rd510, %r189;
	bra.uni 	$L__BB2_41;
$L__BB2_40:
	div.s64 	%rd517, %rd505, %rd97;
	mul.lo.s64 	%rd457, %rd517, %rd97;
	sub.s64 	%rd510, %rd505, %rd457;
$L__BB2_41:
	add.s64 	%rd459, %rd1, %rd453;
	ld.global.u64 	%rd104, [%rd459];
	mad.lo.s64 	%rd521, %rd104, %rd510, %rd89;
	or.b64  	%rd460, %rd507, %rd97;
	and.b64  	%rd461, %rd460, -4294967296;
	setp.ne.s64 	%p43, %rd461, 0;
	@%p43 bra 	$L__BB2_43;
	cvt.u32.u64 	%r190, %rd97;
	cvt.u32.u64 	%r191, %rd507;
	div.u32 	%r192, %r191, %r190;
	mul.lo.s32 	%r193, %r192, %r190;
	sub.s32 	%r194, %r191, %r193;
	cvt.u64.u32 	%rd515, %r192;
	cvt.u64.u32 	%rd512, %r194;
	bra.uni 	$L__BB2_44;
$L__BB2_43:
	div.s64 	%rd515, %rd507, %rd97;
	mul.lo.s64 	%rd462, %rd515, %rd97;
	sub.s64 	%rd512, %rd507, %rd462;
$L__BB2_44:
	mad.lo.s64 	%rd522, %rd512, %rd104, %rd96;
	add.s32 	%r207, %r207, -2;
$L__BB2_45:
	and.b32  	%r195, %r6, 1;
	setp.eq.b32 	%p44, %r195, 1;
	not.pred 	%p45, %p44;
	@%p45 bra 	$L__BB2_53;
	mul.wide.u32 	%rd463, %r207, 8;
	add.s64 	%rd464, %rd2, %rd463;
	ld.global.u64 	%rd119, [%rd464];
	or.b64  	%rd465, %rd517, %rd119;
	and.b64  	%rd466, %rd465, -4294967296;
	setp.ne.s64 	%p46, %rd466, 0;
	@%p46 bra 	$L__BB2_48;
	cvt.u32.u64 	%r196, %rd119;
	cvt.u32.u64 	%r197, %rd517;
	rem.u32 	%r198, %r197, %r196;
	cvt.u64.u32 	%rd519, %r198;
	bra.uni 	$L__BB2_49;
$L__BB2_48:
	rem.s64 	%rd519, %rd517, %rd119;
$L__BB2_49:
	add.s64 	%rd468, %rd1, %rd463;
	ld.global.u64 	%rd123, [%rd468];
	mad.lo.s64 	%rd521, %rd123, %rd519, %rd521;
	or.b64  	%rd469, %rd515, %rd119;
	and.b64  	%rd470, %rd469, -4294967296;
	setp.ne.s64 	%p47, %rd470, 0;
	@%p47 bra 	$L__BB2_51;
	cvt.u32.u64 	%r199, %rd119;
	cvt.u32.u64 	%r200, %rd515;
	rem.u32 	%r201, %r200, %r199;
	cvt.u64.u32 	%rd520, %r201;
	bra.uni 	$L__BB2_52;
$L__BB2_51:
	rem.s64 	%rd520, %rd515, %rd119;
$L__BB2_52:
	mad.lo.s64 	%rd522, %rd520, %rd123, %rd522;
$L__BB2_53:
	add.s64 	%rd471, %rd563, %rd521;
	ld.global.u8 	%rs3, [%rd471];
	setp.ne.s16 	%p48, %rs3, 0;
	add.s64 	%rd472, %rd563, %rd522;
	ld.global.u8 	%rs4, [%rd472];
	setp.ne.s16 	%p49, %rs4, 0;
	and.pred  	%p50, %p48, %p49;
	selp.u16 	%rs7, 1, 0, %p50;
	st.shared.u8 	[%r5], %rs7;
	bra.uni 	$L__BB2_114;
$L__BB2_54:
	cvt.u64.u32 	%rd131, %r4;
	setp.le.u64 	%p2, %rd264, %rd131;
	@%p2 bra 	$L__BB2_114;
	mov.u32 	%r55, %ctaid.y;
	cvt.u64.u32 	%rd269, %r55;
	mad.lo.s64 	%rd554, %rd264, %rd269, %rd131;
	cvt.u32.u64 	%r22, %rd263;
	add.s32 	%r211, %r22, -1;
	setp.lt.s32 	%p3, %r211, 0;
	@%p3 bra 	$L__BB2_113;
	and.b32  	%r24, %r22, 7;
	setp.lt.u32 	%p4, %r211, 7;
	@%p4 bra 	$L__BB2_84;
	add.s32 	%r209, %r22, -4;
	and.b32  	%r56, %r22, -8;
	neg.s32 	%r208, %r56;
$L__BB2_58:
	.pragma "nounroll";
	add.s32 	%r29, %r209, 3;
	mul.wide.u32 	%rd271, %r29, 8;
	add.s64 	%rd272, %rd2, %rd271;
	ld.global.u64 	%rd135, [%rd272];
	or.b64  	%rd273, %rd554, %rd135;
	and.b64  	%rd274, %rd273, -4294967296;
	setp.ne.s64 	%p5, %rd274, 0;
	@%p5 bra 	$L__BB2_60;
	cvt.u32.u64 	%r57, %rd135;
	cvt.u32.u64 	%r58, %rd554;
	div.u32 	%r59, %r58, %r57;
	mul.lo.s32 	%r60, %r59, %r57;
	sub.s32 	%r61, %r58, %r60;
	cvt.u64.u32 	%rd525, %r59;
	cvt.u64.u32 	%rd526, %r61;
	bra.uni 	$L__BB2_61;
$L__BB2_60:
	div.s64 	%rd525, %rd554, %rd135;
	mul.lo.s64 	%rd275, %rd525, %rd135;
	sub.s64 	%rd526, %rd554, %rd275;
$L__BB2_61:
	add.s64 	%rd277, %rd1, %rd271;
	ld.global.u64 	%rd278, [%rd277];
	mul.lo.s64 	%rd142, %rd278, %rd526;
	add.s32 	%r30, %r209, 2;
	mul.wide.u32 	%rd279, %r30, 8;
	add.s64 	%rd280, %rd2, %rd279;
	ld.global.u64 	%rd143, [%rd280];
	or.b64  	%rd281, %rd525, %rd143;
	and.b64  	%rd282, %rd281, -4294967296;
	setp.ne.s64 	%p6, %rd282, 0;
	@%p6 bra 	$L__BB2_63;
	cvt.u32.u64 	%r62, %rd143;
	cvt.u32.u64 	%r63, %rd525;
	div.u32 	%r64, %r63, %r62;
	mul.lo.s32 	%r65, %r64, %r62;
	sub.s32 	%r66, %r63, %r65;
	cvt.u64.u32 	%rd527, %r64;
	cvt.u64.u32 	%rd528, %r66;
	bra.uni 	$L__BB2_64;
$L__BB2_63:
	div.s64 	%rd527, %rd525, %rd143;
	mul.lo.s64 	%rd283, %rd527, %rd143;
	sub.s64 	%rd528, %rd525, %rd283;
$L__BB2_64:
	add.s64 	%rd285, %rd1, %rd279;
	ld.global.u64 	%rd286, [%rd285];
	mad.lo.s64 	%rd150, %rd286, %rd528, %rd142;
	add.s32 	%r31, %r209, 1;
	mul.wide.u32 	%rd287, %r31, 8;
	add.s64 	%rd288, %rd2, %rd287;
	ld.global.u64 	%rd151, [%rd288];
	or.b64  	%rd289, %rd527, %rd151;
	and.b64  	%rd290, %rd289, -4294967296;
	setp.ne.s64 	%p7, %rd290, 0;
	@%p7 bra 	$L__BB2_66;
	cvt.u32.u64 	%r67, %rd151;
	cvt.u32.u64 	%r68, %rd527;
	div.u32 	%r69, %r68, %r67;
	mul.lo.s32 	%r70, %r69, %r67;
	sub.s32 	%r71, %r68, %r70;
	cvt.u64.u32 	%rd529, %r69;
	cvt.u64.u32 	%rd530, %r71;
	bra.uni 	$L__BB2_67;
$L__BB2_66:
	div.s64 	%rd529, %rd527, %rd151;
	mul.lo.s64 	%rd291, %rd529, %rd151;
	sub.s64 	%rd530, %rd527, %rd291;
$L__BB2_67:
	add.s64 	%rd293, %rd1, %rd287;
	ld.global.u64 	%rd294, [%rd293];
	mad.lo.s64 	%rd158, %rd294, %rd530, %rd150;
	add.s32 	%r32, %r209, -4;
	mul.wide.u32 	%rd295, %r209, 8;
	add.s64 	%rd296, %rd2, %rd295;
	ld.global.u64 	%rd159, [%rd296];
	or.b64  	%rd297, %rd529, %rd159;
	and.b64  	%rd298, %rd297, -4294967296;
	setp.ne.s64 	%p8, %rd298, 0;
	@%p8 bra 	$L__BB2_69;
	cvt.u32.u64 	%r72, %rd159;
	cvt.u32.u64 	%r73, %rd529;
	div.u32 	%r74, %r73, %r72;
	mul.lo.s32 	%r75, %r74, %r72;
	sub.s32 	%r76, %r73, %r75;
	cvt.u64.u32 	%rd531, %r74;
	cvt.u64.u32 	%rd532, %r76;
	bra.uni 	$L__BB2_70;
$L__BB2_69:
	div.s64 	%rd531, %rd529, %rd159;
	mul.lo.s64 	%rd299, %rd531, %rd159;
	sub.s64 	%rd532, %rd529, %rd299;
$L__BB2_70:
	add.s64 	%rd301, %rd1, %rd295;
	ld.global.u64 	%rd302, [%rd301];
	mad.lo.s64 	%rd166, %rd302, %rd532, %rd158;
	add.s32 	%r33, %r209, -1;
	mul.wide.u32 	%rd303, %r33, 8;
	add.s64 	%rd304, %rd2, %rd303;
	ld.global.u64 	%rd167, [%rd304];
	or.b64  	%rd305, %rd531, %rd167;
	and.b64  	%rd306, %rd305, -4294967296;
	setp.ne.s64 	%p9, %rd306, 0;
	@%p9 bra 	$L__BB2_72;
	cvt.u32.u64 	%r77, %rd167;
	cvt.u32.u64 	%r78, %rd531;
	div.u32 	%r79, %r78, %r77;
	mul.lo.s32 	%r80, %r79, %r77;
	sub.s32 	%r81, %r78, %r80;
	cvt.u64.u32 	%rd533, %r79;
	cvt.u64.u32 	%rd534, %r81;
	bra.uni 	$L__BB2_73;
$L__BB2_72:
	div.s64 	%rd533, %rd531, %rd167;
	mul.lo.s64 	%rd307, %rd533, %rd167;
	sub.s64 	%rd534, %rd531, %rd307;
$L__BB2_73:
	add.s64 	%rd309, %rd1, %rd303;
	ld.global.u64 	%rd310, [%rd309];
	mad.lo.s64 	%rd174, %rd310, %rd534, %rd166;
	add.s32 	%r34, %r209, -2;
	mul.wide.u32 	%rd311, %r34, 8;
	add.s64 	%rd312, %rd2, %rd311;
	ld.global.u64 	%rd175, [%rd312];
	or.b64  	%rd313, %rd533, %rd175;
	and.b64  	%rd314, %rd313, -4294967296;
	setp.ne.s64 	%p10, %rd314, 0;
	@%p10 bra 	$L__BB2_75;
	cvt.u32.u64 	%r82, %rd175;
	cvt.u32.u64 	%r83, %rd533;
	div.u32 	%r84, %r83, %r82;
	mul.lo.s32 	%r85, %r84, %r82;
	sub.s32 	%r86, %r83, %r85;
	cvt.u64.u32 	%rd535, %r84;
	cvt.u64.u32 	%rd536, %r86;
	bra.uni 	$L__BB2_76;
$L__BB2_75:
	div.s64 	%rd535, %rd533, %rd175;
	mul.lo.s64 	%rd315, %rd535, %rd175;
	sub.s64 	%rd536, %rd533, %rd315;
$L__BB2_76:
	add.s64 	%rd317, %rd1, %rd311;
	ld.global.u64 	%rd318, [%rd317];
	mad.lo.s64 	%rd182, %rd318, %rd536, %rd174;
	add.s32 	%r35, %r209, -3;
	mul.wide.u32 	%rd319, %r35, 8;
	add.s64 	%rd320, %rd2, %rd319;
	ld.global.u64 	%rd183, [%rd320];
	or.b64  	%rd321, %rd535, %rd183;
	and.b64  	%rd322, %rd321, -4294967296;
	setp.ne.s64 	%p11, %rd322, 0;
	@%p11 bra 	$L__BB2_78;
	cvt.u32.u64 	%r87, %rd183;
	cvt.u32.u64 	%r88, %rd535;
	div.u32 	%r89, %r88, %r87;
	mul.lo.s32 	%r90, %r89, %r87;
	sub.s32 	%r91, %r88, %r90;
	cvt.u64.u32 	%rd537, %r89;
	cvt.u64.u32 	%rd538, %r91;
	bra.uni 	$L__BB2_79;
$L__BB2_78:
	div.s64 	%rd537, %rd535, %rd183;
	mul.lo.s64 	%rd323, %rd537, %rd183;
	sub.s64 	%rd538, %rd535, %rd323;
$L__BB2_79:
	add.s64 	%rd325, %rd1, %rd319;
	ld.global.u64 	%rd326, [%rd325];
	mad.lo.s64 	%rd190, %rd326, %rd538, %rd182;
	mul.wide.u32 	%rd327, %r32, 8;
	add.s64 	%rd328, %rd2, %rd327;
	ld.global.u64 	%rd191, [%rd328];
	or.b64  	%rd329, %rd537, %rd191;
	and.b64  	%rd330, %rd329, -4294967296;
	setp.ne.s64 	%p12, %rd330, 0;
	@%p12 bra 	$L__BB2_81;
	cvt.u32.u64 	%r92, %rd191;
	cvt.u32.u64 	%r93, %rd537;
	div.u32 	%r94, %r93, %r92;
	mul.lo.s32 	%r95, %r94, %r92;
	sub.s32 	%r96, %r93, %r95;
	cvt.u64.u32 	%rd554, %r94;
	cvt.u64.u32 	%rd540, %r96;
	bra.uni 	$L__BB2_82;
$L__BB2_81:
	div.s64 	%rd554, %rd537, %rd191;
	mul.lo.s64 	%rd331, %rd554, %rd191;
	sub.s64 	%rd540, %rd537, %rd331;
$L__BB2_82:
	add.s64 	%rd333, %rd1, %rd327;
	ld.global.u64 	%rd334, [%rd333];
	mad.lo.s64 	%rd335, %rd334, %rd540, %rd190;
	add.s64 	%rd563, %rd563, %rd335;
	add.s32 	%r209, %r209, -8;
	add.s32 	%r208, %r208, 8;
	setp.ne.s32 	%p13, %r208, 0;
	@%p13 bra 	$L__BB2_58;
	add.s32 	%r211, %r209, 3;
$L__BB2_84:
	setp.eq.s32 	%p14, %r24, 0;
	@%p14 bra 	$L__BB2_113;
	and.b32  	%r40, %r22, 3;
	setp.lt.u32 	%p15, %r24, 4;
	@%p15 bra 	$L__BB2_99;
	mul.wide.u32 	%rd337, %r211, 8;
	add.s64 	%rd338, %rd2, %rd337;
	ld.global.u64 	%rd202, [%rd338];
	or.b64  	%rd339, %rd554, %rd202;
	and.b64  	%rd340, %rd339, -4294967296;
	setp.ne.s64 	%p16, %rd340, 0;
	@%p16 bra 	$L__BB2_88;
	cvt.u32.u64 	%r97, %rd202;
	cvt.u32.u64 	%r98, %rd554;
	div.u32 	%r99, %r98, %r97;
	mul.lo.s32 	%r100, %r99, %r97;
	sub.s32 	%r101, %r98, %r100;
	cvt.u64.u32 	%rd544, %r99;
	cvt.u64.u32 	%rd545, %r101;
	bra.uni 	$L__BB2_89;
$L__BB2_88:
	div.s64 	%rd544, %rd554, %rd202;
	mul.lo.s64 	%rd341, %rd544, %rd202;
	sub.s64 	%rd545, %rd554, %rd341;
$L__BB2_89:
	add.s64 	%rd343, %rd1, %rd337;
	ld.global.u64 	%rd344, [%rd343];
	mul.lo.s64 	%rd209, %rd344, %rd545;
	add.s32 	%r41, %r211, -1;
	mul.wide.u32 	%rd345, %r41, 8;
	add.s64 	%rd346, %rd2, %rd345;
	ld.global.u64 	%rd210, [%rd346];
	or.b64  	%rd347, %rd544, %rd210;
	and.b64  	%rd348, %rd347, -4294967296;
	setp.ne.s64 	%p17, %rd348, 0;
	@%p17 bra 	$L__BB2_91;
	cvt.u32.u64 	%r102, %rd210;
	cvt.u32.u64 	%r103, %rd544;
	div.u32 	%r104, %r103, %r102;
	mul.lo.s32 	%r105, %r104, %r102;
	sub.s32 	%r106, %r103, %r105;
	cvt.u64.u32 	%rd546, %r104;
	cvt.u64.u32 	%rd547, %r106;
	bra.uni 	$L__BB2_92;
$L__BB2_91:
	div.s64 	%rd546, %rd544, %rd210;
	mul.lo.s64 	%rd349, %rd546, %rd210;
	sub.s64 	%rd547, %rd544, %rd349;
$L__BB2_92:
	add.s64 	%rd351, %rd1, %rd345;
	ld.global.u64 	%rd352, [%rd351];
	mad.lo.s64 	%rd217, %rd352, %rd547, %rd209;
	add.s32 	%r42, %r211, -2;
	mul.wide.u32 	%rd353, %r42, 8;
	add.s64 	%rd354, %rd2, %rd353;
	ld.global.u64 	%rd218, [%rd354];
	or.b64  	%rd355, %rd546, %rd218;
	and.b64  	%rd356, %rd355, -4294967296;
	setp.ne.s64 	%p18, %rd356, 0;
	@%p18 bra 	$L__BB2_94;
	cvt.u32.u64 	%r107, %rd218;
	cvt.u32.u64 	%r108, %rd546;
	div.u32 	%r109, %r108, %r107;
	mul.lo.s32 	%r110, %r109, %r107;
	sub.s32 	%r111, %r108, %r110;
	cvt.u64.u32 	%rd548, %r109;
	cvt.u64.u32 	%rd549, %r111;
	bra.uni 	$L__BB2_95;
$L__BB2_94:
	div.s64 	%rd548, %rd546, %rd218;
	mul.lo.s64 	%rd357, %rd548, %rd218;
	sub.s64 	%rd549, %rd546, %rd357;
$L__BB2_95:
	add.s64 	%rd359, %rd1, %rd353;
	ld.global.u64 	%rd360, [%rd359];
	mad.lo.s64 	%rd225, %rd360, %rd549, %rd217;
	add.s32 	%r43, %r211, -3;
	mul.wide.u32 	%rd361, %r43, 8;
	add.s64 	%rd362, %rd2, %rd361;
	ld.global.u64 	%rd226, [%rd362];
	or.b64  	%rd363, %rd548, %rd226;
	and.b64  	%rd364, %rd363, -4294967296;
	setp.ne.s64 	%p19, %rd364, 0;
	@%p19 bra 	$L__BB2_97;
	cvt.u32.u64 	%r112, %rd226;
	cvt.u32.u64 	%r113, %rd548;
	div.u32 	%r114, %r113, %r112;
	mul.lo.s32 	%r115, %r114, %r112;
	sub.s32 	%r116, %r113, %r115;
	cvt.u64.u32 	%rd554, %r114;
	cvt.u64.u32 	%rd551, %r116;
	bra.uni 	$L__BB2_98;
$L__BB2_97:
	div.s64 	%rd554, %rd548, %rd226;
	mul.lo.s64 	%rd365, %rd554, %rd226;
	sub.s64 	%rd551, %rd548, %rd365;
$L__BB2_98:
	add.s64 	%rd367, %rd1, %rd361;
	ld.global.u64 	%rd368, [%rd367];
	mad.lo.s64 	%rd369, %rd368, %rd551, %rd225;
	add.s64 	%rd563, %rd563, %rd369;
	add.s32 	%r211, %r211, -4;
$L__BB2_99:
	setp.eq.s32 	%p20, %r40, 0;
	@%p20 bra 	$L__BB2_113;
	setp.eq.s32 	%p21, %r40, 1;
	@%p21 bra 	$L__BB2_108;
	mul.wide.u32 	%rd371, %r211, 8;
	add.s64 	%rd372, %rd2, %rd371;
	ld.global.u64 	%rd237, [%rd372];
	or.b64  	%rd373, %rd554, %rd237;
	and.b64  	%rd374, %rd373, -4294967296;
	setp.ne.s64 	%p22, %rd374, 0;
	@%p22 bra 	$L__BB2_103;
	cvt.u32.u64 	%r117, %rd237;
	cvt.u32.u64 	%r118, %rd554;
	div.u32 	%r119, %r118, %r117;
	mul.lo.s32 	%r120, %r119, %r117;
	sub.s32 	%r121, %r118, %r120;
	cvt.u64.u32 	%rd555, %r119;
	cvt.u64.u32 	%rd556, %r121;
	bra.uni 	$L__BB2_104;
$L__BB2_103:
	div.s64 	%rd555, %rd554, %rd237;
	mul.lo.s64 	%rd375, %rd555, %rd237;
	sub.s64 	%rd556, %rd554, %rd375;
$L__BB2_104:
	add.s64 	%rd377, %rd1, %rd371;
	ld.global.u64 	%rd378, [%rd377];
	mul.lo.s64 	%rd244, %rd378, %rd556;
	add.s32 	%r46, %r211, -1;
	mul.wide.u32 	%rd379, %r46, 8;
	add.s64 	%rd380, %rd2, %rd379;
	ld.global.u64 	%rd245, [%rd380];
	or.b64  	%rd381, %rd555, %rd245;
	and.b64  	%rd382, %rd381, -4294967296;
	setp.ne.s64 	%p23, %rd382, 0;
	@%p23 bra 	$L__BB2_106;
	cvt.u32.u64 	%r122, %rd245;
	cvt.u32.u64 	%r123, %rd555;
	div.u32 	%r124, %r123, %r122;
	mul.lo.s32 	%r125, %r124, %r122;
	sub.s32 	%r126, %r123, %r125;
	cvt.u64.u32 	%rd554, %r124;
	cvt.u64.u32 	%rd558, %r126;
	bra.uni 	$L__BB2_107;
$L__BB2_106:
	div.s64 	%rd554, %rd555, %rd245;
	mul.lo.s64 	%rd383, %rd554, %rd245;
	sub.s64 	%rd558, %rd555, %rd383;
$L__BB2_107:
	add.s64 	%rd385, %rd1, %rd379;
	ld.global.u64 	%rd386, [%rd385];
	mad.lo.s64 	%rd387, %rd386, %rd558, %rd244;
	add.s64 	%rd563, %rd563, %rd387;
	add.s32 	%r211, %r211, -2;
$L__BB2_108:
	and.b32  	%r127, %r22, 1;
	setp.eq.b32 	%p24, %r127, 1;
	not.pred 	%p25, %p24;
	@%p25 bra 	$L__BB2_113;
	mul.wide.u32 	%rd388, %r211, 8;
	add.s64 	%rd389, %rd2, %rd388;
	ld.global.u64 	%rd256, [%rd389];
	or.b64  	%rd390, %rd554, %rd256;
	and.b64  	%rd391, %rd390, -4294967296;
	setp.ne.s64 	%p26, %rd391, 0;
	@%p26 bra 	$L__BB2_111;
	cvt.u32.u64 	%r128, %rd256;
	cvt.u32.u64 	%r129, %rd554;
	rem.u32 	%r130, %r129, %r128;
	cvt.u64.u32 	%rd562, %r130;
	bra.uni 	$L__BB2_112;
$L__BB2_111:
	rem.s64 	%rd562, %rd554, %rd256;
$L__BB2_112:
	add.s64 	%rd393, %rd1, %rd388;
	ld.global.u64 	%rd394, [%rd393];
	mad.lo.s64 	%rd563, %rd394, %rd562, %rd563;
$L__BB2_113:
	ld.global.u8 	%rs2, [%rd563];
	st.shared.u8 	[%r5], %rs2;
$L__BB2_114:
	bar.sync 	0;
	setp.lt.u32 	%p51, %r213, 66;
	@%p51 bra 	$L__BB2_118;
$L__BB2_115:
	shr.u32 	%r50, %r213, 1;
	setp.ge.u32 	%p52, %r1, %r50;
	@%p52 bra 	$L__BB2_117;
	ld.shared.u8 	%rs8, [%r5];
	setp.ne.s16 	%p53, %rs8, 0;
	add.s32 	%r202, %r5, %r50;
	ld.shared.u8 	%rs9, [%r202];
	setp.ne.s16 	%p54, %rs9, 0;
	and.pred  	%p55, %p53, %p54;
	selp.u16 	%rs12, 1, 0, %p55;
	st.shared.u8 	[%r5], %rs12;
$L__BB2_117:
	bar.sync 	0;
	setp.gt.u32 	%p56, %r213, 131;
	mov.u32 	%r213, %r50;
	@%p56 bra 	$L__BB2_115;
$L__BB2_118:
	setp.gt.u32 	%p57, %r1, 31;
	@%p57 bra 	$L__BB2_121;
	ld.volatile.shared.u8 	%rs13, [%r5];
	setp.ne.s16 	%p58, %rs13, 0;
	ld.volatile.shared.u8 	%rs14, [%r5+32];
	setp.ne.s16 	%p59, %rs14, 0;
	and.pred  	%p60, %p58, %p59;
	selp.u16 	%rs17, 1, 0, %p60;
	st.volatile.shared.u8 	[%r5], %rs17;
	ld.volatile.shared.u8 	%rs18, [%r5];
	setp.ne.s16 	%p61, %rs18, 0;
	ld.volatile.shared.u8 	%rs19, [%r5+16];
	setp.ne.s16 	%p62, %rs19, 0;
	and.pred  	%p63, %p61, %p62;
	selp.u16 	%rs22, 1, 0, %p63;
	st.volatile.shared.u8 	[%r5], %rs22;
	ld.volatile.shared.u8 	%rs23, [%r5];
	setp.ne.s16 	%p64, %rs23, 0;
	ld.volatile.shared.u8 	%rs24, [%r5+8];
	setp.ne.s16 	%p65, %rs24, 0;
	and.pred  	%p66, %p64, %p65;
	selp.u16 	%rs27, 1, 0, %p66;
	st.volatile.shared.u8 	[%r5], %rs27;
	ld.volatile.shared.u8 	%rs28, [%r5];
	setp.ne.s16 	%p67, %rs28, 0;
	ld.volatile.shared.u8 	%rs29, [%r5+4];
	setp.ne.s16 	%p68, %rs29, 0;
	and.pred  	%p69, %p67, %p68;
	selp.u16 	%rs32, 1, 0, %p69;
	st.volatile.shared.u8 	[%r5], %rs32;
	ld.volatile.shared.u8 	%rs33, [%r5];
	setp.ne.s16 	%p70, %rs33, 0;
	ld.volatile.shared.u8 	%rs34, [%r5+2];
	setp.ne.s16 	%p71, %rs34, 0;
	and.pred  	%p72, %p70, %p71;
	selp.u16 	%rs37, 1, 0, %p72;
	st.volatile.shared.u8 	[%r5], %rs37;
	ld.volatile.shared.u8 	%rs38, [%r5];
	setp.ne.s16 	%p73, %rs38, 0;
	ld.volatile.shared.u8 	%rs39, [%r5+1];
	setp.ne.s16 	%p74, %rs39, 0;
	and.pred  	%p75, %p73, %p74;
	selp.u16 	%rs42, 1, 0, %p75;
	st.volatile.shared.u8 	[%r5], %rs42;
	setp.ne.s32 	%p76, %r1, 0;
	@%p76 bra 	$L__BB2_121;
	ld.param.u64 	%rd478, [contiguous_reduce2_bool_param_0];
	ld.shared.u8 	%rs43, [sdata_bool];
	cvt.u64.u32 	%rd473, %r2;
	mov.u32 	%r203, %ctaid.y;
	cvt.u64.u32 	%rd474, %r203;
	mad.lo.s64 	%rd475, %rd265, %rd474, %rd473;
	cvta.to.global.u64 	%rd476, %rd478;
	add.s64 	%rd477, %rd476, %rd475;
	st.global.u8 	[%rd477], %rs43;
$L__BB2_121:
	ret;

}
	// .globl	contiguous_reduce22_bool
.visible .entry contiguous_reduce22_bool(
	.param .u64 .ptr .align 1 contiguous_reduce22_bool_param_0,
	.param .u64 .ptr .align 1 contiguous_reduce22_bool_param_1,
	.param .u64 contiguous_reduce22_bool_param_2,
	.param .u64 contiguous_reduce22_bool_param_3
)
{
	.reg .pred 	%p<32>;
	.reg .b16 	%rs<44>;
	.reg .b32 	%r<17>;
	.reg .b64 	%rd<23>;

	ld.param.u64 	%rd4, [contiguous_reduce22_bool_param_0];
	ld.param.u64 	%rd7, [contiguous_reduce22_bool_param_1];
	ld.param.u64 	%rd5, [contiguous_reduce22_bool_param_2];
	ld.param.u64 	%rd6, [contiguous_reduce22_bool_param_3];
	cvta.to.global.u64 	%rd1, %rd7;
	mov.u32 	%r1, %tid.x;
	mov.u32 	%r2, %ctaid.x;
	mov.u32 	%r16, %ntid.x;
	mul.lo.s32 	%r8, %r2, %r16;
	shl.b32 	%r9, %r8, 1;
	add.s32 	%r4, %r9, %r1;
	mov.u32 	%r10, sdata_bool;
	add.s32 	%r5, %r10, %r1;
	mov.b16 	%rs1, 1;
	st.shared.u8 	[%r5], %rs1;
	add.s32 	%r11, %r4, %r16;
	cvt.u64.u32 	%rd2, %r11;
	setp.le.u64 	%p1, %rd5, %rd2;
	@%p1 bra 	$L__BB3_2;
	cvt.u64.u32 	%rd11, %r4;
	mov.u32 	%r13, %ctaid.y;
	cvt.u64.u32 	%rd12, %r13;
	mul.lo.s64 	%rd13, %rd5, %rd12;
	add.s64 	%rd14, %rd13, %rd11;
	add.s64 	%rd15, %rd1, %rd14;
	ld.global.u8 	%rs3, [%rd15];
	setp.ne.s16 	%p3, %rs3, 0;
	add.s64 	%rd16, %rd13, %rd2;
	add.s64 	%rd17, %rd1, %rd16;
	ld.global.u8 	%rs4, [%rd17];
	setp.ne.s16 	%p4, %rs4, 0;
	and.pred  	%p5, %p3, %p4;
	selp.u16 	%rs7, 1, 0, %p5;
	st.shared.u8 	[%r5], %rs7;
	bra.uni 	$L__BB3_4;
$L__BB3_2:
	cvt.u64.u32 	%rd3, %r4;
	setp.le.u64 	%p2, %rd5, %rd3;
	@%p2 bra 	$L__BB3_4;
	mov.u32 	%r12, %ctaid.y;
	cvt.u64.u32 	%rd8, %r12;
	mad.lo.s64 	%rd9, %rd5, %rd8, %rd3;
	add.s64 	%rd10, %rd1, %rd9;
	ld.global.u8 	%rs2, [%rd10];
	st.shared.u8 	[%r5], %rs2;
$L__BB3_4:
	bar.sync 	0;
	setp.lt.u32 	%p6, %r16, 66;
	@%p6 bra 	$L__BB3_8;
$L__BB3_5:
	shr.u32 	%r7, %r16, 1;
	setp.ge.u32 	%p7, %r1, %r7;
	@%p7 bra 	$L__BB3_7;
	ld.shared.u8 	%rs8, [%r5];
	setp.ne.s16 	%p8, %rs8, 0;
	add.s32 	%r14, %r5, %r7;
	ld.shared.u8 	%rs9, [%r14];
	setp.ne.s16 	%p9, %rs9, 0;
	and.pred  	%p10, %p8, %p9;
	selp.u16 	%rs12, 1, 0, %p10;
	st.shared.u8 	[%r5], %rs12;
$L__BB3_7:
	bar.sync 	0;
	setp.gt.u32 	%p11, %r16, 131;
	mov.u32 	%r16, %r7;
	@%p11 bra 	$L__BB3_5;
$L__BB3_8:
	setp.gt.u32 	%p12, %r1, 31;
	@%p12 bra 	$L__BB3_11;
	ld.volatile.shared.u8 	%rs13, [%r5];
	setp.ne.s16 	%p13, %rs13, 0;
	ld.volatile.shared.u8 	%rs14, [%r5+32];
	setp.ne.s16 	%p14, %rs14, 0;
	and.pred  	%p15, %p13, %p14;
	selp.u16 	%rs17, 1, 0, %p15;
	st.volatile.shared.u8 	[%r5], %rs17;
	ld.volatile.shared.u8 	%rs18, [%r5];
	setp.ne.s16 	%p16, %rs18, 0;
	ld.volatile.shared.u8 	%rs19, [%r5+16];
	setp.ne.s16 	%p17, %rs19, 0;
	and.pred  	%p18, %p16, %p17;
	selp.u16 	%rs22, 1, 0, %p18;
	st.volatile.shared.u8 	[%r5], %rs22;
	ld.volatile.shared.u8 	%rs23, [%r5];
	setp.ne.s16 	%p19, %rs23, 0;
	ld.volatile.shared.u8 	%rs24, [%r5+8];
	setp.ne.s16 	%p20, %rs24, 0;
	and.pred  	%p21, %p19, %p20;
	selp.u16 	%rs27, 1, 0, %p21;
	st.volatile.shared.u8 	[%r5], %rs27;
	ld.volatile.shared.u8 	%rs28, [%r5];
	setp.ne.s16 	%p22, %rs28, 0;
	ld.volatile.shared.u8 	%rs29, [%r5+4];
	setp.ne.s16 	%p23, %rs29, 0;
	and.pred  	%p24, %p22, %p23;
	selp.u16 	%rs32, 1, 0, %p24;
	st.volatile.shared.u8 	[%r5], %rs32;
	ld.volatile.shared.u8 	%rs33, [%r5];
	setp.ne.s16 	%p25, %rs33, 0;
	ld.volatile.shared.u8 	%rs34, [%r5+2];
	setp.ne.s16 	%p26, %rs34, 0;
	and.pred  	%p27, %p25, %p26;
	selp.u16 	%rs37, 1, 0, %p27;
	st.volatile.shared.u8 	[%r5], %rs37;
	ld.volatile.shared.u8 	%rs38, [%r5];
	setp.ne.s16 	%p28, %rs38, 0;
	ld.volatile.shared.u8 	%rs39, [%r5+1];
	setp.ne.s16 	%p29, %rs39, 0;
	and.pred  	%p30, %p28, %p29;
	selp.u16 	%rs42, 1, 0, %p30;
	st.volatile.shared.u8 	[%r5], %rs42;
	setp.ne.s32 	%p31, %r1, 0;
	@%p31 bra 	$L__BB3_11;
	ld.shared.u8 	%rs43, [sdata_bool];
	cvt.u64.u32 	%rd18, %r2;
	mov.u32 	%r15, %ctaid.y;
	cvt.u64.u32 	%rd19, %r15;
	mad.lo.s64 	%rd20, %rd6, %rd19, %rd18;
	cvta.to.global.u64 	%rd21, %rd4;
	add.s64 	%rd22, %rd21, %rd20;
	st.global.u8 	[%rd22], %rs43;
$L__BB3_11:
	ret;

}
	// .globl	contiguous_reduce3_bool
.visible .entry contiguous_reduce3_bool(
	.param .u64 .ptr .align 1 contiguous_reduce3_bool_param_0,
	.param .u64 .ptr .align 1 contiguous_reduce3_bool_param_1,
	.param .u64 .ptr .align 1 contiguous_reduce3_bool_param_2,
	.param .u64 .ptr .align 1 contiguous_reduce3_bool_param_3,
	.param .u64 contiguous_reduce3_bool_param_4,
	.param .u64 contiguous_reduce3_bool_param_5,
	.param .u64 contiguous_reduce3_bool_param_6
)
{
	.reg .pred 	%p<92>;
	.reg .b16 	%rs<55>;
	.reg .b32 	%r<183>;
	.reg .b64 	%rd<304>;

	ld.param.u64 	%rd144, [contiguous_reduce3_bool_param_0];
	ld.param.u64 	%rd145, [contiguous_reduce3_bool_param_1];
	ld.param.u64 	%rd148, [contiguous_reduce3_bool_param_2];
	ld.param.u64 	%rd149, [contiguous_reduce3_bool_param_3];
	ld.param.u64 	%rd146, [contiguous_reduce3_bool_param_4];
	ld.param.u64 	%rd147, [contiguous_reduce3_bool_param_5];
	ld.param.u64 	%rd150, [contiguous_reduce3_bool_param_6];
	cvta.to.global.u64 	%rd1, %rd149;
	cvta.to.global.u64 	%rd2, %rd148;
	mov.u32 	%r1, %tid.y;
	mov.u32 	%r2, %ntid.x;
	mov.u32 	%r3, %tid.x;
	mad.lo.s32 	%r61, %r1, %r2, %r3;
	mov.u32 	%r62, %ctaid.x;
	mad.lo.s32 	%r63, %r62, %r2, %r3;
	mov.u32 	%r64, %ctaid.y;
	mov.u32 	%r4, %ntid.y;
	mad.lo.s32 	%r65, %r64, %r4, %r1;
	mov.u32 	%r66, sdata_bool;
	add.s32 	%r6, %r66, %r61;
	mov.b16 	%rs1, 1;
	st.shared.u8 	[%r6], %rs1;
	cvt.u64.u32 	%rd3, %r63;
	setp.le.u64 	%p14, %rd147, %rd3;
	cvt.u64.u32 	%rd152, %r65;
	setp.le.u64 	%p15, %rd150, %rd152;
	or.pred  	%p16, %p14, %p15;
	@%p16 bra 	$L__BB4_76;
	cvt.u32.u64 	%r67, %rd3;
	cvt.u32.u64 	%r68, %rd147;
	mad.lo.s32 	%r174, %r65, %r68, %r67;
	cvt.u32.u64 	%r8, %rd146;
	add.s32 	%r173, %r8, -1;
	setp.lt.s32 	%p17, %r173, 0;
	mov.b64 	%rd303, 0;
	@%p17 bra 	$L__BB4_59;
	and.b32  	%r10, %r8, 7;
	setp.lt.u32 	%p18, %r173, 7;
	mov.b64 	%rd303, 0;
	@%p18 bra 	$L__BB4_30;
	add.s32 	%r169, %r8, -4;
	and.b32  	%r69, %r8, -8;
	neg.s32 	%r168, %r69;
	mov.b64 	%rd303, 0;
$L__BB4_4:
	.pragma "nounroll";
	add.s32 	%r16, %r169, 3;
	cvt.u64.u32 	%rd5, %r174;
	mul.wide.u32 	%rd157, %r16, 8;
	add.s64 	%rd158, %rd2, %rd157;
	ld.global.u64 	%rd6, [%rd158];
	and.b64  	%rd159, %rd6, -4294967296;
	setp.ne.s64 	%p19, %rd159, 0;
	@%p19 bra 	$L__BB4_6;
	cvt.u32.u64 	%r70, %rd6;
	cvt.u32.u64 	%r71, %rd5;
	div.u32 	%r72, %r71, %r70;
	mul.lo.s32 	%r73, %r72, %r70;
	sub.s32 	%r74, %r71, %r73;
	cvt.u64.u32 	%rd268, %r72;
	cvt.u64.u32 	%rd269, %r74;
	bra.uni 	$L__BB4_7;
$L__BB4_6:
	div.s64 	%rd268, %rd5, %rd6;
	mul.lo.s64 	%rd160, %rd268, %rd6;
	sub.s64 	%rd269, %rd5, %rd160;
$L__BB4_7:
	add.s64 	%rd162, %rd1, %rd157;
	ld.global.u64 	%rd163, [%rd162];
	mad.lo.s64 	%rd13, %rd163, %rd269, %rd303;
	add.s32 	%r17, %r169, 2;
	and.b64  	%rd14, %rd268, 4294967295;
	mul.wide.u32 	%rd164, %r17, 8;
	add.s64 	%rd165, %rd2, %rd164;
	ld.global.u64 	%rd15, [%rd165];
	and.b64  	%rd166, %rd15, -4294967296;
	setp.ne.s64 	%p20, %rd166, 0;
	@%p20 bra 	$L__BB4_9;
	cvt.u32.u64 	%r75, %rd15;
	cvt.u32.u64 	%r76, %rd14;
	div.u32 	%r77, %r76, %r75;
	mul.lo.s32 	%r78, %r77, %r75;
	sub.s32 	%r79, %r76, %r78;
	cvt.u64.u32 	%rd270, %r77;
	cvt.u64.u32 	%rd271, %r79;
	bra.uni 	$L__BB4_10;
$L__BB4_9:
	div.s64 	%rd270, %rd14, %rd15;
	mul.lo.s64 	%rd167, %rd270, %rd15;
	sub.s64 	%rd271, %rd14, %rd167;
$L__BB4_10:
	add.s64 	%rd169, %rd1, %rd164;
	ld.global.u64 	%rd170, [%rd169];
	mad.lo.s64 	%rd22, %rd170, %rd271, %rd13;
	add.s32 	%r18, %r169, 1;
	and.b64  	%rd23, %rd270, 4294967295;
	mul.wide.u32 	%rd171, %r18, 8;
	add.s64 	%rd172, %rd2, %rd171;
	ld.global.u64 	%rd24, [%rd172];
	and.b64  	%rd173, %rd24, -4294967296;
	setp.ne.s64 	%p21, %rd173, 0;
	@%p21 bra 	$L__BB4_12;
	cvt.u32.u64 	%r80, %rd24;
	cvt.u32.u64 	%r81, %rd23;
	div.u32 	%r82, %r81, %r80;
	mul.lo.s32 	%r83, %r82, %r80;
	sub.s32 	%r84, %r81, %r83;
	cvt.u64.u32 	%rd272, %r82;
	cvt.u64.u32 	%rd273, %r84;
	bra.uni 	$L__BB4_13;
$L__BB4_12:
	div.s64 	%rd272, %rd23, %rd24;
	mul.lo.s64 	%rd174, %rd272, %rd24;
	sub.s64 	%rd273, %rd23, %rd174;
$L__BB4_13:
	add.s64 	%rd176, %rd1, %rd171;
	ld.global.u64 	%rd177, [%rd176];
	mad.lo.s64 	%rd31, %rd177, %rd273, %rd22;
	add.s32 	%r19, %r169, -4;
	and.b64  	%rd32, %rd272, 4294967295;
	mul.wide.u32 	%rd178, %r169, 8;
	add.s64 	%rd179, %rd2, %rd178;
	ld.global.u64 	%rd33, [%rd179];
	and.b64  	%rd180, %rd33, -4294967296;
	setp.ne.s64 	%p22, %rd180, 0;
	@%p22 bra 	$L__BB4_15;
	cvt.u32.u64 	%r85, %rd33;
	cvt.u32.u64 	%r86, %rd32;
	div.u32 	%r87, %r86, %r85;
	mul.lo.s32 	%r88, %r87, %r85;
	sub.s32 	%r89, %r86, %r88;
	cvt.u64.u32 	%rd274, %r87;
	cvt.u64.u32 	%rd275, %r89;
	bra.uni 	$L__BB4_16;
$L__BB4_15:
	div.s64 	%rd274, %rd32, %rd33;
	mul.lo.s64 	%rd181, %rd274, %rd33;
	sub.s64 	%rd275, %rd32, %rd181;
$L__BB4_16:
	mul.wide.u32 	%rd182, %r169, 8;
	add.s64 	%rd183, %rd1, %rd182;
	ld.global.u64 	%rd184, [%rd183];
	mad.lo.s64 	%rd40, %rd184, %rd275, %rd31;
	add.s32 	%r20, %r169, -1;
	and.b64  	%rd41, %rd274, 4294967295;
	mul.wide.u32 	%rd185, %r20, 8;
	add.s64 	%rd186, %rd2, %rd185;
	ld.global.u64 	%rd42, [%rd186];
	and.b64  	%rd187, %rd42, -4294967296;
	setp.ne.s64 	%p23, %rd187, 0;
	@%p23 bra 	$L__BB4_18;
	cvt.u32.u64 	%r90, %rd42;
	cvt.u32.u64 	%r91, %rd41;
	div.u32 	%r92, %r91, %r90;
	mul.lo.s32 	%r93, %r92, %r90;
	sub.s32 	%r94, %r91, %r93;
	cvt.u64.u32 	%rd276, %r92;
	cvt.u64.u32 	%rd277, %r94;
	bra.uni 	$L__BB4_19;
$L__BB4_18:
	div.s64 	%rd276, %rd41, %rd42;
	mul.lo.s64 	%rd188, %rd276, %rd42;
	sub.s64 	%rd277, %rd41, %rd188;
$L__BB4_19:
	mul.wide.u32 	%rd189, %r20, 8;
	add.s64 	%rd190, %rd1, %rd189;
	ld.global.u64 	%rd191, [%rd190];
	mad.lo.s64 	%rd49, %rd191, %rd277, %rd40;
	add.s32 	%r21, %r169, -2;
	and.b64  	%rd50, %rd276, 4294967295;
	mul.wide.u32 	%rd192, %r21, 8;
	add.s64 	%rd193, %rd2, %rd192;
	ld.global.u64 	%rd51, [%rd193];
	and.b64  	%rd194, %rd51, -4294967296;
	setp.ne.s64 	%p24, %rd194, 0;
	@%p24 bra 	$L__BB4_21;
	cvt.u32.u64 	%r95, %rd51;
	cvt.u32.u64 	%r96, %rd50;
	div.u32 	%r97, %r96, %r95;
	mul.lo.s32 	%r98, %r97, %r95;
	sub.s32 	%r99, %r96, %r98;
	cvt.u64.u32 	%rd278, %r97;
	cvt.u64.u32 	%rd279, %r99;
	bra.uni 	$L__BB4_22;
$L__BB4_21:
	div.s64 	%rd278, %rd50, %rd51;
	mul.lo.s64 	%rd195, %rd278, %rd51;
	sub.s64 	%rd279, %rd50, %rd195;
$L__BB4_22:
	mul.wide.u32 	%rd196, %r21, 8;
	add.s64 	%rd197, %rd1, %rd196;
	ld.global.u64 	%rd198, [%rd197];
	mad.lo.s64 	%rd58, %rd198, %rd279, %rd49;
	add.s32 	%r22, %r169, -3;
	and.b64  	%rd59, %rd278, 4294967295;
	mul.wide.u32 	%rd199, %r22, 8;
	add.s64 	%rd200, %rd2, %rd199;
	ld.global.u64 	%rd60, [%rd200];
	and.b64  	%rd201, %rd60, -4294967296;
	setp.ne.s64 	%p25, %rd201, 0;
	@%p25 bra 	$L__BB4_24;
	cvt.u32.u64 	%r100, %rd60;
	cvt.u32.u64 	%r101, %rd59;
	div.u32 	%r102, %r101, %r100;
	mul.lo.s32 	%r103, %r102, %r100;
	sub.s32 	%r104, %r101, %r103;
	cvt.u64.u32 	%rd280, %r102;
	cvt.u64.u32 	%rd281, %r104;
	bra.uni 	$L__BB4_25;
$L__BB4_24:
	div.s64 	%rd280, %rd59, %rd60;
	mul.lo.s64 	%rd202, %rd280, %rd60;
	sub.s64 	%rd281, %rd59, %rd202;
$L__BB4_25:
	mul.wide.u32 	%rd203, %r22, 8;
	add.s64 	%rd204, %rd1, %rd203;
	ld.global.u64 	%rd205, [%rd204];
	mad.lo.s64 	%rd67, %rd205, %rd281, %rd58;
	and.b64  	%rd68, %rd280, 4294967295;
	mul.wide.u32 	%rd206, %r19, 8;
	add.s64 	%rd207, %rd2, %rd206;
	ld.global.u64 	%rd69, [%rd207];
	and.b64  	%rd208, %rd69, -4294967296;
	setp.ne.s64 	%p26, %rd208, 0;
	@%p26 bra 	$L__BB4_27;
	cvt.u32.u64 	%r105, %rd69;
	cvt.u32.u64 	%r106, %rd68;
	div.u32 	%r107, %r106, %r105;
	mul.lo.s32 	%r108, %r107, %r105;
	sub.s32 	%r109, %r106, %r108;
	cvt.u64.u32 	%rd282, %r107;
	cvt.u64.u32 	%rd283, %r109;
	bra.uni 	$L__BB4_28;
$L__BB4_27:
	div.s64 	%rd282, %rd68, %rd69;
	mul.lo.s64 	%rd209, %rd282, %rd69;
	sub.s64 	%rd283, %rd68, %rd209;
$L__BB4_28:
	add.s64 	%rd211, %rd1, %rd206;
	ld.global.u64 	%rd212, [%rd211];
	mad.lo.s64 	%rd303, %rd212, %rd283, %rd67;
	cvt.u32.u64 	%r174, %rd282;
	add.s32 	%r169, %r169, -8;
	add.s32 	%r168, %r168, 8;
	setp.ne.s32 	%p27, %r168, 0;
	@%p27 bra 	$L__BB4_4;
	add.s32 	%r173, %r169, 3;
$L__BB4_30:
	setp.eq.s32 	%p28, %r10, 0;
	@%p28 bra 	$L__BB4_59;
	and.b32  	%r29, %r8, 3;
	setp.lt.u32 	%p29, %r10, 4;
	@%p29 bra 	$L__BB4_45;
	cvt.u64.u32 	%rd79, %r174;
	mul.wide.u32 	%rd214, %r173, 8;
	add.s64 	%rd215, %rd2, %rd214;
	ld.global.u64 	%rd80, [%rd215];
	and.b64  	%rd216, %rd80, -4294967296;
	setp.ne.s64 	%p30, %rd216, 0;
	@%p30 bra 	$L__BB4_34;
	cvt.u32.u64 	%r110, %rd80;
	cvt.u32.u64 	%r111, %rd79;
	div.u32 	%r112, %r111, %r110;
	mul.lo.s32 	%r113, %r112, %r110;
	sub.s32 	%r114, %r111, %r113;
	cvt.u64.u32 	%rd286, %r112;
	cvt.u64.u32 	%rd287, %r114;
	bra.uni 	$L__BB4_35;
$L__BB4_34:
	div.s64 	%rd286, %rd79, %rd80;
	mul.lo.s64 	%rd217, %rd286, %rd80;
	sub.s64 	%rd287, %rd79, %rd217;
$L__BB4_35:
	add.s64 	%rd219, %rd1, %rd214;
	ld.global.u64 	%rd220, [%rd219];
	mad.lo.s64 	%rd87, %rd220, %rd287, %rd303;
	add.s32 	%r30, %r173, -1;
	and.b64  	%rd88, %rd286, 4294967295;
	mul.wide.u32 	%rd221, %r30, 8;
	add.s64 	%rd222, %rd2, %rd221;
	ld.global.u64 	%rd89, [%rd222];
	and.b64  	%rd223, %rd89, -4294967296;
	setp.ne.s64 	%p31, %rd223, 0;
	@%p31 bra 	$L__BB4_37;
	cvt.u32.u64 	%r115, %rd89;
	cvt.u32.u64 	%r116, %rd88;
	div.u32 	%r117, %r116, %r115;
	mul.lo.s32 	%r118, %r117, %r115;
	sub.s32 	%r119, %r116, %r118;
	cvt.u64.u32 	%rd288, %r117;
	cvt.u64.u32 	%rd289, %r119;
	bra.uni 	$L__BB4_38;
$L__BB4_37:
	div.s64 	%rd288, %rd88, %rd89;
	mul.lo.s64 	%rd224, %rd288, %rd89;
	sub.s64 	%rd289, %rd88, %rd224;
$L__BB4_38:
	add.s64 	%rd226, %rd1, %rd221;
	ld.global.u64 	%rd227, [%rd226];
	mad.lo.s64 	%rd96, %rd227, %rd289, %rd87;
	add.s32 	%r31, %r173, -2;
	and.b64  	%rd97, %rd288, 4294967295;
	mul.wide.u32 	%rd228, %r31, 8;
	add.s64 	%rd229, %rd2, %rd228;
	ld.global.u64 	%rd98, [%rd229];
	and.b64  	%rd230, %rd98, -4294967296;
	setp.ne.s64 	%p32, %rd230, 0;
	@%p32 bra 	$L__BB4_40;
	cvt.u32.u64 	%r120, %rd98;
	cvt.u32.u64 	%r121, %rd97;
	div.u32 	%r122, %r121, %r120;
	mul.lo.s32 	%r123, %r122, %r120;
	sub.s32 	%r124, %r121, %r123;
	cvt.u64.u32 	%rd290, %r122;
	cvt.u64.u32 	%rd291, %r124;
	bra.uni 	$L__BB4_41;
$L__BB4_40:
	div.s64 	%rd290, %rd97, %rd98;
	mul.lo.s64 	%rd231, %rd290, %rd98;
	sub.s64 	%rd291, %rd97, %rd231;
$L__BB4_41:
	add.s64 	%rd233, %rd1, %rd228;
	ld.global.u64 	%rd234, [%rd233];
	mad.lo.s64 	%rd105, %rd234, %rd291, %rd96;
	add.s32 	%r32, %r173, -3;
	and.b64  	%rd106, %rd290, 4294967295;
	mul.wide.u32 	%rd235, %r32, 8;
	add.s64 	%rd236, %rd2, %rd235;
	ld.global.u64 	%rd107, [%rd236];
	and.b64  	%rd237, %rd107, -4294967296;
	setp.ne.s64 	%p33, %rd237, 0;
	@%p33 bra 	$L__BB4_43;
	cvt.u32.u64 	%r125, %rd107;
	cvt.u32.u64 	%r126, %rd106;
	div.u32 	%r127, %r126, %r125;
	mul.lo.s32 	%r128, %r127, %r125;
	sub.s32 	%r129, %r126, %r128;
	cvt.u64.u32 	%rd292, %r127;
	cvt.u64.u32 	%rd293, %r129;
	bra.uni 	$L__BB4_44;
$L__BB4_43:
	div.s64 	%rd292, %rd106, %rd107;
	mul.lo.s64 	%rd238, %rd292, %rd107;
	sub.s64 	%rd293, %rd106, %rd238;
$L__BB4_44:
	add.s64 	%rd240, %rd1, %rd235;
	ld.global.u64 	%rd241, [%rd240];
	mad.lo.s64 	%rd303, %rd241, %rd293, %rd105;
	cvt.u32.u64 	%r174, %rd292;
	add.s32 	%r173, %r173, -4;
$L__BB4_45:
	setp.eq.s32 	%p34, %r29, 0;
	@%p34 bra 	$L__BB4_59;
	setp.eq.s32 	%p35, %r29, 1;
	@%p35 bra 	$L__BB4_54;
	cvt.u64.u32 	%rd117, %r174;
	mul.wide.u32 	%rd243, %r173, 8;
	add.s64 	%rd244, %rd2, %rd243;
	ld.global.u64 	%rd118, [%rd244];
	and.b64  	%rd245, %rd118, -4294967296;
	setp.ne.s64 	%p36, %rd245, 0;
	@%p36 bra 	$L__BB4_49;
	cvt.u32.u64 	%r130, %rd118;
	cvt.u32.u64 	%r131, %rd117;
	div.u32 	%r132, %r131, %r130;
	mul.lo.s32 	%r133, %r132, %r130;
	sub.s32 	%r134, %r131, %r133;
	cvt.u64.u32 	%rd296, %r132;
	cvt.u64.u32 	%rd297, %r134;
	bra.uni 	$L__BB4_50;
$L__BB4_49:
	div.s64 	%rd296, %rd117, %rd118;
	mul.lo.s64 	%rd246, %rd296, %rd118;
	sub.s64 	%rd297, %rd117, %rd246;
$L__BB4_50:
	add.s64 	%rd248, %rd1, %rd243;
	ld.global.u64 	%rd249, [%rd248];
	mad.lo.s64 	%rd125, %rd249, %rd297, %rd303;
	add.s32 	%r37, %r173, -1;
	and.b64  	%rd126, %rd296, 4294967295;
	mul.wide.u32 	%rd250, %r37, 8;
	add.s64 	%rd251, %rd2, %rd250;
	ld.global.u64 	%rd127, [%rd251];
	and.b64  	%rd252, %rd127, -4294967296;
	setp.ne.s64 	%p37, %rd252, 0;
	@%p37 bra 	$L__BB4_52;
	cvt.u32.u64 	%r135, %rd127;
	cvt.u32.u64 	%r136, %rd126;
	div.u32 	%r137, %r136, %r135;
	mul.lo.s32 	%r138, %r137, %r135;
	sub.s32 	%r139, %r136, %r138;
	cvt.u64.u32 	%rd298, %r137;
	cvt.u64.u32 	%rd299, %r139;
	bra.uni 	$L__BB4_53;
$L__BB4_52:
	div.s64 	%rd298, %rd126, %rd127;
	mul.lo.s64 	%rd253, %rd298, %rd127;
	sub.s64 	%rd299, %rd126, %rd253;
$L__BB4_53:
	add.s64 	%rd255, %rd1, %rd250;
	ld.global.u64 	%rd256, [%rd255];
	mad.lo.s64 	%rd303, %rd256, %rd299, %rd125;
	cvt.u32.u64 	%r174, %rd298;
	add.s32 	%r173, %r173, -2;
$L__BB4_54:
	and.b32  	%r140, %r8, 1;
	setp.eq.b32 	%p38, %r140, 1;
	not.pred 	%p39, %p38;
	@%p39 bra 	$L__BB4_59;
	cvt.u64.u32 	%rd137, %r174;
	mul.wide.u32 	%rd257, %r173, 8;
	add.s64 	%rd258, %rd2, %rd257;
	ld.global.u64 	%rd138, [%rd258];
	and.b64  	%rd259, %rd138, -4294967296;
	setp.ne.s64 	%p40, %rd259, 0;
	@%p40 bra 	$L__BB4_57;
	cvt.u32.u64 	%r141, %rd138;
	cvt.u32.u64 	%r142, %rd137;
	rem.u32 	%r143, %r142, %r141;
	cvt.u64.u32 	%rd302, %r143;
	bra.uni 	$L__BB4_58;
$L__BB4_57:
	rem.s64 	%rd302, %rd137, %rd138;
$L__BB4_58:
	add.s64 	%rd261, %rd1, %rd257;
	ld.global.u64 	%rd262, [%rd261];
	mad.lo.s64 	%rd303, %rd262, %rd302, %rd303;
$L__BB4_59:
	cvta.to.global.u64 	%rd263, %rd145;
	add.s64 	%rd264, %rd263, %rd303;
	ld.global.u8 	%rs2, [%rd264];
	st.shared.u8 	[%r6], %rs2;
	bar.sync 	0;
	setp.ne.s32 	%p41, %r1, 0;
	@%p41 bra 	$L__BB4_76;
	setp.lt.u32 	%p42, %r4, 2;
	add.s32 	%r42, %r66, %r3;
	@%p42 bra 	$L__BB4_74;
	ld.shared.u8 	%rs3, [%r42];
	setp.ne.s16 	%p90, %rs3, 0;
	add.s32 	%r43, %r4, -1;
	add.s32 	%r146, %r4, -2;
	and.b32  	%r44, %r43, 7;
	setp.lt.u32 	%p44, %r146, 7;
	mov.b32 	%r178, 1;
	@%p44 bra 	$L__BB4_65;
	and.b32  	%r148, %r43, -8;
	neg.s32 	%r182, %r148;
	add.s32 	%r149, %r3, %r2;
	add.s32 	%r180, %r66, %r149;
	shl.b32 	%r47, %r2, 3;
	mov.b32 	%r181, 0;
$L__BB4_63:
	.pragma "nounroll";
	ld.shared.u8 	%rs4, [%r180];
	setp.ne.s16 	%p45, %rs4, 0;
	and.pred  	%p46, %p90, %p45;
	add.s32 	%r151, %r180, %r2;
	ld.shared.u8 	%rs7, [%r151];
	setp.ne.s16 	%p47, %rs7, 0;
	and.pred  	%p48, %p46, %p47;
	add.s32 	%r152, %r151, %r2;
	ld.shared.u8 	%rs10, [%r152];
	setp.ne.s16 	%p49, %rs10, 0;
	and.pred  	%p50, %p48, %p49;
	add.s32 	%r153, %r152, %r2;
	ld.shared.u8 	%rs13, [%r153];
	setp.ne.s16 	%p51, %rs13, 0;
	and.pred  	%p52, %p50, %p51;
	add.s32 	%r154, %r153, %r2;
	ld.shared.u8 	%rs16, [%r154];
	setp.ne.s16 	%p53, %rs16, 0;
	and.pred  	%p54, %p52, %p53;
	add.s32 	%r155, %r154, %r2;
	ld.shared.u8 	%rs19, [%r155];
	setp.ne.s16 	%p55, %rs19, 0;
	and.pred  	%p56, %p54, %p55;
	add.s32 	%r156, %r155, %r2;
	ld.shared.u8 	%rs22, [%r156];
	setp.ne.s16 	%p57, %rs22, 0;
	and.pred  	%p58, %p56, %p57;
	add.s32 	%r157, %r156, %r2;
	ld.shared.u8 	%rs25, [%r157];
	setp.ne.s16 	%p59, %rs25, 0;
	and.pred  	%p90, %p58, %p59;
	add.s32 	%r182, %r182, 8;
	add.s32 	%r181, %r181, 8;
	add.s32 	%r180, %r180, %r47;
	setp.eq.s32 	%p60, %r182, 0;
	@%p60 bra 	$L__BB4_64;
	bra.uni 	$L__BB4_63;
$L__BB4_64:
	add.s32 	%r178, %r181, 1;
$L__BB4_65:
	setp.eq.s32 	%p61, %r44, 0;
	@%p61 bra 	$L__BB4_73;
	and.b32  	%r50, %r43, 3;
	setp.lt.u32 	%p63, %r44, 4;
	@%p63 bra 	$L__BB4_68;
	mad.lo.s32 	%r158, %r178, %r2, %r42;
	ld.shared.u8 	%rs28, [%r158];
	setp.ne.s16 	%p64, %rs28, 0;
	and.pred  	%p65, %p90, %p64;
	add.s32 	%r159, %r158, %r2;
	ld.shared.u8 	%rs31, [%r159];
	setp.ne.s16 	%p66, %rs31, 0;
	and.pred  	%p67, %p65, %p66;
	add.s32 	%r160, %r159, %r2;
	ld.shared.u8 	%rs34, [%r160];
	setp.ne.s16 	%p68, %rs34, 0;
	and.pred  	%p69, %p67, %p68;
	add.s32 	%r161, %r160, %r2;
	ld.shared.u8 	%rs37, [%r161];
	setp.ne.s16 	%p70, %rs37, 0;
	and.pred  	%p90, %p69, %p70;
	add.s32 	%r178, %r178, 4;
$L__BB4_68:
	setp.eq.s32 	%p71, %r50, 0;
	@%p71 bra 	$L__BB4_73;
	setp.eq.s32 	%p73, %r50, 1;
	@%p73 bra 	$L__BB4_71;
	mad.lo.s32 	%r162, %r178, %r2, %r42;
	ld.shared.u8 	%rs40, [%r162];
	setp.ne.s16 	%p74, %rs40, 0;
	and.pred  	%p75, %p90, %p74;
	add.s32 	%r163, %r162, %r2;
	ld.shared.u8 	%rs43, [%r163];
	setp.ne.s16 	%p76, %rs43, 0;
	and.pred  	%p90, %p75, %p76;
	add.s32 	%r178, %r178, 2;
$L__BB4_71:
	and.b32  	%r164, %r43, 1;
	setp.eq.b32 	%p77, %r164, 1;
	not.pred 	%p78, %p77;
	@%p78 bra 	$L__BB4_73;
	mad.lo.s32 	%r165, %r178, %r2, %r42;
	ld.shared.u8 	%rs46, [%r165];
	setp.ne.s16 	%p79, %rs46, 0;
	and.pred  	%p90, %p90, %p79;
$L__BB4_73:
	selp.u16 	%rs49, 1, 0, %p90;
	st.shared.u8 	[%r42], %rs49;
$L__BB4_74:
	atom.relaxed.global.cas.b32 	%r166, [global_lock], 0, 1;
	setp.ne.s32 	%p80, %r166, 0;
	@%p80 bra 	$L__BB4_74;
	cvta.to.global.u64 	%rd265, %rd144;
	add.s64 	%rd266, %rd265, %rd3;
	ld.global.u8 	%rs50, [%rd266];
	setp.ne.s16 	%p81, %rs50, 0;
	ld.shared.u8 	%rs51, [%r42];
	setp.ne.s16 	%p82, %rs51, 0;
	and.pred  	%p83, %p81, %p82;
	selp.u16 	%rs54, 1, 0, %p83;
	st.global.u8 	[%rd266], %rs54;
	atom.global.exch.b32 	%r167, [global_lock], 0;
$L__BB4_76:
	ret;

}
	// .globl	contiguous_reduce_i8
.visible .entry contiguous_reduce_i8(
	.param .u64 .ptr .align 1 contiguous_reduce_i8_param_0,
	.param .u64 .ptr .align 1 contiguous_reduce_i8_param_1,
	.param .u64 contiguous_reduce_i8_param_2
)
{
	.reg .pred 	%p<8>;
	.reg .b16 	%rs<28>;
	.reg .b32 	%r<14>;
	.reg .b64 	%rd<14>;

	ld.param.u64 	%rd4, [contiguous_reduce_i8_param_0];
	ld.param.u64 	%rd6, [contiguous_reduce_i8_param_1];
	ld.param.u64 	%rd5, [contiguous_reduce_i8_param_2];
	cvta.to.global.u64 	%rd1, %rd6;
	mov.u32 	%r1, %tid.x;
	mov.u32 	%r2, %ctaid.x;
	mov.u32 	%r13, %ntid.x;
	mul.lo.s32 	%r8, %r2, %r13;
	shl.b32 	%r9, %r8, 1;
	add.s32 	%r4, %r9, %r1;
	mov.u32 	%r10, sdata_i8;
	add.s32 	%r5, %r10, %r1;
	mov.b16 	%rs1, 1;
	st.shared.u8 	[%r5], %rs1;
	add.s32 	%r11, %r4, %r13;
	cvt.u64.u32 	%rd2, %r11;
	setp.le.u64 	%p1, %rd5, %rd2;
	@%p1 bra 	$L__BB5_2;
	cvt.u64.u32 	%rd8, %r4;
	add.s64 	%rd9, %rd1, %rd8;
	ld.global.u8 	%rs3, [%rd9];
	add.s64 	%rd10, %rd1, %rd2;
	ld.global.u8 	%rs4, [%rd10];
	mul.lo.s16 	%rs5, %rs4, %rs3;
	st.shared.u8 	[%r5], %rs5;
	bra.uni 	$L__BB5_4;
$L__BB5_2:
	cvt.u64.u32 	%rd3, %r4;
	setp.le.u64 	%p2, %rd5, %rd3;
	@%p2 bra 	$L__BB5_4;
	add.s64 	%rd7, %rd1, %rd3;
	ld.global.u8 	%rs2, [%rd7];
	st.shared.u8 	[%r5], %rs2;
$L__BB5_4:
	bar.sync 	0;
	setp.lt.u32 	%p3, %r13, 66;
	@%p3 bra 	$L__BB5_8;
$L__BB5_5:
	shr.u32 	%r7, %r13, 1;
	setp.ge.u32 	%p4, %r1, %r7;
	@%p4 bra 	$L__BB5_7;
	ld.shared.u8 	%rs6, [%r5];
	add.s32 	%r12, %r5, %r7;
	ld.shared.u8 	%rs7, [%r12];
	mul.lo.s16 	%rs8, %rs7, %rs6;
	st.shared.u8 	[%r5], %rs8;
$L__BB5_7:
	bar.sync 	0;
	setp.gt.u32 	%p5, %r13, 131;
	mov.u32 	%r13, %r7;
	@%p5 bra 	$L__BB5_5;
$L__BB5_8:
	setp.gt.u32 	%p6, %r1, 31;
	@%p6 bra 	$L__BB5_11;
	ld.volatile.shared.u8 	%rs9, [%r5];
	ld.volatile.shared.u8 	%rs10, [%r5+32];
	mul.lo.s16 	%rs11, %rs10, %rs9;
	st.volatile.shared.u8 	[%r5], %rs11;
	ld.volatile.shared.u8 	%rs12, [%r5];
	ld.volatile.shared.u8 	%rs13, [%r5+16];
	mul.lo.s16 	%rs14, %rs13, %rs12;
	st.volatile.shared.u8 	[%r5], %rs14;
	ld.volatile.shared.u8 	%rs15, [%r5];
	ld.volatile.shared.u8 	%rs16, [%r5+8];
	mul.lo.s16 	%rs17, %rs16, %rs15;
	st.volatile.shared.u8 	[%r5], %rs17;
	ld.volatile.shared.u8 	%rs18, [%r5];
	ld.volatile.shared.u8 	%rs19, [%r5+4];
	mul.lo.s16 	%rs20, %rs19, %rs18;
	st.volatile.shared.u8 	[%r5], %rs20;
	ld.volatile.shared.u8 	%rs21, [%r5];
	ld.volatile.shared.u8 	%rs22, [%r5+2];
	mul.lo.s16 	%rs23, %rs22, %rs21;
	st.volatile.shared.u8 	[%r5], %rs23;
	ld.volatile.shared.u8 	%rs24, [%r5];
	ld.volatile.shared.u8 	%rs25, [%r5+1];
	mul.lo.s16 	%rs26, %rs25, %rs24;
	st.volatile.shared.u8 	[%r5], %rs26;
	setp.ne.s32 	%p7, %r1, 0;
	@%p7 bra 	$L__BB5_11;
	ld.shared.u8 	%rs27, [sdata_i8];
	cvt.u64.u32 	%rd11, %r2;
	cvta.to.global.u64 	%rd12, %rd4;
	add.s64 	%rd13, %rd12, %rd11;
	st.global.u8 	[%rd13], %rs27;
$L__BB5_11:
	ret;

}
	// .globl	uncontiguous_reduce_i8
.visible .entry uncontiguous_reduce_i8(
	.param .u64 .ptr .align 1 uncontiguous_reduce_i8_param_0,
	.param .u64 .ptr .align 1 uncontiguous_reduce_i8_param_1,
	.param .u64 .ptr .align 1 uncontiguous_reduce_i8_param_2,
	.param .u64 .ptr .align 1 uncontiguous_reduce_i8_param_3,
	.param .u64 uncontiguous_reduce_i8_param_4,
	.param .u64 uncontiguous_reduce_i8_param_5
)
{
	.reg .pred 	%p<53>;
	.reg .b16 	%rs<28>;
	.reg .b32 	%r<210>;
	.reg .b64 	%rd<555>;

	ld.param.u64 	%rd260, [uncontiguous_reduce_i8_param_0];
	ld.param.u64 	%rd263, [uncontiguous_reduce_i8_param_1];
	ld.param.u64 	%rd264, [uncontiguous_reduce_i8_param_2];
	ld.param.u64 	%rd265, [uncontiguous_reduce_i8_param_3];
	ld.param.u64 	%rd261, [uncontiguous_reduce_i8_param_4];
	ld.param.u64 	%rd262, [uncontiguous_reduce_i8_param_5];
	cvta.to.global.u64 	%rd1, %rd265;
	cvta.to.global.u64 	%rd2, %rd264;
	cvta.to.global.u64 	%rd3, %rd263;
	mov.u32 	%r1, %tid.x;
	mov.u32 	%r2, %ctaid.x;
	mov.u32 	%r209, %ntid.x;
	mul.lo.s32 	%r52, %r2, %r209;
	shl.b32 	%r53, %r52, 1;
	add.s32 	%r4, %r53, %r1;
	mov.u32 	%r54, sdata_i8;
	add.s32 	%r5, %r54, %r1;
	mov.b16 	%rs1, 1;
	st.shared.u8 	[%r5], %rs1;
	add.s32 	%r55, %r4, %r209;
	cvt.u64.u32 	%rd508, %r55;
	setp.le.u64 	%p1, %rd262, %rd508;
	@%p1 bra 	$L__BB6_54;
	cvt.u32.u64 	%r6, %rd261;
	add.s32 	%r203, %r6, -1;
	setp.lt.s32 	%p27, %r203, 0;
	mov.b64 	%rd512, 0;
	mov.u64 	%rd513, %rd512;
	@%p27 bra 	$L__BB6_53;
	cvt.u64.u32 	%rd509, %r4;
	setp.lt.u32 	%p28, %r203, 3;
	mov.b64 	%rd513, 0;
	mov.u64 	%rd512, %rd513;
	@%p28 bra 	$L__BB6_30;
	add.s32 	%r201, %r6, -2;
	and.b32  	%r131, %r6, -4;
	neg.s32 	%r200, %r131;
	mov.b64 	%rd513, 0;
$L__BB6_4:
	.pragma "nounroll";
	add.s32 	%r12, %r201, 1;
	mul.wide.u32 	%rd396, %r12, 8;
	add.s64 	%rd397, %rd2, %rd396;
	ld.global.u64 	%rd10, [%rd397];
	or.b64  	%rd398, %rd509, %rd10;
	and.b64  	%rd399, %rd398, -4294967296;
	setp.ne.s64 	%p29, %rd399, 0;
	@%p29 bra 	$L__BB6_6;
	cvt.u32.u64 	%r132, %rd10;
	cvt.u32.u64 	%r133, %rd509;
	div.u32 	%r134, %r133, %r132;
	mul.lo.s32 	%r135, %r134, %r132;
	sub.s32 	%r136, %r133, %r135;
	cvt.u64.u32 	%rd474, %r134;
	cvt.u64.u32 	%rd475, %r136;
	bra.uni 	$L__BB6_7;
$L__BB6_6:
	div.s64 	%rd474, %rd509, %rd10;
	mul.lo.s64 	%rd400, %rd474, %rd10;
	sub.s64 	%rd475, %rd509, %rd400;
$L__BB6_7:
	mul.wide.u32 	%rd401, %r12, 8;
	add.s64 	%rd402, %rd1, %rd401;
	ld.global.u64 	%rd17, [%rd402];
	mad.lo.s64 	%rd18, %rd17, %rd475, %rd512;
	or.b64  	%rd403, %rd508, %rd10;
	and.b64  	%rd404, %rd403, -4294967296;
	setp.ne.s64 	%p30, %rd404, 0;
	@%p30 bra 	$L__BB6_9;
	cvt.u32.u64 	%r137, %rd10;
	cvt.u32.u64 	%r138, %rd508;
	div.u32 	%r139, %r138, %r137;
	mul.lo.s32 	%r140, %r139, %r137;
	sub.s32 	%r141, %r138, %r140;
	cvt.u64.u32 	%rd476, %r139;
	cvt.u64.u32 	%rd477, %r141;
	bra.uni 	$L__BB6_10;
$L__BB6_9:
	div.s64 	%rd476, %rd508, %rd10;
	mul.lo.s64 	%rd405, %rd476, %rd10;
	sub.s64 	%rd477, %rd508, %rd405;
$L__BB6_10:
	mad.lo.s64 	%rd25, %rd477, %rd17, %rd513;
	add.s32 	%r13, %r201, -2;
	mul.wide.u32 	%rd406, %r201, 8;
	add.s64 	%rd407, %rd2, %rd406;
	ld.global.u64 	%rd26, [%rd407];
	or.b64  	%rd408, %rd474, %rd26;
	and.b64  	%rd409, %rd408, -4294967296;
	setp.ne.s64 	%p31, %rd409, 0;
	@%p31 bra 	$L__BB6_12;
	cvt.u32.u64 	%r142, %rd26;
	cvt.u32.u64 	%r143, %rd474;
	div.u32 	%r144, %r143, %r142;
	mul.lo.s32 	%r145, %r144, %r142;
	sub.s32 	%r146, %r143, %r145;
	cvt.u64.u32 	%rd478, %r144;
	cvt.u64.u32 	%rd479, %r146;
	bra.uni 	$L__BB6_13;
$L__BB6_12:
	div.s64 	%rd478, %rd474, %rd26;
	mul.lo.s64 	%rd410, %rd478, %rd26;
	sub.s64 	%rd479, %rd474, %rd410;
$L__BB6_13:
	mul.wide.u32 	%rd411, %r201, 8;
	add.s64 	%rd412, %rd1, %rd411;
	ld.global.u64 	%rd33, [%rd412];
	mad.lo.s64 	%rd34, %rd33, %rd479, %rd18;
	or.b64  	%rd413, %rd476, %rd26;
	and.b64  	%rd414, %rd413, -4294967296;
	setp.ne.s64 	%p32, %rd414, 0;
	@%p32 bra 	$L__BB6_15;
	cvt.u32.u64 	%r147, %rd26;
	cvt.u32.u64 	%r148, %rd476;
	div.u32 	%r149, %r148, %r147;
	mul.lo.s32 	%r150, %r149, %r147;
	sub.s32 	%r151, %r148, %r150;
	cvt.u64.u32 	%rd480, %r149;
	cvt.u64.u32 	%rd481, %r151;
	bra.uni 	$L__BB6_16;
$L__BB6_15:
	div.s64 	%rd480, %rd476, %rd26;
	mul.lo.s64 	%rd415, %rd480, %rd26;
	sub.s64 	%rd481, %rd476, %rd415;
$L__BB6_16:
	mad.lo.s64 	%rd41, %rd481, %rd33, %rd25;
	add.s32 	%r14, %r201, -1;
	mul.wide.u32 	%rd416, %r14, 8;
	add.s64 	%rd417, %rd2, %rd416;
	ld.global.u64 	%rd42, [%rd417];
	or.b64  	%rd418, %rd478, %rd42;
	and.b64  	%rd419, %rd418, -4294967296;
	setp.ne.s64 	%p33, %rd419, 0;
	@%p33 bra 	$L__BB6_18;
	cvt.u32.u64 	%r152, %rd42;
	cvt.u32.u64 	%r153, %rd478;
	div.u32 	%r154, %r153, %r152;
	mul.lo.s32 	%r155, %r154, %r152;
	sub.s32 	%r156, %r153, %r155;
	cvt.u64.u32 	%rd482, %r154;
	cvt.u64.u32 	%rd483, %r156;
	bra.uni 	$L__BB6_19;
$L__BB6_18:
	div.s64 	%rd482, %rd478, %rd42;
	mul.lo.s64 	%rd420, %rd482, %rd42;
	sub.s64 	%rd483, %rd478, %rd420;
$L__BB6_19:
	mul.wide.u32 	%rd421, %r14, 8;
	add.s64 	%rd422, %rd1, %rd421;
	ld.global.u64 	%rd49, [%rd422];
	mad.lo.s64 	%rd50, %rd49, %rd483, %rd34;
	or.b64  	%rd423, %rd480, %rd42;
	and.b64  	%rd424, %rd423, -4294967296;
	setp.ne.s64 	%p34, %rd424, 0;
	@%p34 bra 	$L__BB6_21;
	cvt.u32.u64 	%r157, %rd42;
	cvt.u32.u64 	%r158, %rd480;
	div.u32 	%r159, %r158, %r157;
	mul.lo.s32 	%r160, %r159, %r157;
	sub.s32 	%r161, %r158, %r160;
	cvt.u64.u32 	%rd484, %r159;
	cvt.u64.u32 	%rd485, %r161;
	bra.uni 	$L__BB6_22;
$L__BB6_21:
	div.s64 	%rd484, %rd480, %rd42;
	mul.lo.s64 	%rd425, %rd484, %rd42;
	sub.s64 	%rd485, %rd480, %rd425;
$L__BB6_22:
	mad.lo.s64 	%rd57, %rd485, %rd49, %rd41;
	mul.wide.u32 	%rd426, %r13, 8;
	add.s64 	%rd427, %rd2, %rd426;
	ld.global.u64 	%rd58, [%rd427];
	or.b64  	%rd428, %rd482, %rd58;
	and.b64  	%rd429, %rd428, -4294967296;
	setp.ne.s64 	%p35, %rd429, 0;
	@%p35 bra 	$L__BB6_24;
	cvt.u32.u64 	%r162, %rd58;
	cvt.u32.u64 	%r163, %rd482;
	div.u32 	%r164, %r163, %r162;
	mul.lo.s32 	%r165, %r164, %r162;
	sub.s32 	%r166, %r163, %r165;
	cvt.u64.u32 	%rd509, %r164;
	cvt.u64.u32 	%rd487, %r166;
	bra.uni 	$L__BB6_25;
$L__BB6_24:
	div.s64 	%rd509, %rd482, %rd58;
	mul.lo.s64 	%rd430, %rd509, %rd58;
	sub.s64 	%rd487, %rd482, %rd430;
$L__BB6_25:
	mul.wide.u32 	%rd431, %r13, 8;
	add.s64 	%rd432, %rd1, %rd431;
	ld.global.u64 	%rd65, [%rd432];
	mad.lo.s64 	%rd512, %rd65, %rd487, %rd50;
	or.b64  	%rd433, %rd484, %rd58;
	and.b64  	%rd434, %rd433, -4294967296;
	setp.ne.s64 	%p36, %rd434, 0;
	@%p36 bra 	$L__BB6_27;
	cvt.u32.u64 	%r167, %rd58;
	cvt.u32.u64 	%r168, %rd484;
	div.u32 	%r169, %r168, %r167;
	mul.lo.s32 	%r170, %r169, %r167;
	sub.s32 	%r171, %r168, %r170;
	cvt.u64.u32 	%rd508, %r169;
	cvt.u64.u32 	%rd489, %r171;
	bra.uni 	$L__BB6_28;
$L__BB6_27:
	div.s64 	%rd508, %rd484, %rd58;
	mul.lo.s64 	%rd435, %rd508, %rd58;
	sub.s64 	%rd489, %rd484, %rd435;
$L__BB6_28:
	mad.lo.s64 	%rd513, %rd489, %rd65, %rd57;
	add.s32 	%r201, %r201, -4;
	add.s32 	%r200, %r200, 4;
	setp.ne.s32 	%p37, %r200, 0;
	@%p37 bra 	$L__BB6_4;
	add.s32 	%r203, %r201, 1;
$L__BB6_30:
	and.b32  	%r19, %r6, 3;
	setp.eq.s32 	%p38, %r19, 0;
	@%p38 bra 	$L__BB6_53;
	setp.eq.s32 	%p39, %r19, 1;
	@%p39 bra 	$L__BB6_45;
	mul.wide.u32 	%rd437, %r203, 8;
	add.s64 	%rd438, %rd2, %rd437;
	ld.global.u64 	%rd80, [%rd438];
	or.b64  	%rd439, %rd509, %rd80;
	and.b64  	%rd440, %rd439, -4294967296;
	setp.ne.s64 	%p40, %rd440, 0;
	@%p40 bra 	$L__BB6_34;
	cvt.u32.u64 	%r172, %rd80;
	cvt.u32.u64 	%r173, %rd509;
	div.u32 	%r174, %r173, %r172;
	mul.lo.s32 	%r175, %r174, %r172;
	sub.s32 	%r176, %r173, %r175;
	cvt.u64.u32 	%rd496, %r174;
	cvt.u64.u32 	%rd497, %r176;
	bra.uni 	$L__BB6_35;
$L__BB6_34:
	div.s64 	%rd496, %rd509, %rd80;
	mul.lo.s64 	%rd441, %rd496, %rd80;
	sub.s64 	%rd497, %rd509, %rd441;
$L__BB6_35:
	add.s64 	%rd443, %rd1, %rd437;
	ld.global.u64 	%rd87, [%rd443];
	mad.lo.s64 	%rd88, %rd87, %rd497, %rd512;
	or.b64  	%rd444, %rd508, %rd80;
	and.b64  	%rd445, %rd444, -4294967296;
	setp.ne.s64 	%p41, %rd445, 0;
	@%p41 bra 	$L__BB6_37;
	cvt.u32.u64 	%r177, %rd80;
	cvt.u32.u64 	%r178, %rd508;
	div.u32 	%r179, %r178, %r177;
	mul.lo.s32 	%r180, %r179, %r177;
	sub.s32 	%r181, %r178, %r180;
	cvt.u64.u32 	%rd498, %r179;
	cvt.u64.u32 	%rd499, %r181;
	bra.uni 	$L__BB6_38;
$L__BB6_37:
	div.s64 	%rd498, %rd508, %rd80;
	mul.lo.s64 	%rd446, %rd498, %rd80;
	sub.s64 	%rd499, %rd508, %rd446;
$L__BB6_38:
	mad.lo.s64 	%rd95, %rd499, %rd87, %rd513;
	add.s32 	%r20, %r203, -1;
	mul.wide.u32 	%rd447, %r20, 8;
	add.s64 	%rd448, %rd2, %rd447;
	ld.global.u64 	%rd96, [%rd448];
	or.b64  	%rd449, %rd496, %rd96;
	and.b64  	%rd450, %rd449, -4294967296;
	setp.ne.s64 	%p42, %rd450, 0;
	@%p42 bra 	$L__BB6_40;
	cvt.u32.u64 	%r182, %rd96;
	cvt.u32.u64 	%r183, %rd496;
	div.u32 	%r184, %r183, %r182;
	mul.lo.s32 	%r185, %r184, %r182;
	sub.s32 	%r186, %r183, %r185;
	cvt.u64.u32 	%rd509, %r184;
	cvt.u64.u32 	%rd501, %r186;
	bra.uni 	$L__BB6_41;
$L__BB6_40:
	div.s64 	%rd509, %rd496, %rd96;
	mul.lo.s64 	%rd451, %rd509, %rd96;
	sub.s64 	%rd501, %rd496, %rd451;
$L__BB6_41:
	add.s64 	%rd453, %rd1, %rd447;
	ld.global.u64 	%rd103, [%rd453];
	mad.lo.s64 	%rd512, %rd103, %rd501, %rd88;
	or.b64  	%rd454, %rd498, %rd96;
	and.b64  	%rd455, %rd454, -4294967296;
	setp.ne.s64 	%p43, %rd455, 0;
	@%p43 bra 	$L__BB6_43;
	cvt.u32.u64 	%r187, %rd96;
	cvt.u32.u64 	%r188, %rd498;
	div.u32 	%r189, %r188, %r187;
	mul.lo.s32 	%r190, %r189, %r187;
	sub.s32 	%r191, %r188, %r190;
	cvt.u64.u32 	%rd508, %r189;
	cvt.u64.u32 	%rd503, %r191;
	bra.uni 	$L__BB6_44;
$L__BB6_43:
	div.s64 	%rd508, %rd498, %rd96;
	mul.lo.s64 	%rd456, %rd508, %rd96;
	sub.s64 	%rd503, %rd498, %rd456;
$L__BB6_44:
	mad.lo.s64 	%rd513, %rd503, %rd103, %rd95;
	add.s32 	%r203, %r203, -2;
$L__BB6_45:
	and.b32  	%r192, %r6, 1;
	setp.eq.b32 	%p44, %r192, 1;
	not.pred 	%p45, %p44;
	@%p45 bra 	$L__BB6_53;
	mul.wide.u32 	%rd457, %r203, 8;
	add.s64 	%rd458, %rd2, %rd457;
	ld.global.u64 	%rd118, [%rd458];
	or.b64  	%rd459, %rd509, %rd118;
	and.b64  	%rd460, %rd459, -4294967296;
	setp.ne.s64 	%p46, %rd460, 0;
	@%p46 bra 	$L__BB6_48;
	cvt.u32.u64 	%r193, %rd118;
	cvt.u32.u64 	%r194, %rd509;
	rem.u32 	%r195, %r194, %r193;
	cvt.u64.u32 	%rd510, %r195;
	bra.uni 	$L__BB6_49;
$L__BB6_48:
	rem.s64 	%rd510, %rd509, %rd118;
$L__BB6_49:
	add.s64 	%rd462, %rd1, %rd457;
	ld.global.u64 	%rd122, [%rd462];
	mad.lo.s64 	%rd512, %rd122, %rd510, %rd512;
	or.b64  	%rd463, %rd508, %rd118;
	and.b64  	%rd464, %rd463, -4294967296;
	setp.ne.s64 	%p47, %rd464, 0;
	@%p47 bra 	$L__BB6_51;
	cvt.u32.u64 	%r196, %rd118;
	cvt.u32.u64 	%r197, %rd508;
	rem.u32 	%r198, %r197, %r196;
	cvt.u64.u32 	%rd511, %r198;
	bra.uni 	$L__BB6_52;
$L__BB6_51:
	rem.s64 	%rd511, %rd508, %rd118;
$L__BB6_52:
	mad.lo.s64 	%rd513, %rd511, %rd122, %rd513;
$L__BB6_53:
	add.s64 	%rd465, %rd3, %rd512;
	ld.global.u8 	%rs3, [%rd465];
	add.s64 	%rd466, %rd3, %rd513;
	ld.global.u8 	%rs4, [%rd466];
	mul.lo.s16 	%rs5, %rs4, %rs3;
	st.shared.u8 	[%r5], %rs5;
	bra.uni 	$L__BB6_114;
$L__BB6_54:
	cvt.u64.u32 	%rd545, %r4;
	setp.le.u64 	%p2, %rd262, %rd545;
	@%p2 bra 	$L__BB6_114;
	cvt.u32.u64 	%r23, %rd261;
	add.s32 	%r207, %r23, -1;
	setp.lt.s32 	%p3, %r207, 0;
	mov.b64 	%rd554, 0;
	@%p3 bra 	$L__BB6_113;
	and.b32  	%r25, %r23, 7;
	setp.lt.u32 	%p4, %r207, 7;
	mov.b64 	%rd554, 0;
	@%p4 bra 	$L__BB6_84;
	add.s32 	%r205, %r23, -4;
	and.b32  	%r56, %r23, -8;
	neg.s32 	%r204, %r56;
	mov.b64 	%rd554, 0;
$L__BB6_58:
	.pragma "nounroll";
	add.s32 	%r30, %r205, 3;
	mul.wide.u32 	%rd270, %r30, 8;
	add.s64 	%rd271, %rd2, %rd270;
	ld.global.u64 	%rd133, [%rd271];
	or.b64  	%rd272, %rd545, %rd133;
	and.b64  	%rd273, %rd272, -4294967296;
	setp.ne.s64 	%p5, %rd273, 0;
	@%p5 bra 	$L__BB6_60;
	cvt.u32.u64 	%r57, %rd133;
	cvt.u32.u64 	%r58, %rd545;
	div.u32 	%r59, %r58, %r57;
	mul.lo.s32 	%r60, %r59, %r57;
	sub.s32 	%r61, %r58, %r60;
	cvt.u64.u32 	%rd516, %r59;
	cvt.u64.u32 	%rd517, %r61;
	bra.uni 	$L__BB6_61;
$L__BB6_60:
	div.s64 	%rd516, %rd545, %rd133;
	mul.lo.s64 	%rd274, %rd516, %rd133;
	sub.s64 	%rd517, %rd545, %rd274;
$L__BB6_61:
	add.s64 	%rd276, %rd1, %rd270;
	ld.global.u64 	%rd277, [%rd276];
	mad.lo.s64 	%rd140, %rd277, %rd517, %rd554;
	add.s32 	%r31, %r205, 2;
	mul.wide.u32 	%rd278, %r31, 8;
	add.s64 	%rd279, %rd2, %rd278;
	ld.global.u64 	%rd141, [%rd279];
	or.b64  	%rd280, %rd516, %rd141;
	and.b64  	%rd281, %rd280, -4294967296;
	setp.ne.s64 	%p6, %rd281, 0;
	@%p6 bra 	$L__BB6_63;
	cvt.u32.u64 	%r62, %rd141;
	cvt.u32.u64 	%r63, %rd516;
	div.u32 	%r64, %r63, %r62;
	mul.lo.s32 	%r65, %r64, %r62;
	sub.s32 	%r66, %r63, %r65;
	cvt.u64.u32 	%rd518, %r64;
	cvt.u64.u32 	%rd519, %r66;
	bra.uni 	$L__BB6_64;
$L__BB6_63:
	div.s64 	%rd518, %rd516, %rd141;
	mul.lo.s64 	%rd282, %rd518, %rd141;
	sub.s64 	%rd519, %rd516, %rd282;
$L__BB6_64:
	add.s64 	%rd284, %rd1, %rd278;
	ld.global.u64 	%rd285, [%rd284];
	mad.lo.s64 	%rd148, %rd285, %rd519, %rd140;
	add.s32 	%r32, %r205, 1;
	mul.wide.u32 	%rd286, %r32, 8;
	add.s64 	%rd287, %rd2, %rd286;
	ld.global.u64 	%rd149, [%rd287];
	or.b64  	%rd288, %rd518, %rd149;
	and.b64  	%rd289, %rd288, -4294967296;
	setp.ne.s64 	%p7, %rd289, 0;
	@%p7 bra 	$L__BB6_66;
	cvt.u32.u64 	%r67, %rd149;
	cvt.u32.u64 	%r68, %rd518;
	div.u32 	%r69, %r68, %r67;
	mul.lo.s32 	%r70, %r69, %r67;
	sub.s32 	%r71, %r68, %r70;
	cvt.u64.u32 	%rd520, %r69;
	cvt.u64.u32 	%rd521, %r71;
	bra.uni 	$L__BB6_67;
$L__BB6_66:
	div.s64 	%rd520, %rd518, %rd149;
	mul.lo.s64 	%rd290, %rd520, %rd149;
	sub.s64 	%rd521, %rd518, %rd290;
$L__BB6_67:
	add.s64 	%rd292, %rd1, %rd286;
	ld.global.u64 	%rd293, [%rd292];
	mad.lo.s64 	%rd156, %rd293, %rd521, %rd148;
	add.s32 	%r33, %r205, -4;
	mul.wide.u32 	%rd294, %r205, 8;
	add.s64 	%rd295, %rd2, %rd294;
	ld.global.u64 	%rd157, [%rd295];
	or.b64  	%rd296, %rd520, %rd157;
	and.b64  	%rd297, %rd296, -4294967296;
	setp.ne.s64 	%p8, %rd297, 0;
	@%p8 bra 	$L__BB6_69;
	cvt.u32.u64 	%r72, %rd157;
	cvt.u32.u64 	%r73, %rd520;
	div.u32 	%r74, %r73, %r72;
	mul.lo.s32 	%r75, %r74, %r72;
	sub.s32 	%r76, %r73, %r75;
	cvt.u64.u32 	%rd522, %r74;
	cvt.u64.u32 	%rd523, %r76;
	bra.uni 	$L__BB6_70;
$L__BB6_69:
	div.s64 	%rd522, %rd520, %rd157;
	mul.lo.s64 	%rd298, %rd522, %rd157;
	sub.s64 	%rd523, %rd520, %rd298;
$L__BB6_70:
	add.s64 	%rd300, %rd1, %rd294;
	ld.global.u64 	%rd301, [%rd300];
	mad.lo.s64 	%rd164, %rd301, %rd523, %rd156;
	add.s32 	%r34, %r205, -1;
	mul.wide.u32 	%rd302, %r34, 8;
	add.s64 	%rd303, %rd2, %rd302;
	ld.global.u64 	%rd165, [%rd303];
	or.b64  	%rd304, %rd522, %rd165;
	and.b64  	%rd305, %rd304, -4294967296;
	setp.ne.s64 	%p9, %rd305, 0;
	@%p9 bra 	$L__BB6_72;
	cvt.u32.u64 	%r77, %rd165;
	cvt.u32.u64 	%r78, %rd522;
	div.u32 	%r79, %r78, %r77;
	mul.lo.s32 	%r80, %r79, %r77;
	sub.s32 	%r81, %r78, %r80;
	cvt.u64.u32 	%rd524, %r79;
	cvt.u64.u32 	%rd525, %r81;
	bra.uni 	$L__BB6_73;
$L__BB6_72:
	div.s64 	%rd524, %rd522, %rd165;
	mul.lo.s64 	%rd306, %rd524, %rd165;
	sub.s64 	%rd525, %rd522, %rd306;
$L__BB6_73:
	add.s64 	%rd308, %rd1, %rd302;
	ld.global.u64 	%rd309, [%rd308];
	mad.lo.s64 	%rd172, %rd309, %rd525, %rd164;
	add.s32 	%r35, %r205, -2;
	mul.wide.u32 	%rd310, %r35, 8;
	add.s64 	%rd311, %rd2, %rd310;
	ld.global.u64 	%rd173, [%rd311];
	or.b64  	%rd312, %rd524, %rd173;
	and.b64  	%rd313, %rd312, -4294967296;
	setp.ne.s64 	%p10, %rd313, 0;
	@%p10 bra 	$L__BB6_75;
	cvt.u32.u64 	%r82, %rd173;
	cvt.u32.u64 	%r83, %rd524;
	div.u32 	%r84, %r83, %r82;
	mul.lo.s32 	%r85, %r84, %r82;
	sub.s32 	%r86, %r83, %r85;
	cvt.u64.u32 	%rd526, %r84;
	cvt.u64.u32 	%rd527, %r86;
	bra.uni 	$L__BB6_76;
$L__BB6_75:
	div.s64 	%rd526, %rd524, %rd173;
	mul.lo.s64 	%rd314, %rd526, %rd173;
	sub.s64 	%rd527, %rd524, %rd314;
$L__BB6_76:
	add.s64 	%rd316, %rd1, %rd310;
	ld.global.u64 	%rd317, [%rd316];
	mad.lo.s64 	%rd180, %rd317, %rd527, %rd172;
	add.s32 	%r36, %r205, -3;
	mul.wide.u32 	%rd318, %r36, 8;
	add.s64 	%rd319, %rd2, %rd318;
	ld.global.u64 	%rd181, [%rd319];
	or.b64  	%rd320, %rd526, %rd181;
	and.b64  	%rd321, %rd320, -4294967296;
	setp.ne.s64 	%p11, %rd321, 0;
	@%p11 bra 	$L__BB6_78;
	cvt.u32.u64 	%r87, %rd181;
	cvt.u32.u64 	%r88, %rd526;
	div.u32 	%r89, %r88, %r87;
	mul.lo.s32 	%r90, %r89, %r87;
	sub.s32 	%r91, %r88, %r90;
	cvt.u64.u32 	%rd528, %r89;
	cvt.u64.u32 	%rd529, %r91;
	bra.uni 	$L__BB6_79;
$L__BB6_78:
	div.s64 	%rd528, %rd526, %rd181;
	mul.lo.s64 	%rd322, %rd528, %rd181;
	sub.s64 	%rd529, %rd526, %rd322;
$L__BB6_79:
	add.s64 	%rd324, %rd1, %rd318;
	ld.global.u64 	%rd325, [%rd324];
	mad.lo.s64 	%rd188, %rd325, %rd529, %rd180;
	mul.wide.u32 	%rd326, %r33, 8;
	add.s64 	%rd327, %rd2, %rd326;
	ld.global.u64 	%rd189, [%rd327];
	or.b64  	%rd328, %rd528, %rd189;
	and.b64  	%rd329, %rd328, -4294967296;
	setp.ne.s64 	%p12, %rd329, 0;
	@%p12 bra 	$L__BB6_81;
	cvt.u32.u64 	%r92, %rd189;
	cvt.u32.u64 	%r93, %rd528;
	div.u32 	%r94, %r93, %r92;
	mul.lo.s32 	%r95, %r94, %r92;
	sub.s32 	%r96, %r93, %r95;
	cvt.u64.u32 	%rd545, %r94;
	cvt.u64.u32 	%rd531, %r96;
	bra.uni 	$L__BB6_82;
$L__BB6_81:
	div.s64 	%rd545, %rd528, %rd189;
	mul.lo.s64 	%rd330, %rd545, %rd189;
	sub.s64 	%rd531, %rd528, %rd330;
$L__BB6_82:
	add.s64 	%rd332, %rd1, %rd326;
	ld.global.u64 	%rd333, [%rd332];
	mad.lo.s64 	%rd554, %rd333, %rd531, %rd188;
	add.s32 	%r205, %r205, -8;
	add.s32 	%r204, %r204, 8;
	setp.ne.s32 	%p13, %r204, 0;
	@%p13 bra 	$L__BB6_58;
	add.s32 	%r207, %r205, 3;
$L__BB6_84:
	setp.eq.s32 	%p14, %r25, 0;
	@%p14 bra 	$L__BB6_113;
	and.b32  	%r41, %r23, 3;
	setp.lt.u32 	%p15, %r25, 4;
	@%p15 bra 	$L__BB6_99;
	mul.wide.u32 	%rd335, %r207, 8;
	add.s64 	%rd336, %rd2, %rd335;
	ld.global.u64 	%rd200, [%rd336];
	or.b64  	%rd337, %rd545, %rd200;
	and.b64  	%rd338, %rd337, -4294967296;
	setp.ne.s64 	%p16, %rd338, 0;
	@%p16 bra 	$L__BB6_88;
	cvt.u32.u64 	%r97, %rd200;
	cvt.u32.u64 	%r98, %rd545;
	div.u32 	%r99, %r98, %r97;
	mul.lo.s32 	%r100, %r99, %r97;
	sub.s32 	%r101, %r98, %r100;
	cvt.u64.u32 	%rd535, %r99;
	cvt.u64.u32 	%rd536, %r101;
	bra.uni 	$L__BB6_89;
$L__BB6_88:
	div.s64 	%rd535, %rd545, %rd200;
	mul.lo.s64 	%rd339, %rd535, %rd200;
	sub.s64 	%rd536, %rd545, %rd339;
$L__BB6_89:
	add.s64 	%rd341, %rd1, %rd335;
	ld.global.u64 	%rd342, [%rd341];
	mad.lo.s64 	%rd207, %rd342, %rd536, %rd554;
	add.s32 	%r42, %r207, -1;
	mul.wide.u32 	%rd343, %r42, 8;
	add.s64 	%rd344, %rd2, %rd343;
	ld.global.u64 	%rd208, [%rd344];
	or.b64  	%rd345, %rd535, %rd208;
	and.b64  	%rd346, %rd345, -4294967296;
	setp.ne.s64 	%p17, %rd346, 0;
	@%p17 bra 	$L__BB6_91;
	cvt.u32.u64 	%r102, %rd208;
	cvt.u32.u64 	%r103, %rd535;
	div.u32 	%r104, %r103, %r102;
	mul.lo.s32 	%r105, %r104, %r102;
	sub.s32 	%r106, %r103, %r105;
	cvt.u64.u32 	%rd537, %r104;
	cvt.u64.u32 	%rd538, %r106;
	bra.uni 	$L__BB6_92;
$L__BB6_91:
	div.s64 	%rd537, %rd535, %rd208;
	mul.lo.s64 	%rd347, %rd537, %rd208;
	sub.s64 	%rd538, %rd535, %rd347;
$L__BB6_92:
	add.s64 	%rd349, %rd1, %rd343;
	ld.global.u64 	%rd350, [%rd349];
	mad.lo.s64 	%rd215, %rd350, %rd538, %rd207;
	add.s32 	%r43, %r207, -2;
	mul.wide.u32 	%rd351, %r43, 8;
	add.s64 	%rd352, %rd2, %rd351;
	ld.global.u64 	%rd216, [%rd352];
	or.b64  	%rd353, %rd537, %rd216;
	and.b64  	%rd354, %rd353, -4294967296;
	setp.ne.s64 	%p18, %rd354, 0;
	@%p18 bra 	$L__BB6_94;
	cvt.u32.u64 	%r107, %rd216;
	cvt.u32.u64 	%r108, %rd537;
	div.u32 	%r109, %r108, %r107;
	mul.lo.s32 	%r110, %r109, %r107;
	sub.s32 	%r111, %r108, %r110;
	cvt.u64.u32 	%rd539, %r109;
	cvt.u64.u32 	%rd540, %r111;
	bra.uni 	$L__BB6_95;
$L__BB6_94:
	div.s64 	%rd539, %rd537, %rd216;
	mul.lo.s64 	%rd355, %rd539, %rd216;
	sub.s64 	%rd540, %rd537, %rd355;
$L__BB6_95:
	add.s64 	%rd357, %rd1, %rd351;
	ld.global.u64 	%rd358, [%rd357];
	mad.lo.s64 	%rd223, %rd358, %rd540, %rd215;
	add.s32 	%r44, %r207, -3;
	mul.wide.u32 	%rd359, %r44, 8;
	add.s64 	%rd360, %rd2, %rd359;
	ld.global.u64 	%rd224, [%rd360];
	or.b64  	%rd361, %rd539, %rd224;
	and.b64  	%rd362, %rd361, -4294967296;
	setp.ne.s64 	%p19, %rd362, 0;
	@%p19 bra 	$L__BB6_97;
	cvt.u32.u64 	%r112, %rd224;
	cvt.u32.u64 	%r113, %rd539;
	div.u32 	%r114, %r113, %r112;
	mul.lo.s32 	%r115, %r114, %r112;
	sub.s32 	%r116, %r113, %r115;
	cvt.u64.u32 	%rd545, %r114;
	cvt.u64.u32 	%rd542, %r116;
	bra.uni 	$L__BB6_98;
$L__BB6_97:
	div.s64 	%rd545, %rd539, %rd224;
	mul.lo.s64 	%rd363, %rd545, %rd224;
	sub.s64 	%rd542, %rd539, %rd363;
$L__BB6_98:
	add.s64 	%rd365, %rd1, %rd359;
	ld.global.u64 	%rd366, [%rd365];
	mad.lo.s64 	%rd554, %rd366, %rd542, %rd223;
	add.s32 	%r207, %r207, -4;
$L__BB6_99:
	setp.eq.s32 	%p20, %r41, 0;
	@%p20 bra 	$L__BB6_113;
	setp.eq.s32 	%p21, %r41, 1;
	@%p21 bra 	$L__BB6_108;
	mul.wide.u32 	%rd368, %r207, 8;
	add.s64 	%rd369, %rd2, %rd368;
	ld.global.u64 	%rd235, [%rd369];
	or.b64  	%rd370, %rd545, %rd235;
	and.b64  	%rd371, %rd370, -4294967296;
	setp.ne.s64 	%p22, %rd371, 0;
	@%p22 bra 	$L__BB6_103;
	cvt.u32.u64 	%r117, %rd235;
	cvt.u32.u64 	%r118, %rd545;
	div.u32 	%r119, %r118, %r117;
	mul.lo.s32 	%r120, %r119, %r117;
	sub.s32 	%r121, %r118, %r120;
	cvt.u64.u32 	%rd546, %r119;
	cvt.u64.u32 	%rd547, %r121;
	bra.uni 	$L__BB6_104;
$L__BB6_103:
	div.s64 	%rd546, %rd545, %rd235;
	mul.lo.s64 	%rd372, %rd546, %rd235;
	sub.s64 	%rd547, %rd545, %rd372;
$L__BB6_104:
	add.s64 	%rd374, %rd1, %rd368;
	ld.global.u64 	%rd375, [%rd374];
	mad.lo.s64 	%rd242, %rd375, %rd547, %rd554;
	add.s32 	%r47, %r207, -1;
	mul.wide.u32 	%rd376, %r47, 8;
	add.s64 	%rd377, %rd2, %rd376;
	ld.global.u64 	%rd243, [%rd377];
	or.b64  	%rd378, %rd546, %rd243;
	and.b64  	%rd379, %rd378, -4294967296;
	setp.ne.s64 	%p23, %rd379, 0;
	@%p23 bra 	$L__BB6_106;
	cvt.u32.u64 	%r122, %rd243;
	cvt.u32.u64 	%r123, %rd546;
	div.u32 	%r124, %r123, %r122;
	mul.lo.s32 	%r125, %r124, %r122;
	sub.s32 	%r126, %r123, %r125;
	cvt.u64.u32 	%rd545, %r124;
	cvt.u64.u32 	%rd549, %r126;
	bra.uni 	$L__BB6_107;
$L__BB6_106:
	div.s64 	%rd545, %rd546, %rd243;
	mul.lo.s64 	%rd380, %rd545, %rd243;
	sub.s64 	%rd549, %rd546, %rd380;
$L__BB6_107:
	add.s64 	%rd382, %rd1, %rd376;
	ld.global.u64 	%rd383, [%rd382];
	mad.lo.s64 	%rd554, %rd383, %rd549, %rd242;
	add.s32 	%r207, %r207, -2;
$L__BB6_108:
	and.b32  	%r127, %r23, 1;
	setp.eq.b32 	%p24, %r127, 1;
	not.pred 	%p25, %p24;
	@%p25 bra 	$L__BB6_113;
	mul.wide.u32 	%rd384, %r207, 8;
	add.s64 	%rd385, %rd2, %rd384;
	ld.global.u64 	%rd254, [%rd385];
	or.b64  	%rd386, %rd545, %rd254;
	and.b64  	%rd387, %rd386, -4294967296;
	setp.ne.s64 	%p26, %rd387, 0;
	@%p26 bra 	$L__BB6_111;
	cvt.u32.u64 	%r128, %rd254;
	cvt.u32.u64 	%r129, %rd545;
	rem.u32 	%r130, %r129, %r128;
	cvt.u64.u32 	%rd553, %r130;
	bra.uni 	$L__BB6_112;
$L__BB6_111:
	rem.s64 	%rd553, %rd545, %rd254;
$L__BB6_112:
	add.s64 	%rd389, %rd1, %rd384;
	ld.global.u64 	%rd390, [%rd389];
	mad.lo.s64 	%rd554, %rd390, %rd553, %rd554;
$L__BB6_113:
	add.s64 	%rd391, %rd3, %rd554;
	ld.global.u8 	%rs2, [%rd391];
	st.shared.u8 	[%r5], %rs2;
$L__BB6_114:
	bar.sync 	0;
	setp.lt.u32 	%p48, %r209, 66;
	@%p48 bra 	$L__BB6_118;
$L__BB6_115:
	shr.u32 	%r51, %r209, 1;
	setp.ge.u32 	%p49, %r1, %r51;
	@%p49 bra 	$L__BB6_117;
	ld.shared.u8 	%rs6, [%r5];
	add.s32 	%r199, %r5, %r51;
	ld.shared.u8 	%rs7, [%r199];
	mul.lo.s16 	%rs8, %rs7, %rs6;
	st.shared.u8 	[%r5], %rs8;
$L__BB6_117:
	bar.sync 	0;
	setp.gt.u32 	%p50, %r209, 131;
	mov.u32 	%r209, %r51;
	@%p50 bra 	$L__BB6_115;
$L__BB6_118:
	setp.gt.u32 	%p51, %r1, 31;
	@%p51 bra 	$L__BB6_121;
	ld.volatile.shared.u8 	%rs9, [%r5];
	ld.volatile.shared.u8 	%rs10, [%r5+32];
	mul.lo.s16 	%rs11, %rs10, %rs9;
	st.volatile.shared.u8 	[%r5], %rs11;
	ld.volatile.shared.u8 	%rs12, [%r5];
	ld.volatile.shared.u8 	%rs13, [%r5+16];
	mul.lo.s16 	%rs14, %rs13, %rs12;
	st.volatile.shared.u8 	[%r5], %rs14;
	ld.volatile.shared.u8 	%rs15, [%r5];
	ld.volatile.shared.u8 	%rs16, [%r5+8];
	mul.lo.s16 	%rs17, %rs16, %rs15;
	st.volatile.shared.u8 	[%r5], %rs17;
	ld.volatile.shared.u8 	%rs18, [%r5];
	ld.volatile.shared.u8 	%rs19, [%r5+4];
	mul.lo.s16 	%rs20, %rs19, %rs18;
	st.volatile.shared.u8 	[%r5], %rs20;
	ld.volatile.shared.u8 	%rs21, [%r5];
	ld.volatile.shared.u8 	%rs22, [%r5+2];
	mul.lo.s16 	%rs23, %rs22, %rs21;
	st.volatile.shared.u8 	[%r5], %rs23;
	ld.volatile.shared.u8 	%rs24, [%r5];
	ld.volatile.shared.u8 	%rs25, [%r5+1];
	mul.lo.s16 	%rs26, %rs25, %rs24;
	st.volatile.shared.u8 	[%r5], %rs26;
	setp.ne.s32 	%p52, %r1, 0;
	@%p52 bra 	$L__BB6_121;
	ld.shared.u8 	%rs27, [sdata_i8];
	cvt.u64.u32 	%rd467, %r2;
	cvta.to.global.u64 	%rd468, %rd260;
	add.s64 	%rd469, %rd468, %rd467;
	st.global.u8 	[%rd469], %rs27;
$L__BB6_121:
	ret;

}
	// .globl	contiguous_reduce2_i8
.visible .entry contiguous_reduce2_i8(
	.param .u64 .ptr .align 1 contiguous_reduce2_i8_param_0,
	.param .u64 .ptr .align 1 contiguous_reduce2_i8_param_1,
	.param .u64 .ptr .align 1 contiguous_reduce2_i8_param_2,
	.param .u64 .ptr .align 1 contiguous_reduce2_i8_param_3,
	.param .u64 contiguous_reduce2_i8_param_4,
	.param .u64 contiguous_reduce2_i8_param_5,
	.param .u64 contiguous_reduce2_i8_param_6
)
{
	.reg .pred 	%p<53>;
	.reg .b16 	%rs<28>;
	.reg .b32 	%r<214>;
	.reg .b64 	%rd<564>;

	ld.param.u64 	%rd266, [contiguous_reduce2_i8_param_1];
	ld.param.u64 	%rd267, [contiguous_reduce2_i8_param_2];
	ld.param.u64 	%rd268, [contiguous_reduce2_i8_param_3];
	ld.param.u64 	%rd263, [contiguous_reduce2_i8_param_4];
	ld.param.u64 	%rd264, [contiguous_reduce2_i8_param_5];
	ld.param.u64 	%rd265, [contiguous_reduce2_i8_param_6];
	cvta.to.global.u64 	%rd1, %rd268;
	cvta.to.global.u64 	%rd2, %rd267;
	cvta.to.global.u64 	%rd563, %rd266;
	mov.u32 	%r1, %tid.x;
	mov.u32 	%r2, %ctaid.x;
	mov.u32 	%r213, %ntid.x;
	mul.lo.s32 	%r51, %r2, %r213;
	shl.b32 	%r52, %r51, 1;
	add.s32 	%r4, %r52, %r1;
	mov.u32 	%r53, sdata_i8;
	add.s32 	%r5, %r53, %r1;
	mov.b16 	%rs1, 1;
	st.shared.u8 	[%r5], %rs1;
	add.s32 	%r54, %r4, %r213;
	cvt.u64.u32 	%rd4, %r54;
	setp.le.u64 	%p1, %rd264, %rd4;
	@%p1 bra 	$L__BB7_54;
	cvt.u64.u32 	%rd396, %r4;
	mov.u32 	%r131, %ctaid.y;
	cvt.u64.u32 	%rd397, %r131;
	mul.lo.s64 	%rd398, %rd264, %rd397;
	add.s64 	%rd517, %rd398, %rd396;
	add.s64 	%rd515, %rd398, %rd4;
	cvt.u32.u64 	%r6, %rd263;
	add.s32 	%r207, %r6, -1;
	setp.lt.s32 	%p27, %r207, 0;
	mov.b64 	%rd521, 0;
	mov.u64 	%rd522, %rd521;
	@%p27 bra 	$L__BB7_53;
	setp.lt.u32 	%p28, %r207, 3;
	mov.b64 	%rd522, 0;
	mov.u64 	%rd521, %rd522;
	@%p28 bra 	$L__BB7_30;
	add.s32 	%r205, %r6, -2;
	and.b32  	%r132, %r6, -4;
	neg.s32 	%r204, %r132;
	mov.b64 	%rd522, 0;
$L__BB7_4:
	.pragma "nounroll";
	add.s32 	%r12, %r205, 1;
	mul.wide.u32 	%rd402, %r12, 8;
	add.s64 	%rd403, %rd2, %rd402;
	ld.global.u64 	%rd11, [%rd403];
	or.b64  	%rd404, %rd517, %rd11;
	and.b64  	%rd405, %rd404, -4294967296;
	setp.ne.s64 	%p29, %rd405, 0;
	@%p29 bra 	$L__BB7_6;
	cvt.u32.u64 	%r133, %rd11;
	cvt.u32.u64 	%r134, %rd517;
	div.u32 	%r135, %r134, %r133;
	mul.lo.s32 	%r136, %r135, %r133;
	sub.s32 	%r137, %r134, %r136;
	cvt.u64.u32 	%rd483, %r135;
	cvt.u64.u32 	%rd484, %r137;
	bra.uni 	$L__BB7_7;
$L__BB7_6:
	div.s64 	%rd483, %rd517, %rd11;
	mul.lo.s64 	%rd406, %rd483, %rd11;
	sub.s64 	%rd484, %rd517, %rd406;
$L__BB7_7:
	mul.wide.u32 	%rd407, %r12, 8;
	add.s64 	%rd408, %rd1, %rd407;
	ld.global.u64 	%rd18, [%rd408];
	mad.lo.s64 	%rd19, %rd18, %rd484, %rd521;
	or.b64  	%rd409, %rd515, %rd11;
	and.b64  	%rd410, %rd409, -4294967296;
	setp.ne.s64 	%p30, %rd410, 0;
	@%p30 bra 	$L__BB7_9;
	cvt.u32.u64 	%r138, %rd11;
	cvt.u32.u64 	%r139, %rd515;
	div.u32 	%r140, %r139, %r138;
	mul.lo.s32 	%r141, %r140, %r138;
	sub.s32 	%r142, %r139, %r141;
	cvt.u64.u32 	%rd485, %r140;
	cvt.u64.u32 	%rd486, %r142;
	bra.uni 	$L__BB7_10;
$L__BB7_9:
	div.s64 	%rd485, %rd515, %rd11;
	mul.lo.s64 	%rd411, %rd485, %rd11;
	sub.s64 	%rd486, %rd515, %rd411;
$L__BB7_10:
	mad.lo.s64 	%rd26, %rd486, %rd18, %rd522;
	mul.wide.u32 	%rd412, %r205, 8;
	add.s64 	%rd413, %rd2, %rd412;
	ld.global.u64 	%rd27, [%rd413];
	or.b64  	%rd414, %rd483, %rd27;
	and.b64  	%rd415, %rd414, -4294967296;
	setp.ne.s64 	%p31, %rd415, 0;
	@%p31 bra 	$L__BB7_12;
	cvt.u32.u64 	%r143, %rd27;
	cvt.u32.u64 	%r144, %rd483;
	div.u32 	%r145, %r144, %r143;
	mul.lo.s32 	%r146, %r145, %r143;
	sub.s32 	%r147, %r144, %r146;
	cvt.u64.u32 	%rd487, %r145;
	cvt.u64.u32 	%rd488, %r147;
	bra.uni 	$L__BB7_13;
$L__BB7_12:
	div.s64 	%rd487, %rd483, %rd27;
	mul.lo.s64 	%rd416, %rd487, %rd27;
	sub.s64 	%rd488, %rd483, %rd416;
$L__BB7_13:
	mul.wide.u32 	%rd417, %r205, 8;
	add.s64 	%rd418, %rd1, %rd417;
	ld.global.u64 	%rd34, [%rd418];
	mad.lo.s64 	%rd35, %rd34, %rd488, %rd19;
	or.b64  	%rd419, %rd485, %rd27;
	and.b64  	%rd420, %rd419, -4294967296;
	setp.ne.s64 	%p32, %rd420, 0;
	@%p32 bra 	$L__BB7_15;
	cvt.u32.u64 	%r148, %rd27;
	cvt.u32.u64 	%r149, %rd485;
	div.u32 	%r150, %r149, %r148;
	mul.lo.s32 	%r151, %r150, %r148;
	sub.s32 	%r152, %r149, %r151;
	cvt.u64.u32 	%rd489, %r150;
	cvt.u64.u32 	%rd490, %r152;
	bra.uni 	$L__BB7_16;
$L__BB7_15:
	div.s64 	%rd489, %rd485, %rd27;
	mul.lo.s64 	%rd421, %rd489, %rd27;
	sub.s64 	%rd490, %rd485, %rd421;
$L__BB7_16:
	mad.lo.s64 	%rd42, %rd490, %rd34, %rd26;
	add.s32 	%r13, %r205, -1;
	mul.wide.u32 	%rd422, %r13, 8;
	add.s64 	%rd423, %rd2, %rd422;
	ld.global.u64 	%rd43, [%rd423];
	or.b64  	%rd424, %rd487, %rd43;
	and.b64  	%rd425, %rd424, -4294967296;
	setp.ne.s64 	%p33, %rd425, 0;
	@%p33 bra 	$L__BB7_18;
	cvt.u32.u64 	%r153, %rd43;
	cvt.u32.u64 	%r154, %rd487;
	div.u32 	%r155, %r154, %r153;
	mul.lo.s32 	%r156, %r155, %r153;
	sub.s32 	%r157, %r154, %r156;
	cvt.u64.u32 	%rd491, %r155;
	cvt.u64.u32 	%rd492, %r157;
	bra.uni 	$L__BB7_19;
$L__BB7_18:
	div.s64 	%rd491, %rd487, %rd43;
	mul.lo.s64 	%rd426, %rd491, %rd43;
	sub.s64 	%rd492, %rd487, %rd426;
$L__BB7_19:
	mul.wide.u32 	%rd427, %r13, 8;
	add.s64 	%rd428, %rd1, %rd427;
	ld.global.u64 	%rd50, [%rd428];
	mad.lo.s64 	%rd51, %rd50, %rd492, %rd35;
	or.b64  	%rd429, %rd489, %rd43;
	and.b64  	%rd430, %rd429, -4294967296;
	setp.ne.s64 	%p34, %rd430, 0;
	@%p34 bra 	$L__BB7_21;
	cvt.u32.u64 	%r158, %rd43;
	cvt.u32.u64 	%r159, %rd489;
	div.u32 	%r160, %r159, %r158;
	mul.lo.s32 	%r161, %r160, %r158;
	sub.s32 	%r162, %r159, %r161;
	cvt.u64.u32 	%rd493, %r160;
	cvt.u64.u32 	%rd494, %r162;
	bra.uni 	$L__BB7_22;
$L__BB7_21:
	div.s64 	%rd493, %rd489, %rd43;
	mul.lo.s64 	%rd431, %rd493, %rd43;
	sub.s64 	%rd494, %rd489, %rd431;
$L__BB7_22:
	mad.lo.s64 	%rd58, %rd494, %rd50, %rd42;
	add.s32 	%r163, %r205, -2;
	mul.wide.u32 	%rd432, %r163, 8;
	add.s64 	%rd433, %rd2, %rd432;
	ld.global.u64 	%rd59, [%rd433];
	or.b64  	%rd434, %rd491, %rd59;
	and.b64  	%rd435, %rd434, -4294967296;
	setp.ne.s64 	%p35, %rd435, 0;
	@%p35 bra 	$L__BB7_24;
	cvt.u32.u64 	%r164, %rd59;
	cvt.u32.u64 	%r165, %rd491;
	div.u32 	%r166, %r165, %r164;
	mul.lo.s32 	%r167, %r166, %r164;
	sub.s32 	%r168, %r165, %r167;
	cvt.u64.u32 	%rd517, %r166;
	cvt.u64.u32 	%rd496, %r168;
	bra.uni 	$L__BB7_25;
$L__BB7_24:
	div.s64 	%rd517, %rd491, %rd59;
	mul.lo.s64 	%rd436, %rd517, %rd59;
	sub.s64 	%rd496, %rd491, %rd436;
$L__BB7_25:
	mul.wide.u32 	%rd437, %r163, 8;
	add.s64 	%rd438, %rd1, %rd437;
	ld.global.u64 	%rd66, [%rd438];
	mad.lo.s64 	%rd521, %rd66, %rd496, %rd51;
	or.b64  	%rd439, %rd493, %rd59;
	and.b64  	%rd440, %rd439, -4294967296;
	setp.ne.s64 	%p36, %rd440, 0;
	@%p36 bra 	$L__BB7_27;
	cvt.u32.u64 	%r170, %rd59;
	cvt.u32.u64 	%r171, %rd493;
	div.u32 	%r172, %r171, %r170;
	mul.lo.s32 	%r173, %r172, %r170;
	sub.s32 	%r174, %r171, %r173;
	cvt.u64.u32 	%rd515, %r172;
	cvt.u64.u32 	%rd498, %r174;
	bra.uni 	$L__BB7_28;
$L__BB7_27:
	div.s64 	%rd515, %rd493, %rd59;
	mul.lo.s64 	%rd441, %rd515, %rd59;
	sub.s64 	%rd498, %rd493, %rd441;
$L__BB7_28:
	mad.lo.s64 	%rd522, %rd498, %rd66, %rd58;
	add.s32 	%r205, %r205, -4;
	add.s32 	%r204, %r204, 4;
	setp.ne.s32 	%p37, %r204, 0;
	@%p37 bra 	$L__BB7_4;
	add.s32 	%r207, %r205, 1;
$L__BB7_30:
	and.b32  	%r18, %r6, 3;
	setp.eq.s32 	%p38, %r18, 0;
	@%p38 bra 	$L__BB7_53;
	setp.eq.s32 	%p39, %r18, 1;
	@%p39 bra 	$L__BB7_45;
	mul.wide.u32 	%rd443, %r207, 8;
	add.s64 	%rd444, %rd2, %rd443;
	ld.global.u64 	%rd81, [%rd444];
	or.b64  	%rd445, %rd517, %rd81;
	and.b64  	%rd446, %rd445, -4294967296;
	setp.ne.s64 	%p40, %rd446, 0;
	@%p40 bra 	$L__BB7_34;
	cvt.u32.u64 	%r175, %rd81;
	cvt.u32.u64 	%r176, %rd517;
	div.u32 	%r177, %r176, %r175;
	mul.lo.s32 	%r178, %r177, %r175;
	sub.s32 	%r179, %r176, %r178;
	cvt.u64.u32 	%rd505, %r177;
	cvt.u64.u32 	%rd506, %r179;
	bra.uni 	$L__BB7_35;
$L__BB7_34:
	div.s64 	%rd505, %rd517, %rd81;
	mul.lo.s64 	%rd447, %rd505, %rd81;
	sub.s64 	%rd506, %rd517, %rd447;
$L__BB7_35:
	add.s64 	%rd449, %rd1, %rd443;
	ld.global.u64 	%rd88, [%rd449];
	mad.lo.s64 	%rd89, %rd88, %rd506, %rd521;
	or.b64  	%rd450, %rd515, %rd81;
	and.b64  	%rd451, %rd450, -4294967296;
	setp.ne.s64 	%p41, %rd451, 0;
	@%p41 bra 	$L__BB7_37;
	cvt.u32.u64 	%r180, %rd81;
	cvt.u32.u64 	%r181, %rd515;
	div.u32 	%r182, %r181, %r180;
	mul.lo.s32 	%r183, %r182, %r180;
	sub.s32 	%r184, %r181, %r183;
	cvt.u64.u32 	%rd507, %r182;
	cvt.u64.u32 	%rd508, %r184;
	bra.uni 	$L__BB7_38;
$L__BB7_37:
	div.s64 	%rd507, %rd515, %rd81;
	mul.lo.s64 	%rd452, %rd507, %rd81;
	sub.s64 	%rd508, %rd515, %rd452;
$L__BB7_38:
	mad.lo.s64 	%rd96, %rd508, %rd88, %rd522;
	add.s32 	%r19, %r207, -1;
	mul.wide.u32 	%rd453, %r19, 8;
	add.s64 	%rd454, %rd2, %rd453;
	ld.global.u64 	%rd97, [%rd454];
	or.b64  	%rd455, %rd505, %rd97;
	and.b64  	%rd456, %rd455, -4294967296;
	setp.ne.s64 	%p42, %rd456, 0;
	@%p42 bra 	$L__BB7_40;
	cvt.u32.u64 	%r185, %rd97;
	cvt.u32.u64 	%r186, %rd505;
	div.u32 	%r187, %r186, %r185;
	mul.lo.s32 	%r188, %r187, %r185;
	sub.s32 	%r189, %r186, %r188;
	cvt.u64.u32 	%rd517, %r187;
	cvt.u64.u32 	%rd510, %r189;
	bra.uni 	$L__BB7_41;
$L__BB7_40:
	div.s64 	%rd517, %rd505, %rd97;
	mul.lo.s64 	%rd457, %rd517, %rd97;
	sub.s64 	%rd510, %rd505, %rd457;
$L__BB7_41:
	add.s64 	%rd459, %rd1, %rd453;
	ld.global.u64 	%rd104, [%rd459];
	mad.lo.s64 	%rd521, %rd104, %rd510, %rd89;
	or.b64  	%rd460, %rd507, %rd97;
	and.b64  	%rd461, %rd460, -4294967296;
	setp.ne.s64 	%p43, %rd461, 0;
	@%p43 bra 	$L__BB7_43;
	cvt.u32.u64 	%r190, %rd97;
	cvt.u32.u64 	%r191, %rd507;
	div.u32 	%r192, %r191, %r190;
	mul.lo.s32 	%r193, %r192, %r190;
	sub.s32 	%r194, %r191, %r193;
	cvt.u64.u32 	%rd515, %r192;
	cvt.u64.u32 	%rd512, %r194;
	bra.uni 	$L__BB7_44;
$L__BB7_43:
	div.s64 	%rd515, %rd507, %rd97;
	mul.lo.s64 	%rd462, %rd515, %rd97;
	sub.s64 	%rd512, %rd507, %rd462;
$L__BB7_44:
	mad.lo.s64 	%rd522, %rd512, %rd104, %rd96;
	add.s32 	%r207, %r207, -2;
$L__BB7_45:
	and.b32  	%r195, %r6, 1;
	setp.eq.b32 	%p44, %r195, 1;
	not.pred 	%p45, %p44;
	@%p45 bra 	$L__BB7_53;
	mul.wide.u32 	%rd463, %r207, 8;
	add.s64 	%rd464, %rd2, %rd463;
	ld.global.u64 	%rd119, [%rd464];
	or.b64  	%rd465, %rd517, %rd119;
	and.b64  	%rd466, %rd465, -4294967296;
	setp.ne.s64 	%p46, %rd466, 0;
	@%p46 bra 	$L__BB7_48;
	cvt.u32.u64 	%r196, %rd119;
	cvt.u32.u64 	%r197, %rd517;
	rem.u32 	%r198, %r197, %r196;
	cvt.u64.u32 	%rd519, %r198;
	bra.uni 	$L__BB7_49;
$L__BB7_48:
	rem.s64 	%rd519, %rd517, %rd119;
$L__BB7_49:
	add.s64 	%rd468, %rd1, %rd463;
	ld.global.u64 	%rd123, [%rd468];
	mad.lo.s64 	%rd521, %rd123, %rd519, %rd521;
	or.b64  	%rd469, %rd515, %rd119;
	and.b64  	%rd470, %rd469, -4294967296;
	setp.ne.s64 	%p47, %rd470, 0;
	@%p47 bra 	$L__BB7_51;
	cvt.u32.u64 	%r199, %rd119;
	cvt.u32.u64 	%r200, %rd515;
	rem.u32 	%r201, %r200, %r199;
	cvt.u64.u32 	%rd520, %r201;
	bra.uni 	$L__BB7_52;
$L__BB7_51:
	rem.s64 	%rd520, %rd515, %rd119;
$L__BB7_52:
	mad.lo.s64 	%rd522, %rd520, %rd123, %rd522;
$L__BB7_53:
	add.s64 	%rd471, %rd563, %rd521;
	ld.global.u8 	%rs3, [%rd471];
	add.s64 	%rd472, %rd563, %rd522;
	ld.global.u8 	%rs4, [%rd472];
	mul.lo.s16 	%rs5, %rs4, %rs3;
	st.shared.u8 	[%r5], %rs5;
	bra.uni 	$L__BB7_114;
$L__BB7_54:
	cvt.u64.u32 	%rd131, %r4;
	setp.le.u64 	%p2, %rd264, %rd131;
	@%p2 bra 	$L__BB7_114;
	mov.u32 	%r55, %ctaid.y;
	cvt.u64.u32 	%rd269, %r55;
	mad.lo.s64 	%rd554, %rd264, %rd269, %rd131;
	cvt.u32.u64 	%r22, %rd263;
	add.s32 	%r211, %r22, -1;
	setp.lt.s32 	%p3, %r211, 0;
	@%p3 bra 	$L__BB7_113;
	and.b32  	%r24, %r22, 7;
	setp.lt.u32 	%p4, %r211, 7;
	@%p4 bra 	$L__BB7_84;
	add.s32 	%r209, %r22, -4;
	and.b32  	%r56, %r22, -8;
	neg.s32 	%r208, %r56;
$L__BB7_58:
	.pragma "nounroll";
	add.s32 	%r29, %r209, 3;
	mul.wide.u32 	%rd271, %r29, 8;
	add.s64 	%rd272, %rd2, %rd271;
	ld.global.u64 	%rd135, [%rd272];
	or.b64  	%rd273, %rd554, %rd135;
	and.b64  	%rd274, %rd273, -4294967296;
	setp.ne.s64 	%p5, %rd274, 0;
	@%p5 bra 	$L__BB7_60;
	cvt.u32.u64 	%r57, %rd135;
	cvt.u32.u64 	%r58, %rd554;
	div.u32 	%r59, %r58, %r57;
	mul.lo.s32 	%r60, %r59, %r57;
	sub.s32 	%r61, %r58, %r60;
	cvt.u64.u32 	%rd525, %r59;
	cvt.u64.u32 	%rd526, %r61;
	bra.uni 	$L__BB7_61;
$L__BB7_60:
	div.s64 	%rd525, %rd554, %rd135;
	mul.lo.s64 	%rd275, %rd525, %rd135;
	sub.s64 	%rd526, %rd554, %rd275;
$L__BB7_61:
	add.s64 	%rd277, %rd1, %rd271;
	ld.global.u64 	%rd278, [%rd277];
	mul.lo.s64 	%rd142, %rd278, %rd526;
	add.s32 	%r30, %r209, 2;
	mul.wide.u32 	%rd279, %r30, 8;
	add.s64 	%rd280, %rd2, %rd279;
	ld.global.u64 	%rd143, [%rd280];
	or.b64  	%rd281, %rd525, %rd143;
	and.b64  	%rd282, %rd281, -4294967296;
	setp.ne.s64 	%p6, %rd282, 0;
	@%p6 bra 	$L__BB7_63;
	cvt.u32.u64 	%r62, %rd143;
	cvt.u32.u64 	%r63, %rd525;
	div.u32 	%r64, %r63, %r62;
	mul.lo.s32 	%r65, %r64, %r62;
	sub.s32 	%r66, %r63, %r65;
	cvt.u64.u32 	%rd527, %r64;
	cvt.u64.u32 	%rd528, %r66;
	bra.uni 	$L__BB7_64;
$L__BB7_63:
	div.s64 	%rd527, %rd525, %rd143;
	mul.lo.s64 	%rd283, %rd527, %rd143;
	sub.s64 	%rd528, %rd525, %rd283;
$L__BB7_64:
	add.s64 	%rd285, %rd1, %rd279;
	ld.global.u64 	%rd286, [%rd285];
	mad.lo.s64 	%rd150, %rd286, %rd528, %rd142;
	add.s32 	%r31, %r209, 1;
	mul.wide.u32 	%rd287, %r31, 8;
	add.s64 	%rd288, %rd2, %rd287;
	ld.global.u64 	%rd151, [%rd288];
	or.b64  	%rd289, %rd527, %rd151;
	and.b64  	%rd290, %rd289, -4294967296;
	setp.ne.s64 	%p7, %rd290, 0;
	@%p7 bra 	$L__BB7_66;
	cvt.u32.u64 	%r67, %rd151;
	cvt.u32.u64 	%r68, %rd527;
	div.u32 	%r69, %r68, %r67;
	mul.lo.s32 	%r70, %r69, %r67;
	sub.s32 	%r71, %r68, %r70;
	cvt.u64.u32 	%rd529, %r69;
	cvt.u64.u32 	%rd530, %r71;
	bra.uni 	$L__BB7_67;
$L__BB7_66:
	div.s64 	%rd529, %rd527, %rd151;
	mul.lo.s64 	%rd291, %rd529, %rd151;
	sub.s64 	%rd530, %rd527, %rd291;
$L__BB7_67:
	add.s64 	%rd293, %rd1, %rd287;
	ld.global.u64 	%rd294, [%rd293];
	mad.lo.s64 	%rd158, %rd294, %rd530, %rd150;
	add.s32 	%r32, %r209, -4;
	mul.wide.u32 	%rd295, %r209, 8;
	add.s64 	%rd296, %rd2, %rd295;
	ld.global.u64 	%rd159, [%rd296];
	or.b64  	%rd297, %rd529, %rd159;
	and.b64  	%rd298, %rd297, -4294967296;
	setp.ne.s64 	%p8, %rd298, 0;
	@%p8 bra 	$L__BB7_69;
	cvt.u32.u64 	%r72, %rd159;
	cvt.u32.u64 	%r73, %rd529;
	div.u32 	%r74, %r73, %r72;
	mul.lo.s32 	%r75, %r74, %r72;
	sub.s32 	%r76, %r73, %r75;
	cvt.u64.u32 	%rd531, %r74;
	cvt.u64.u32 	%rd532, %r76;
	bra.uni 	$L__BB7_70;
$L__BB7_69:
	div.s64 	%rd531, %rd529, %rd159;
	mul.lo.s64 	%rd299, %rd531, %rd159;
	sub.s64 	%rd532, %rd529, %rd299;
$L__BB7_70:
	add.s64 	%rd301, %rd1, %rd295;
	ld.global.u64 	%rd302, [%rd301];
	mad.lo.s64 	%rd166, %rd302, %rd532, %rd158;
	add.s32 	%r33, %r209, -1;
	mul.wide.u32 	%rd303, %r33, 8;
	add.s64 	%rd304, %rd2, %rd303;
	ld.global.u64 	%rd167, [%rd304];
	or.b64  	%rd305, %rd531, %rd167;
	and.b64  	%rd306, %rd305, -4294967296;
	setp.ne.s64 	%p9, %rd306, 0;
	@%p9 bra 	$L__BB7_72;
	cvt.u32.u64 	%r77, %rd167;
	cvt.u32.u64 	%r78, %rd531;
	div.u32 	%r79, %r78, %r77;
	mul.lo.s32 	%r80, %r79, %r77;
	sub.s32 	%r81, %r78, %r80;
	cvt.u64.u32 	%rd533, %r79;
	cvt.u64.u32 	%rd534, %r81;
	bra.uni 	$L__BB7_73;
$L__BB7_72:
	div.s64 	%rd533, %rd531, %rd167;
	mul.lo.s64 	%rd307, %rd533, %rd167;
	sub.s64 	%rd534, %rd531, %rd307;
$L__BB7_73:
	add.s64 	%rd309, %rd1, %rd303;
	ld.global.u64 	%rd310, [%rd309];
	mad.lo.s64 	%rd174, %rd310, %rd534, %rd166;
	add.s32 	%r34, %r209, -2;
	mul.wide.u32 	%rd311, %r34, 8;
	add.s64 	%rd312, %rd2, %rd311;
	ld.global.u64 	%rd175, [%rd312];
	or.b64  	%rd313, %rd533, %rd175;
	and.b64  	%rd314, %rd313, -4294967296;
	setp.ne.s64 	%p10, %rd314, 0;
	@%p10 bra 	$L__BB7_75;
	cvt.u32.u64 	%r82, %rd175;
	cvt.u32.u64 	%r83, %rd533;
	div.u32 	%r84, %r83, %r82;
	mul.lo.s32 	%r85, %r84, %r82;
	sub.s32 	%r86, %r83, %r85;
	cvt.u64.u32 	%rd535, %r84;
	cvt.u64.u32 	%rd536, %r86;
	bra.uni 	$L__BB7_76;
$L__BB7_75:
	div.s64 	%rd535, %rd533, %rd175;
	mul.lo.s64 	%rd315, %rd535, %rd175;
	sub.s64 	%rd536, %rd533, %rd315;
$L__BB7_76:
	add.s64 	%rd317, %rd1, %rd311;
	ld.global.u64 	%rd318, [%rd317];
	mad.lo.s64 	%rd182, %rd318, %rd536, %rd174;
	add.s32 	%r35, %r209, -3;
	mul.wide.u32 	%rd319, %r35, 8;
	add.s64 	%rd320, %rd2, %rd319;
	ld.global.u64 	%rd183, [%rd320];
	or.b64  	%rd321, %rd535, %rd183;
	and.b64  	%rd322, %rd321, -4294967296;
	setp.ne.s64 	%p11, %rd322, 0;
	@%p11 bra 	$L__BB7_78;
	cvt.u32.u64 	%r87, %rd183;
	cvt.u32.u64 	%r88, %rd535;
	div.u32 	%r89, %r88, %r87;
	mul.lo.s32 	%r90, %r89, %r87;
	sub.s32 	%r91, %r88, %r90;
	cvt.u64.u32 	%rd537, %r89;
	cvt.u64.u32 	%rd538, %r91;
	bra.uni 	$L__BB7_79;
$L__BB7_78:
	div.s64 	%rd537, %rd535, %rd183;
	mul.lo.s64 	%rd323, %rd537, %rd183;
	sub.s64 	%rd538, %rd535, %rd323;
$L__BB7_79:
	add.s64 	%rd325, %rd1, %rd319;
	ld.global.u64 	%rd326, [%rd325];
	mad.lo.s64 	%rd190, %rd326, %rd538, %rd182;
	mul.wide.u32 	%rd327, %r32, 8;
	add.s64 	%rd328, %rd2, %rd327;
	ld.global.u64 	%rd191, [%rd328];
	or.b64  	%rd329, %rd537, %rd191;
	and.b64  	%rd330, %rd329, -4294967296;
	setp.ne.s64 	%p12, %rd330, 0;
	@%p12 bra 	$L__BB7_81;
	cvt.u32.u64 	%r92, %rd191;
	cvt.u32.u64 	%r93, %rd537;
	div.u32 	%r94, %r93, %r92;
	mul.lo.s32 	%r95, %r94, %r92;
	sub.s32 	%r96, %r93, %r95;
	cvt.u64.u32 	%rd554, %r94;
	cvt.u64.u32 	%rd540, %r96;
	bra.uni 	$L__BB7_82;
$L__BB7_81:
	div.s64 	%rd554, %rd537, %rd191;
	mul.lo.s64 	%rd331, %rd554, %rd191;
	sub.s64 	%rd540, %rd537, %rd331;
$L__BB7_82:
	add.s64 	%rd333, %rd1, %rd327;
	ld.global.u64 	%rd334, [%rd333];
	mad.lo.s64 	%rd335, %rd334, %rd540, %rd190;
	add.s64 	%rd563, %rd563, %rd335;
	add.s32 	%r209, %r209, -8;
	add.s32 	%r208, %r208, 8;
	setp.ne.s32 	%p13, %r208, 0;
	@%p13 bra 	$L__BB7_58;
	add.s32 	%r211, %r209, 3;
$L__BB7_84:
	setp.eq.s32 	%p14, %r24, 0;
	@%p14 bra 	$L__BB7_113;
	and.b32  	%r40, %r22, 3;
	setp.lt.u32 	%p15, %r24, 4;
	@%p15 bra 	$L__BB7_99;
	mul.wide.u32 	%rd337, %r211, 8;
	add.s64 	%rd338, %rd2, %rd337;
	ld.global.u64 	%rd202, [%rd338];
	or.b64  	%rd339, %rd554, %rd202;
	and.b64  	%rd340, %rd339, -4294967296;
	setp.ne.s64 	%p16, %rd340, 0;
	@%p16 bra 	$L__BB7_88;
	cvt.u32.u64 	%r97, %rd202;
	cvt.u32.u64 	%r98, %rd554;
	div.u32 	%r99, %r98, %r97;
	mul.lo.s32 	%r100, %r99, %r97;
	sub.s32 	%r101, %r98, %r100;
	cvt.u64.u32 	%rd544, %r99;
	cvt.u64.u32 	%rd545, %r101;
	bra.uni 	$L__BB7_89;
$L__BB7_88:
	div.s64 	%rd544, %rd554, %rd202;
	mul.lo.s64 	%rd341, %rd544, %rd202;
	sub.s64 	%rd545, %rd554, %rd341;
$L__BB7_89:
	add.s64 	%rd343, %rd1, %rd337;
	ld.global.u64 	%rd344, [%rd343];
	mul.lo.s64 	%rd209, %rd344, %rd545;
	add.s32 	%r41, %r211, -1;
	mul.wide.u32 	%rd345, %r41, 8;
	add.s64 	%rd346, %rd2, %rd345;
	ld.global.u64 	%rd210, [%rd346];
	or.b64  	%rd347, %rd544, %rd210;
	and.b64  	%rd348, %rd347, -4294967296;
	setp.ne.s64 	%p17, %rd348, 0;
	@%p17 bra 	$L__BB7_91;
	cvt.u32.u64 	%r102, %rd210;
	cvt.u32.u64 	%r103, %rd544;
	div.u32 	%r104, %r103, %r102;
	mul.lo.s32 	%r105, %r104, %r102;
	sub.s32 	%r106, %r103, %r105;
	cvt.u64.u32 	%rd546, %r104;
	cvt.u64.u32 	%rd547, %r106;
	bra.uni 	$L__BB7_92;
$L__BB7_91:
	div.s64 	%rd546, %rd544, %rd210;
	mul.lo.s64 	%rd349, %rd546, %rd210;
	sub.s64 	%rd547, %rd544, %rd349;
$L__BB7_92:
	add.s64 	%rd351, %rd1, %rd345;
	ld.global.u64 	%rd352, [%rd351];
	mad.lo.s64 	%rd217, %rd352, %rd547, %rd209;
	add.s32 	%r42, %r211, -2;
	mul.wide.u32 	%rd353, %r42, 8;
	add.s64 	%rd354, %rd2, %rd353;
	ld.global.u64 	%rd218, [%rd354];
	or.b64  	%rd355, %rd546, %rd218;
	and.b64  	%rd356, %rd355, -4294967296;
	setp.ne.s64 	%p18, %rd356, 0;
	@%p18 bra 	$L__BB7_94;
	cvt.u32.u64 	%r107, %rd218;
	cvt.u32.u64 	%r108, %rd546;
	div.u32 	%r109, %r108, %r107;
	mul.lo.s32 	%r110, %r109, %r107;
	sub.s32 	%r111, %r108, %r110;
	cvt.u64.u32 	%rd548, %r109;
	cvt.u64.u32 	%rd549, %r111;
	bra.uni 	$L__BB7_95;
$L__BB7_94:
	div.s64 	%rd548, %rd546, %rd218;
	mul.lo.s64 	%rd357, %rd548, %rd218;
	sub.s64 	%rd549, %rd546, %rd357;
$L__BB7_95:
	add.s64 	%rd359, %rd1, %rd353;
	ld.global.u64 	%rd360, [%rd359];
	mad.lo.s64 	%rd225, %rd360, %rd549, %rd217;
	add.s32 	%r43, %r211, -3;
	mul.wide.u32 	%rd361, %r43, 8;
	add.s64 	%rd362, %rd2, %rd361;
	ld.global.u64 	%rd226, [%rd362];
	or.b64  	%rd363, %rd548, %rd226;
	and.b64  	%rd364, %rd363, -4294967296;
	setp.ne.s64 	%p19, %rd364, 0;
	@%p19 bra 	$L__BB7_97;
	cvt.u32.u64 	%r112, %rd226;
	cvt.u32.u64 	%r113, %rd548;
	div.u32 	%r114, %r113, %r112;
	mul.lo.s32 	%r115, %r114, %r112;
	sub.s32 	%r116, %r113, %r115;
	cvt.u64.u32 	%rd554, %r114;
	cvt.u64.u32 	%rd551, %r116;
	bra.uni 	$L__BB7_98;
$L__BB7_97:
	div.s64 	%rd554, %rd548, %rd226;
	mul.lo.s64 	%rd365, %rd554, %rd226;
	sub.s64 	%rd551, %rd548, %rd365;
$L__BB7_98:
	add.s64 	%rd367, %rd1, %rd361;
	ld.global.u64 	%rd368, [%rd367];
	mad.lo.s64 	%rd369, %rd368, %rd551, %rd225;
	add.s64 	%rd563, %rd563, %rd369;
	add.s32 	%r211, %r211, -4;
$L__BB7_99:
	setp.eq.s32 	%p20, %r40, 0;
	@%p20 bra 	$L__BB7_113;
	setp.eq.s32 	%p21, %r40, 1;
	@%p21 bra 	$L__BB7_108;
	mul.wide.u32 	%rd371, %r211, 8;
	add.s64 	%rd372, %rd2, %rd371;
	ld.global.u64 	%rd237, [%rd372];
	or.b64  	%rd373, %rd554, %rd237;
	and.b64  	%rd374, %rd373, -4294967296;
	setp.ne.s64 	%p22, %rd374, 0;
	@%p22 bra 	$L__BB7_103;
	cvt.u32.u64 	%r117, %rd237;
	cvt.u32.u64 	%r118, %rd554;
	div.u32 	%r119, %r118, %r117;
	mul.lo.s32 	%r120, %r119, %r117;
	sub.s32 	%r121, %r118, %r120;
	cvt.u64.u32 	%rd555, %r119;
	cvt.u64.u32 	%rd556, %r121;
	bra.uni 	$L__BB7_104;
$L__BB7_103:
	div.s64 	%rd555, %rd554, %rd237;
	mul.lo.s64 	%rd375, %rd555, %rd237;
	sub.s64 	%rd556, %rd554, %rd375;
$L__BB7_104:
	add.s64 	%rd377, %rd1, %rd371;
	ld.global.u64 	%rd378, [%rd377];
	mul.lo.s64 	%rd244, %rd378, %rd556;
	add.s32 	%r46, %r211, -1;
	mul.wide.u32 	%rd379, %r46, 8;
	add.s64 	%rd380, %rd2, %rd379;
	ld.global.u64 	%rd245, [%rd380];
	or.b64  	%rd381, %rd555, %rd245;
	and.b64  	%rd382, %rd381, -4294967296;
	setp.ne.s64 	%p23, %rd382, 0;
	@%p23 bra 	$L__BB7_106;
	cvt.u32.u64 	%r122, %rd245;
	cvt.u32.u64 	%r123, %rd555;
	div.u32 	%r124, %r123, %r122;
	mul.lo.s32 	%r125, %r124, %r122;
	sub.s32 	%r126, %r123, %r125;
	cvt.u64.u32 	%rd554, %r124;
	cvt.u64.u32 	%rd558, %r126;
	bra.uni 	$L__BB7_107;
$L__BB7_106:
	div.s64 	%rd554, %rd555, %rd245;
	mul.lo.s64 	%rd383, %rd554, %rd245;
	sub.s64 	%rd558, %rd555, %rd383;
$L__BB7_107:
	add.s64 	%rd385, %rd1, %rd379;
	ld.global.u64 	%rd386, [%rd385];
	mad.lo.s64 	%rd387, %rd386, %rd558, %rd244;
	add.s64 	%rd563, %rd563, %rd387;
	add.s32 	%r211, %r211, -2;
$L__BB7_108:
	and.b32  	%r127, %r22, 1;
	setp.eq.b32 	%p24, %r127, 1;
	not.pred 	%p25, %p24;
	@%p25 bra 	$L__BB7_113;
	mul.wide.u32 	%rd388, %r211, 8;
	add.s64 	%rd389, %rd2, %rd388;
	ld.global.u64 	%rd256, [%rd389];
	or.b64  	%rd390, %rd554, %rd256;
	and.b64  	%rd391, %rd390, -4294967296;
	setp.ne.s64 	%p26, %rd391, 0;
	@%p26 bra 	$L__BB7_111;
	cvt.u32.u64 	%r128, %rd256;
	cvt.u32.u64 	%r129, %rd554;
	rem.u32 	%r130, %r129, %r128;
	cvt.u64.u32 	%rd562, %r130;
	bra.uni 	$L__BB7_112;
$L__BB7_111:
	rem.s64 	%rd562, %rd554, %rd256;
$L__BB7_112:
	add.s64 	%rd393, %rd1, %rd388;
	ld.global.u64 	%rd394, [%rd393];
	mad.lo.s64 	%rd563, %rd394, %rd562, %rd563;
$L__BB7_113:
	ld.global.u8 	%rs2, [%rd563];
	st.shared.u8 	[%r5], %rs2;
$L__BB7_114:
	bar.sync 	0;
	setp.lt.u32 	%p48, %r213, 66;
	@%p48 bra 	$L__BB7_118;
$L__BB7_115:
	shr.u32 	%r50, %r213, 1;
	setp.ge.u32 	%p49, %r1, %r50;
	@%p49 bra 	$L__BB7_117;
	ld.shared.u8 	%rs6, [%r5];
	add.s32 	%r202, %r5, %r50;
	ld.shared.u8 	%rs7, [%r202];
	mul.lo.s16 	%rs8, %rs7, %rs6;
	st.shared.u8 	[%r5], %rs8;
$L__BB7_117:
	bar.sync 	0;
	setp.gt.u32 	%p50, %r213, 131;
	mov.u32 	%r213, %r50;
	@%p50 bra 	$L__BB7_115;
$L__BB7_118:
	setp.gt.u32 	%p51, %r1, 31;
	@%p51 bra 	$L__BB7_121;
	ld.volatile.shared.u8 	%rs9, [%r5];
	ld.volatile.shared.u8 	%rs10, [%r5+32];
	mul.lo.s16 	%rs11, %rs10, %rs9;
	st.volatile.shared.u8 	[%r5], %rs11;
	ld.volatile.shared.u8 	%rs12, [%r5];
	ld.volatile.shared.u8 	%rs13, [%r5+16];
	mul.lo.s16 	%rs14, %rs13, %rs12;
	st.volatile.shared.u8 	[%r5], %rs14;
	ld.volatile.shared.u8 	%rs15, [%r5];
	ld.volatile.shared.u8 	%rs16, [%r5+8];
	mul.lo.s16 	%rs17, %rs16, %rs15;
	st.volatile.shared.u8 	[%r5], %rs17;
	ld.volatile.shared.u8 	%rs18, [%r5];
	ld.volatile.shared.u8 	%rs19, [%r5+4];
	mul.lo.s16 	%rs20, %rs19, %rs18;
	st.volatile.shared.u8 	[%r5], %rs20;
	ld.volatile.shared.u8 	%rs21, [%r5];
	ld.volatile.shared.u8 	%rs22, [%r5+2];
	mul.lo.s16 	%rs23, %rs22, %rs21;
	st.volatile.shared.u8 	[%r5], %rs23;
	ld.volatile.shared.u8 	%rs24, [%r5];
	ld.volatile.shared.u8 	%rs25, [%r5+1];
	mul.lo.s16 	%rs26, %rs25, %rs24;
	st.volatile.shared.u8 	[%r5], %rs26;
	setp.ne.s32 	%p52, %r1, 0;
	@%p52 bra 	$L__BB7_121;
	ld.param.u64 	%rd478, [contiguous_reduce2_i8_param_0];
	ld.shared.u8 	%rs27, [sdata_i8];
	cvt.u64.u32 	%rd473, %r2;
	mov.u32 	%r203, %ctaid.y;
	cvt.u64.u32 	%rd474, %r203;
	mad.lo.s64 	%rd475, %rd265, %rd474, %rd473;
	cvta.to.global.u64 	%rd476, %rd478;
	add.s64 	%rd477, %rd476, %rd475;
	st.global.u8 	[%rd477], %rs27;
$L__BB7_121:
	ret;

}
	// .globl	contiguous_reduce22_i8
.visible .entry contiguous_reduce22_i8(
	.param .u64 .ptr .align 1 contiguous_reduce22_i8_param_0,
	.param .u64 .ptr .align 1 contiguous_reduce22_i8_param_1,
	.param .u64 contiguous_reduce22_i8_param_2,
	.param .u64 contiguous_reduce22_i8_param_3
)
{
	.reg .pred 	%p<8>;
	.reg .b16 	%rs<28>;
	.reg .b32 	%r<17>;
	.reg .b64 	%rd<23>;

	ld.param.u64 	%rd4, [contiguous_reduce22_i8_param_0];
	ld.param.u64 	%rd7, [contiguous_reduce22_i8_param_1];
	ld.param.u64 	%rd5, [contiguous_reduce22_i8_param_2];
	ld.param.u64 	%rd6, [contiguous_reduce22_i8_param_3];
	cvta.to.global.u64 	%rd1, %rd7;
	mov.u32 	%r1, %tid.x;
	mov.u32 	%r2, %ctaid.x;
	mov.u32 	%r16, %ntid.x;
	mul.lo.s32 	%r8, %r2, %r16;
	shl.b32 	%r9, %r8, 1;
	add.s32 	%r4, %r9, %r1;
	mov.u32 	%r10, sdata_i8;
	add.s32 	%r5, %r10, %r1;
	mov.b16 	%rs1, 1;
	st.shared.u8 	[%r5], %rs1;
	add.s32 	%r11, %r4, %r16;
	cvt.u64.u32 	%rd2, %r11;
	setp.le.u64 	%p1, %rd5, %rd2;
	@%p1 bra 	$L__BB8_2;
	cvt.u64.u32 	%rd11, %r4;
	mov.u32 	%r13, %ctaid.y;
	cvt.u64.u32 	%rd12, %r13;
	mul.lo.s64 	%rd13, %rd5, %rd12;
	add.s64 	%rd14, %rd13, %rd11;
	add.s64 	%rd15, %rd1, %rd14;
	ld.global.u8 	%rs3, [%rd15];
	add.s64 	%rd16, %rd13, %rd2;
	add.s64 	%rd17, %rd1, %rd16;
	ld.global.u8 	%rs4, [%rd17];
	mul.lo.s16 	%rs5, %rs4, %rs3;
	st.shared.u8 	[%r5], %rs5;
	bra.uni 	$L__BB8_4;
$L__BB8_2:
	cvt.u64.u32 	%rd3, %r4;
	setp.le.u64 	%p2, %rd5, %rd3;
	@%p2 bra 	$L__BB8_4;
	mov.u32 	%r12, %ctaid.y;
	cvt.u64.u32 	%rd8, %r12;
	mad.lo.s64 	%rd9, %rd5, %rd8, %rd3;
	add.s64 	%rd10, %rd1, %rd9;
	ld.global.u8 	%rs2, [%rd10];
	st.shared.u8 	[%r5], %rs2;
$L__BB8_4:
	bar.sync 	0;
	setp.lt.u32 	%p3, %r16, 66;
	@%p3 bra 	$L__BB8_8;
$L__BB8_5:
	shr.u32 	%r7, %r16, 1;
	setp.ge.u32 	%p4, %r1, %r7;
	@%p4 bra 	$L__BB8_7;
	ld.shared.u8 	%rs6, [%r5];
	add.s32 	%r14, %r5, %r7;
	ld.shared.u8 	%rs7, [%r14];
	mul.lo.s16 	%rs8, %rs7, %rs6;
	st.shared.u8 	[%r5], %rs8;
$L__BB8_7:
	bar.sync 	0;
	setp.gt.u32 	%p5, %r16, 131;
	mov.u32 	%r16, %r7;
	@%p5 bra 	$L__BB8_5;
$L__BB8_8:
	setp.gt.u32 	%p6, %r1, 31;
	@%p6 bra 	$L__BB8_11;
	ld.volatile.shared.u8 	%rs9, [%r5];
	ld.volatile.shared.u8 	%rs10, [%r5+32];
	mul.lo.s16 	%rs11, %rs10, %rs9;
	st.volatile.shared.u8 	[%r5], %rs11;
	ld.volatile.shared.u8 	%rs12, [%r5];
	ld.volatile.shared.u8 	%rs13, [%r5+16];
	mul.lo.s16 	%rs14, %rs13, %rs12;
	st.volatile.shared.u8 	[%r5], %rs14;
	ld.volatile.shared.u8 	%rs15, [%r5];
	ld.volatile.shared.u8 	%rs16, [%r5+8];
	mul.lo.s16 	%rs17, %rs16, %rs15;
	st.volatile.shared.u8 	[%r5], %rs17;
	ld.volatile.shared.u8 	%rs18, [%r5];
	ld.volatile.shared.u8 	%rs19, [%r5+4];
	mul.lo.s16 	%rs20, %rs19, %rs18;
	st.volatile.shared.u8 	[%r5], %rs20;
	ld.volatile.shared.u8 	%rs21, [%r5];
	ld.volatile.shared.u8 	%rs22, [%r5+2];
	mul.lo.s16 	%rs23, %rs22, %rs21;
	st.volatile.shared.u8 	[%r5], %rs23;
	ld.volatile.shared.u8 	%rs24, [%r5];
	ld.volatile.shared.u8 	%rs25, [%r5+1];
	mul.lo.s16 	%rs26, %rs25, %rs24;
	st.volatile.shared.u8 	[%r5], %rs26;
	setp.ne.s32 	%p7, %r1, 0;
	@%p7 bra 	$L__BB8_11;
	ld.shared.u8 	%rs27, [sdata_i8];
	cvt.u64.u32 	%rd18, %r2;
	mov.u32 	%r15, %ctaid.y;
	cvt.u64.u32 	%rd19, %r15;
	mad.lo.s64 	%rd20, %rd6, %rd19, %rd18;
	cvta.to.global.u64 	%rd21, %rd4;
	add.s64 	%rd22, %rd21, %rd20;
	st.global.u8 	[%rd22], %rs27;
$L__BB8_11:
	ret;

}
	// .globl	contiguous_reduce3_i8
.visible .entry contiguous_reduce3_i8(
	.param .u64 .ptr .align 1 contiguous_reduce3_i8_param_0,
	.param .u64 .ptr .align 1 contiguous_reduce3_i8_param_1,
	.param .u64 .ptr .align 1 contiguous_reduce3_i8_param_2,
	.param .u64 .ptr .align 1 contiguous_reduce3_i8_param_3,
	.param .u64 contiguous_reduce3_i8_param_4,
	.param .u64 contiguous_reduce3_i8_param_5,
	.param .u64 contiguous_reduce3_i8_param_6
)
{
	.reg .pred 	%p<39>;
	.reg .b16 	%rs<56>;
	.reg .b32 	%r<183>;
	.reg .b64 	%rd<304>;

	ld.param.u64 	%rd144, [contiguous_reduce3_i8_param_0];
	ld.param.u64 	%rd145, [contiguous_reduce3_i8_param_1];
	ld.param.u64 	%rd148, [contiguous_reduce3_i8_param_2];
	ld.param.u64 	%rd149, [contiguous_reduce3_i8_param_3];
	ld.param.u64 	%rd146, [contiguous_reduce3_i8_param_4];
	ld.param.u64 	%rd147, [contiguous_reduce3_i8_param_5];
	ld.param.u64 	%rd150, [contiguous_reduce3_i8_param_6];
	cvta.to.global.u64 	%rd1, %rd149;
	cvta.to.global.u64 	%rd2, %rd148;
	mov.u32 	%r1, %tid.y;
	mov.u32 	%r2, %ntid.x;
	mov.u32 	%r3, %tid.x;
	mad.lo.s32 	%r61, %r1, %r2, %r3;
	mov.u32 	%r62, %ctaid.x;
	mad.lo.s32 	%r63, %r62, %r2, %r3;
	mov.u32 	%r64, %ctaid.y;
	mov.u32 	%r4, %ntid.y;
	mad.lo.s32 	%r65, %r64, %r4, %r1;
	mov.u32 	%r66, sdata_i8;
	add.s32 	%r6, %r66, %r61;
	mov.b16 	%rs14, 1;
	st.shared.u8 	[%r6], %rs14;
	cvt.u64.u32 	%rd3, %r63;
	setp.le.u64 	%p1, %rd147, %rd3;
	cvt.u64.u32 	%rd152, %r65;
	setp.le.u64 	%p2, %rd150, %rd152;
	or.pred  	%p3, %p1, %p2;
	@%p3 bra 	$L__BB9_76;
	cvt.u32.u64 	%r67, %rd3;
	cvt.u32.u64 	%r68, %rd147;
	mad.lo.s32 	%r174, %r65, %r68, %r67;
	cvt.u32.u64 	%r8, %rd146;
	add.s32 	%r173, %r8, -1;
	setp.lt.s32 	%p4, %r173, 0;
	mov.b64 	%rd303, 0;
	@%p4 bra 	$L__BB9_59;
	and.b32  	%r10, %r8, 7;
	setp.lt.u32 	%p5, %r173, 7;
	mov.b64 	%rd303, 0;
	@%p5 bra 	$L__BB9_30;
	add.s32 	%r169, %r8, -4;
	and.b32  	%r69, %r8, -8;
	neg.s32 	%r168, %r69;
	mov.b64 	%rd303, 0;
$L__BB9_4:
	.pragma "nounroll";
	add.s32 	%r16, %r169, 3;
	cvt.u64.u32 	%rd5, %r174;
	mul.wide.u32 	%rd157, %r16, 8;
	add.s64 	%rd158, %rd2, %rd157;
	ld.global.u64 	%rd6, [%rd158];
	and.b64  	%rd159, %rd6, -4294967296;
	setp.ne.s64 	%p6, %rd159, 0;
	@%p6 bra 	$L__BB9_6;
	cvt.u32.u64 	%r70, %rd6;
	cvt.u32.u64 	%r71, %rd5;
	div.u32 	%r72, %r71, %r70;
	mul.lo.s32 	%r73, %r72, %r70;
	sub.s32 	%r74, %r71, %r73;
	cvt.u64.u32 	%rd268, %r72;
	cvt.u64.u32 	%rd269, %r74;
	bra.uni 	$L__BB9_7;
$L__BB9_6:
	div.s64 	%rd268, %rd5, %rd6;
	mul.lo.s64 	%rd160, %rd268, %rd6;
	sub.s64 	%rd269, %rd5, %rd160;
$L__BB9_7:
	add.s64 	%rd162, %rd1, %rd157;
	ld.global.u64 	%rd163, [%rd162];
	mad.lo.s64 	%rd13, %rd163, %rd269, %rd303;
	add.s32 	%r17, %r169, 2;
	and.b64  	%rd14, %rd268, 4294967295;
	mul.wide.u32 	%rd164, %r17, 8;
	add.s64 	%rd165, %rd2, %rd164;
	ld.global.u64 	%rd15, [%rd165];
	and.b64  	%rd166, %rd15, -4294967296;
	setp.ne.s64 	%p7, %rd166, 0;
	@%p7 bra 	$L__BB9_9;
	cvt.u32.u64 	%r75, %rd15;
	cvt.u32.u64 	%r76, %rd14;
	div.u32 	%r77, %r76, %r75;
	mul.lo.s32 	%r78, %r77, %r75;
	sub.s32 	%r79, %r76, %r78;
	cvt.u64.u32 	%rd270, %r77;
	cvt.u64.u32 	%rd271, %r79;
	bra.uni 	$L__BB9_10;
$L__BB9_9:
	div.s64 	%rd270, %rd14, %rd15;
	mul.lo.s64 	%rd167, %rd270, %rd15;
	sub.s64 	%rd271, %rd14, %rd167;
$L__BB9_10:
	add.s64 	%rd169, %rd1, %rd164;
	ld.global.u64 	%rd170, [%rd169];
	mad.lo.s64 	%rd22, %rd170, %rd271, %rd13;
	add.s32 	%r18, %r169, 1;
	and.b64  	%rd23, %rd270, 4294967295;
	mul.wide.u32 	%rd171, %r18, 8;
	add.s64 	%rd172, %rd2, %rd171;
	ld.global.u64 	%rd24, [%rd172];
	and.b64  	%rd173, %rd24, -4294967296;
	setp.ne.s64 	%p8, %rd173, 0;
	@%p8 bra 	$L__BB9_12;
	cvt.u32.u64 	%r80, %rd24;
	cvt.u32.u64 	%r81, %rd23;
	div.u32 	%r82, %r81, %r80;
	mul.lo.s32 	%r83, %r82, %r80;
	sub.s32 	%r84, %r81, %r83;
	cvt.u64.u32 	%rd272, %r82;
	cvt.u64.u32 	%rd273, %r84;
	bra.uni 	$L__BB9_13;
$L__BB9_12:
	div.s64 	%rd272, %rd23, %rd24;
	mul.lo.s64 	%rd174, %rd272, %rd24;
	sub.s64 	%rd273, %rd23, %rd174;
$L__BB9_13:
	add.s64 	%rd176, %rd1, %rd171;
	ld.global.u64 	%rd177, [%rd176];
	mad.lo.s64 	%rd31, %rd177, %rd273, %rd22;
	add.s32 	%r19, %r169, -4;
	and.b64  	%rd32, %rd272, 4294967295;
	mul.wide.u32 	%rd178, %r169, 8;
	add.s64 	%rd179, %rd2, %rd178;
	ld.global.u64 	%rd33, [%rd179];
	and.b64  	%rd180, %rd33, -4294967296;
	setp.ne.s64 	%p9, %rd180, 0;
	@%p9 bra 	$L__BB9_15;
	cvt.u32.u64 	%r85, %rd33;
	cvt.u32.u64 	%r86, %rd32;
	div.u32 	%r87, %r86, %r85;
	mul.lo.s32 	%r88, %r87, %r85;
	sub.s32 	%r89, %r86, %r88;
	cvt.u64.u32 	%rd274, %r87;
	cvt.u64.u32 	%rd275, %r89;
	bra.uni 	$L__BB9_16;
$L__BB9_15:
	div.s64 	%rd274, %rd32, %rd33;
	mul.lo.s64 	%rd181, %rd274, %rd33;
	sub.s64 	%rd275, %rd32, %rd181;
$L__BB9_16:
	mul.wide.u32 	%rd182, %r169, 8;
	add.s64 	%rd183, %rd1, %rd182;
	ld.global.u64 	%rd184, [%rd183];
	mad.lo.s64 	%rd40, %rd184, %rd275, %rd31;
	add.s32 	%r20, %r169, -1;
	and.b64  	%rd41, %rd274, 4294967295;
	mul.wide.u32 	%rd185, %r20, 8;
	add.s64 	%rd186, %rd2, %rd185;
	ld.global.u64 	%rd42, [%rd186];
	and.b64  	%rd187, %rd42, -4294967296;
	setp.ne.s64 	%p10, %rd187, 0;
	@%p10 bra 	$L__BB9_18;
	cvt.u32.u64 	%r90, %rd42;
	cvt.u32.u64 	%r91, %rd41;
	div.u32 	%r92, %r91, %r90;
	mul.lo.s32 	%r93, %r92, %r90;
	sub.s32 	%r94, %r91, %r93;
	cvt.u64.u32 	%rd276, %r92;
	cvt.u64.u32 	%rd277, %r94;
	bra.uni 	$L__BB9_19;
$L__BB9_18:
	div.s64 	%rd276, %rd41, %rd42;
	mul.lo.s64 	%rd188, %rd276, %rd42;
	sub.s64 	%rd277, %rd41, %rd188;
$L__BB9_19:
	mul.wide.u32 	%rd189, %r20, 8;
	add.s64 	%rd190, %rd1, %rd189;
	ld.global.u64 	%rd191, [%rd190];
	mad.lo.s64 	%rd49, %rd191, %rd277, %rd40;
	add.s32 	%r21, %r169, -2;
	and.b64  	%rd50, %rd276, 4294967295;
	mul.wide.u32 	%rd192, %r21, 8;
	add.s64 	%rd193, %rd2, %rd192;
	ld.global.u64 	%rd51, [%rd193];
	and.b64  	%rd194, %rd51, -4294967296;
	setp.ne.s64 	%p11, %rd194, 0;
	@%p11 bra 	$L__BB9_21;
	cvt.u32.u64 	%r95, %rd51;
	cvt.u32.u64 	%r96, %rd50;
	div.u32 	%r97, %r96, %r95;
	mul.lo.s32 	%r98, %r97, %r95;
	sub.s32 	%r99, %r96, %r98;
	cvt.u64.u32 	%rd278, %r97;
	cvt.u64.u32 	%rd279, %r99;
	bra.uni 	$L__BB9_22;
$L__BB9_21:
	div.s64 	%rd278, %rd50, %rd51;
	mul.lo.s64 	%rd195, %rd278, %rd51;
	sub.s64 	%rd279, %rd50, %rd195;
$L__BB9_22:
	mul.wide.u32 	%rd196, %r21, 8;
	add.s64 	%rd197, %rd1, %rd196;
	ld.global.u64 	%rd198, [%rd197];
	mad.lo.s64 	%rd58, %rd198, %rd279, %rd49;
	add.s32 	%r22, %r169, -3;
	and.b64  	%rd59, %rd278, 4294967295;
	mul.wide.u32 	%rd199, %r22, 8;
	add.s64 	%rd200, %rd2, %rd199;
	ld.global.u64 	%rd60, [%rd200];
	and.b64  	%rd201, %rd60, -4294967296;
	setp.ne.s64 	%p12, %rd201, 0;
	@%p12 bra 	$L__BB9_24;
	cvt.u32.u64 	%r100, %rd60;
	cvt.u32.u64 	%r101, %rd59;
	div.u32 	%r102, %r101, %r100;
	mul.lo.s32 	%r103, %r102, %r100;
	sub.s32 	%r104, %r101, %r103;
	cvt.u64.u32 	%rd280, %r102;
	cvt.u64.u32 	%rd281, %r104;
	bra.uni 	$L__BB9_25;
$L__BB9_24:
	div.s64 	%rd280, %rd59, %rd60;
	mul.lo.s64 	%rd202, %rd280, %rd60;
	sub.s64 	%rd281, %rd59, %rd202;
$L__BB9_25:
	mul.wide.u32 	%rd203, %r22, 8;
	add.s64 	%rd204, %rd1, %rd203;
	ld.global.u64 	%rd205, [%rd204];
	mad.lo.s64 	%rd67, %rd205, %rd281, %rd58;
	and.b64  	%rd68, %rd280, 4294967295;
	mul.wide.u32 	%rd206, %r19, 8;
	add.s64 	%rd207, %rd2, %rd206;
	ld.global.u64 	%rd69, [%rd207];
	and.b64  	%rd208, %rd69, -4294967296;
	setp.ne.s64 	%p13, %rd208, 0;
	@%p13 bra 	$L__BB9_27;
	cvt.u32.u64 	%r105, %rd69;
	cvt.u32.u64 	%r106, %rd68;
	div.u32 	%r107, %r106, %r105;
	mul.lo.s32 	%r108, %r107, %r105;
	sub.s32 	%r109, %r106, %r108;
	cvt.u64.u32 	%rd282, %r107;
	cvt.u64.u32 	%rd283, %r109;
	bra.uni 	$L__BB9_28;
$L__BB9_27:
	div.s64 	%rd282, %rd68, %rd69;
	mul.lo.s64 	%rd209, %rd282, %rd69;
	sub.s64 	%rd283, %rd68, %rd209;
$L__BB9_28:
	add.s64 	%rd211, %rd1, %rd206;
	ld.global.u64 	%rd212, [%rd211];
	mad.lo.s64 	%rd303, %rd212, %rd283, %rd67;
	cvt.u32.u64 	%r174, %rd282;
	add.s32 	%r169, %r169, -8;
	add.s32 	%r168, %r168, 8;
	setp.ne.s32 	%p14, %r168, 0;
	@%p14 bra 	$L__BB9_4;
	add.s32 	%r173, %r169, 3;
$L__BB9_30:
	setp.eq.s32 	%p15, %r10, 0;
	@%p15 bra 	$L__BB9_59;
	and.b32  	%r29, %r8, 3;
	setp.lt.u32 	%p16, %r10, 4;
	@%p16 bra 	$L__BB9_45;
	cvt.u64.u32 	%rd79, %r174;
	mul.wide.u32 	%rd214, %r173, 8;
	add.s64 	%rd215, %rd2, %rd214;
	ld.global.u64 	%rd80, [%rd215];
	and.b64  	%rd216, %rd80, -4294967296;
	setp.ne.s64 	%p17, %rd216, 0;
	@%p17 bra 	$L__BB9_34;
	cvt.u32.u64 	%r110, %rd80;
	cvt.u32.u64 	%r111, %rd79;
	div.u32 	%r112, %r111, %r110;
	mul.lo.s32 	%r113, %r112, %r110;
	sub.s32 	%r114, %r111, %r113;
	cvt.u64.u32 	%rd286, %r112;
	cvt.u64.u32 	%rd287, %r114;
	bra.uni 	$L__BB9_35;
$L__BB9_34:
	div.s64 	%rd286, %rd79, %rd80;
	mul.lo.s64 	%rd217, %rd286, %rd80;
	sub.s64 	%rd287, %rd79, %rd217;
$L__BB9_35:
	add.s64 	%rd219, %rd1, %rd214;
	ld.global.u64 	%rd220, [%rd219];
	mad.lo.s64 	%rd87, %rd220, %rd287, %rd303;
	add.s32 	%r30, %r173, -1;
	and.b64  	%rd88, %rd286, 4294967295;
	mul.wide.u32 	%rd221, %r30, 8;
	add.s64 	%rd222, %rd2, %rd221;
	ld.global.u64 	%rd89, [%rd222];
	and.b64  	%rd223, %rd89, -4294967296;
	setp.ne.s64 	%p18, %rd223, 0;
	@%p18 bra 	$L__BB9_37;
	cvt.u32.u64 	%r115, %rd89;
	cvt.u32.u64 	%r116, %rd88;
	div.u32 	%r117, %r116, %r115;
	mul.lo.s32 	%r118, %r117, %r115;
	sub.s32 	%r119, %r116, %r118;
	cvt.u64.u32 	%rd288, %r117;
	cvt.u64.u32 	%rd289, %r119;
	bra.uni 	$L__BB9_38;
$L__BB9_37:
	div.s64 	%rd288, %rd88, %rd89;
	mul.lo.s64 	%rd224, %rd288, %rd89;
	sub.s64 	%rd289, %rd88, %rd224;
$L__BB9_38:
	add.s64 	%rd226, %rd1, %rd221;
	ld.global.u64 	%rd227, [%rd226];
	mad.lo.s64 	%rd96, %rd227, %rd289, %rd87;
	add.s32 	%r31, %r173, -2;
	and.b64  	%rd97, %rd288, 4294967295;
	mul.wide.u32 	%rd228, %r31, 8;
	add.s64 	%rd229, %rd2, %rd228;
	ld.global.u64 	%rd98, [%rd229];
	and.b64  	%rd230, %rd98, -4294967296;
	setp.ne.s64 	%p19, %rd230, 0;
	@%p19 bra 	$L__BB9_40;
	cvt.u32.u64 	%r120, %rd98;
	cvt.u32.u64 	%r121, %rd97;
	div.u32 	%r122, %r121, %r120;
	mul.lo.s32 	%r123, %r122, %r120;
	sub.s32 	%r124, %r121, %r123;
	cvt.u64.u32 	%rd290, %r122;
	cvt.u64.u32 	%rd291, %r124;
	bra.uni 	$L__BB9_41;
$L__BB9_40:
	div.s64 	%rd290, %rd97, %rd98;
	mul.lo.s64 	%rd231, %rd290, %rd98;
	sub.s64 	%rd291, %rd97, %rd231;
$L__BB9_41:
	add.s64 	%rd233, %rd1, %rd228;
	ld.global.u64 	%rd234, [%rd233];
	mad.lo.s64 	%rd105, %rd234, %rd291, %rd96;
	add.s32 	%r32, %r173, -3;
	and.b64  	%rd106, %rd290, 4294967295;
	mul.wide.u32 	%rd235, %r32, 8;
	add.s64 	%rd236, %rd2, %rd235;
	ld.global.u64 	%rd107, [%rd236];
	and.b64  	%rd237, %rd107, -4294967296;
	setp.ne.s64 	%p20, %rd237, 0;
	@%p20 bra 	$L__BB9_43;
	cvt.u32.u64 	%r125, %rd107;
	cvt.u32.u64 	%r126, %rd106;
	div.u32 	%r127, %r126, %r125;
	mul.lo.s32 	%r128, %r127, %r125;
	sub.s32 	%r129, %r126, %r128;
	cvt.u64.u32 	%rd292, %r127;
	cvt.u64.u32 	%rd293, %r129;
	bra.uni 	$L__BB9_44;
$L__BB9_43:
	div.s64 	%rd292, %rd106, %rd107;
	mul.lo.s64 	%rd238, %rd292, %rd107;
	sub.s64 	%rd293, %rd106, %rd238;
$L__BB9_44:
	add.s64 	%rd240, %rd1, %rd235;
	ld.global.u64 	%rd241, [%rd240];
	mad.lo.s64 	%rd303, %rd241, %rd293, %rd105;
	cvt.u32.u64 	%r174, %rd292;
	add.s32 	%r173, %r173, -4;
$L__BB9_45:
	setp.eq.s32 	%p21, %r29, 0;
	@%p21 bra 	$L__BB9_59;
	setp.eq.s32 	%p22, %r29, 1;
	@%p22 bra 	$L__BB9_54;
	cvt.u64.u32 	%rd117, %r174;
	mul.wide.u32 	%rd243, %r173, 8;
	add.s64 	%rd244, %rd2, %rd243;
	ld.global.u64 	%rd118, [%rd244];
	and.b64  	%rd245, %rd118, -4294967296;
	setp.ne.s64 	%p23, %rd245, 0;
	@%p23 bra 	$L__BB9_49;
	cvt.u32.u64 	%r130, %rd118;
	cvt.u32.u64 	%r131, %rd117;
	div.u32 	%r132, %r131, %r130;
	mul.lo.s32 	%r133, %r132, %r130;
	sub.s32 	%r134, %r131, %r133;
	cvt.u64.u32 	%rd296, %r132;
	cvt.u64.u32 	%rd297, %r134;
	bra.uni 	$L__BB9_50;
$L__BB9_49:
	div.s64 	%rd296, %rd117, %rd118;
	mul.lo.s64 	%rd246, %rd296, %rd118;
	sub.s64 	%rd297, %rd117, %rd246;
$L__BB9_50:
	add.s64 	%rd248, %rd1, %rd243;
	ld.global.u64 	%rd249, [%rd248];
	mad.lo.s64 	%rd125, %rd249, %rd297, %rd303;
	add.s32 	%r37, %r173, -1;
	and.b64  	%rd126, %rd296, 4294967295;
	mul.wide.u32 	%rd250, %r37, 8;
	add.s64 	%rd251, %rd2, %rd250;
	ld.global.u64 	%rd127, [%rd251];
	and.b64  	%rd252, %rd127, -4294967296;
	setp.ne.s64 	%p24, %rd252, 0;
	@%p24 bra 	$L__BB9_52;
	cvt.u32.u64 	%r135, %rd127;
	cvt.u32.u64 	%r136, %rd126;
	div.u32 	%r137, %r136, %r135;
	mul.lo.s32 	%r138, %r137, %r135;
	sub.s32 	%r139, %r136, %r138;
	cvt.u64.u32 	%rd298, %r137;
	cvt.u64.u32 	%rd299, %r139;
	bra.uni 	$L__BB9_53;
$L__BB9_52:
	div.s64 	%rd298, %rd126, %rd127;
	mul.lo.s64 	%rd253, %rd298, %rd127;
	sub.s64 	%rd299, %rd126, %rd253;
$L__BB9_53:
	add.s64 	%rd255, %rd1, %rd250;
	ld.global.u64 	%rd256, [%rd255];
	mad.lo.s64 	%rd303, %rd256, %rd299, %rd125;
	cvt.u32.u64 	%r174, %rd298;
	add.s32 	%r173, %r173, -2;
$L__BB9_54:
	and.b32  	%r140, %r8, 1;
	setp.eq.b32 	%p25, %r140, 1;
	not.pred 	%p26, %p25;
	@%p26 bra 	$L__BB9_59;
	cvt.u64.u32 	%rd137, %r174;
	mul.wide.u32 	%rd257, %r173, 8;
	add.s64 	%rd258, %rd2, %rd257;
	ld.global.u64 	%rd138, [%rd258];
	and.b64  	%rd259, %rd138, -4294967296;
	setp.ne.s64 	%p27, %rd259, 0;
	@%p27 bra 	$L__BB9_57;
	cvt.u32.u64 	%r141, %rd138;
	cvt.u32.u64 	%r142, %rd137;
	rem.u32 	%r143, %r142, %r141;
	cvt.u64.u32 	%rd302, %r143;
	bra.uni 	$L__BB9_58;
$L__BB9_57:
	rem.s64 	%rd302, %rd137, %rd138;
$L__BB9_58:
	add.s64 	%rd261, %rd1, %rd257;
	ld.global.u64 	%rd262, [%rd261];
	mad.lo.s64 	%rd303, %rd262, %rd302, %rd303;
$L__BB9_59:
	cvta.to.global.u64 	%rd263, %rd145;
	add.s64 	%rd264, %rd263, %rd303;
	ld.global.u8 	%rs15, [%rd264];
	st.shared.u8 	[%r6], %rs15;
	bar.sync 	0;
	setp.ne.s32 	%p28, %r1, 0;
	@%p28 bra 	$L__BB9_76;
	setp.lt.u32 	%p29, %r4, 2;
	add.s32 	%r42, %r66, %r3;
	@%p29 bra 	$L__BB9_74;
	ld.shared.u8 	%rs54, [%r42];
	add.s32 	%r43, %r4, -1;
	add.s32 	%r146, %r4, -2;
	and.b32  	%r44, %r43, 7;
	setp.lt.u32 	%p30, %r146, 7;
	mov.b32 	%r178, 1;
	@%p30 bra 	$L__BB9_65;
	and.b32  	%r148, %r43, -8;
	neg.s32 	%r182, %r148;
	add.s32 	%r149, %r3, %r2;
	add.s32 	%r180, %r66, %r149;
	shl.b32 	%r47, %r2, 3;
	mov.b32 	%r181, 0;
$L__BB9_63:
	.pragma "nounroll";
	ld.shared.u8 	%rs17, [%r180];
	mul.lo.s16 	%rs18, %rs17, %rs54;
	add.s32 	%r151, %r180, %r2;
	ld.shared.u8 	%rs19, [%r151];
	mul.lo.s16 	%rs20, %rs19, %rs18;
	add.s32 	%r152, %r151, %r2;
	ld.shared.u8 	%rs21, [%r152];
	mul.lo.s16 	%rs22, %rs21, %rs20;
	add.s32 	%r153, %r152, %r2;
	ld.shared.u8 	%rs23, [%r153];
	mul.lo.s16 	%rs24, %rs23, %rs22;
	add.s32 	%r154, %r153, %r2;
	ld.shared.u8 	%rs25, [%r154];
	mul.lo.s16 	%rs26, %rs25, %rs24;
	add.s32 	%r155, %r154, %r2;
	ld.shared.u8 	%rs27, [%r155];
	mul.lo.s16 	%rs28, %rs27, %rs26;
	add.s32 	%r156, %r155, %r2;
	ld.shared.u8 	%rs29, [%r156];
	mul.lo.s16 	%rs30, %rs29, %rs28;
	add.s32 	%r157, %r156, %r2;
	ld.shared.u8 	%rs31, [%r157];
	mul.lo.s16 	%rs54, %rs31, %rs30;
	add.s32 	%r182, %r182, 8;
	add.s32 	%r181, %r181, 8;
	add.s32 	%r180, %r180, %r47;
	setp.eq.s32 	%p31, %r182, 0;
	@%p31 bra 	$L__BB9_64;
	bra.uni 	$L__BB9_63;
$L__BB9_64:
	add.s32 	%r178, %r181, 1;
$L__BB9_65:
	setp.eq.s32 	%p32, %r44, 0;
	@%p32 bra 	$L__BB9_73;
	and.b32  	%r50, %r43, 3;
	setp.lt.u32 	%p33, %r44, 4;
	@%p33 bra 	$L__BB9_68;
	mad.lo.s32 	%r158, %r178, %r2, %r42;
	ld.shared.u8 	%rs33, [%r158];
	mul.lo.s16 	%rs34, %rs33, %rs54;
	add.s32 	%r159, %r158, %r2;
	ld.shared.u8 	%rs35, [%r159];
	mul.lo.s16 	%rs36, %rs35, %rs34;
	add.s32 	%r160, %r159, %r2;
	ld.shared.u8 	%rs37, [%r160];
	mul.lo.s16 	%rs38, %rs37, %rs36;
	add.s32 	%r161, %r160, %r2;
	ld.shared.u8 	%rs39, [%r161];
	mul.lo.s16 	%rs54, %rs39, %rs38;
	add.s32 	%r178, %r178, 4;
$L__BB9_68:
	setp.eq.s32 	%p34, %r50, 0;
	@%p34 bra 	$L__BB9_73;
	setp.eq.s32 	%p35, %r50, 1;
	@%p35 bra 	$L__BB9_71;
	mad.lo.s32 	%r162, %r178, %r2, %r42;
	ld.shared.u8 	%rs41, [%r162];
	mul.lo.s16 	%rs42, %rs41, %rs54;
	add.s32 	%r163, %r162, %r2;
	ld.shared.u8 	%rs43, [%r163];
	mul.lo.s16 	%rs54, %rs43, %rs42;
	add.s32 	%r178, %r178, 2;
$L__BB9_71:
	and.b32  	%r164, %r43, 1;
	setp.eq.b32 	%p36, %r164, 1;
	not.pred 	%p37, %p36;
	@%p37 bra 	$L__BB9_73;
	mad.lo.s32 	%r165, %r178, %r2, %r42;
	ld.shared.u8 	%rs44, [%r165];
	mul.lo.s16 	%rs54, %rs44, %rs54;
$L__BB9_73:
	st.shared.u8 	[%r42], %rs54;
$L__BB9_74:
	atom.relaxed.global.cas.b32 	%r166, [global_lock], 0, 1;
	setp.ne.s32 	%p38, %r166, 0;
	@%p38 bra 	$L__BB9_74;
	ld.shared.u8 	%rs45, [%r42];
	cvta.to.global.u64 	%rd265, %rd144;
	add.s64 	%rd266, %rd265, %rd3;
	ld.global.u8 	%rs46, [%rd266];
	mul.lo.s16 	%rs47, %rs46, %rs45;
	st.global.u8 	[%rd266], %rs47;
	atom.global.exch.b32 	%r167, [global_lock], 0;
$L__BB9_76:
	ret;

}
	// .globl	contiguous_reduce_i16
.visible .entry contiguous_reduce_i16(
	.param .u64 .ptr .align 1 contiguous_reduce_i16_param_0,
	.param .u64 .ptr .align 1 contiguous_reduce_i16_param_1,
	.param .u64 contiguous_reduce_i16_param_2
)
{
	.reg .pred 	%p<8>;
	.reg .b16 	%rs<28>;
	.reg .b32 	%r<16>;
	.reg .b64 	%rd<16>;

	ld.param.u64 	%rd4, [contiguous_reduce_i16_param_0];
	ld.param.u64 	%rd6, [contiguous_reduce_i16_param_1];
	ld.param.u64 	%rd5, [contiguous_reduce_i16_param_2];
	cvta.to.global.u64 	%rd1, %rd6;
	mov.u32 	%r1, %tid.x;
	mov.u32 	%r2, %ctaid.x;
	mov.u32 	%r15, %ntid.x;
	mul.lo.s32 	%r8, %r2, %r15;
	shl.b32 	%r9, %r8, 1;
	add.s32 	%r4, %r9, %r1;
	shl.b32 	%r10, %r1, 1;
	mov.u32 	%r11, sdata_i16;
	add.s32 	%r5, %r11, %r10;
	mov.b16 	%rs1, 1;
	st.shared.u16 	[%r5], %rs1;
	add.s32 	%r12, %r4, %r15;
	cvt.u64.u32 	%rd2, %r12;
	setp.le.u64 	%p1, %rd5, %rd2;
	@%p1 bra 	$L__BB10_2;
	mul.wide.u32 	%rd9, %r4, 2;
	add.s64 	%rd10, %rd1, %rd9;
	ld.global.u16 	%rs3, [%rd10];
	shl.b64 	%rd11, %rd2, 1;
	add.s64 	%rd12, %rd1, %rd11;
	ld.global.u16 	%rs4, [%rd12];
	mul.lo.s16 	%rs5, %rs4, %rs3;
	st.shared.u16 	[%r5], %rs5;
	bra.uni 	$L__BB10_4;
$L__BB10_2:
	cvt.u64.u32 	%rd3, %r4;
	setp.le.u64 	%p2, %rd5, %rd3;
	@%p2 bra 	$L__BB10_4;
	shl.b64 	%rd7, %rd3, 1;
	add.s64 	%rd8, %rd1, %rd7;
	ld.global.u16 	%rs2, [%rd8];
	st.shared.u16 	[%r5], %rs2;
$L__BB10_4:
	bar.sync 	0;
	setp.lt.u32 	%p3, %r15, 66;
	@%p3 bra 	$L__BB10_8;
$L__BB10_5:
	shr.u32 	%r7, %r15, 1;
	setp.ge.u32 	%p4, %r1, %r7;
	@%p4 bra 	$L__BB10_7;
	ld.shared.u16 	%rs6, [%r5];
	and.b32  	%r13, %r15, 2046;
	add.s32 	%r14, %r5, %r13;
	ld.shared.u16 	%rs7, [%r14];
	mul.lo.s16 	%rs8, %rs7, %rs6;
	st.shared.u16 	[%r5], %rs8;
$L__BB10_7:
	bar.sync 	0;
	setp.gt.u32 	%p5, %r15, 131;
	mov.u32 	%r15, %r7;
	@%p5 bra 	$L__BB10_5;
$L__BB10_8:
	setp.gt.u32 	%p6, %r1, 31;
	@%p6 bra 	$L__BB10_11;
	ld.volatile.shared.u16 	%rs9, [%r5];
	ld.volatile.shared.u16 	%rs10, [%r5+64];
	mul.lo.s16 	%rs11, %rs10, %rs9;
	st.volatile.shared.u16 	[%r5], %rs11;
	ld.volatile.shared.u16 	%rs12, [%r5];
	ld.volatile.shared.u16 	%rs13, [%r5+32];
	mul.lo.s16 	%rs14, %rs13, %rs12;
	st.volatile.shared.u16 	[%r5], %rs14;
	ld.volatile.shared.u16 	%rs15, [%r5];
	ld.volatile.shared.u16 	%rs16, [%r5+16];
	mul.lo.s16 	%rs17, %rs16, %rs15;
	st.volatile.shared.u16 	[%r5], %rs17;
	ld.volatile.shared.u16 	%rs18, [%r5];
	ld.volatile.shared.u16 	%rs19, [%r5+8];
	mul.lo.s16 	%rs20, %rs19, %rs18;
	st.volatile.shared.u16 	[%r5], %rs20;
	ld.volatile.shared.u16 	%rs21, [%r5];
	ld.volatile.shared.u16 	%rs22, [%r5+4];
	mul.lo.s16 	%rs23, %rs22, %rs21;
	st.volatile.shared.u16 	[%r5], %rs23;
	ld.volatile.shared.u16 	%rs24, [%r5];
	ld.volatile.shared.u16 	%rs25, [%r5+2];
	mul.lo.s16 	%rs26, %rs25, %rs24;
	st.volatile.shared.u16 	[%r5], %rs26;
	setp.ne.s32 	%p7, %r1, 0;
	@%p7 bra 	$L__BB10_11;
	ld.shared.u16 	%rs27, [sdata_i16];
	cvta.to.global.u64 	%rd13, %rd4;
	mul.wide.u32 	%rd14, %r2, 2;
	add.s64 	%rd15, %rd13, %rd14;
	st.global.u16 	[%rd15], %rs27;
$L__BB10_11:
	ret;

}
	// .globl	uncontiguous_reduce_i16
.visible .entry uncontiguous_reduce_i16(
	.param .u64 .ptr .align 1 uncontiguous_reduce_i16_param_0,
	.param .u64 .ptr .align 1 uncontiguous_reduce_i16_param_1,
	.param .u64 .ptr .align 1 uncontiguous_reduce_i16_param_2,
	.param .u64 .ptr .align 1 uncontiguous_reduce_i16_param_3,
	.param .u64 uncontiguous_reduce_i16_param_4,
	.param .u64 uncontiguous_reduce_i16_param_5
)
{
	.reg .pred 	%p<53>;
	.reg .b16 	%rs<28>;
	.reg .b32 	%r<212>;
	.reg .b64 	%rd<558>;

	ld.param.u64 	%rd260, [uncontiguous_reduce_i16_param_0];
	ld.param.u64 	%rd263, [uncontiguous_reduce_i16_param_1];
	ld.param.u64 	%rd264, [uncontiguous_reduce_i16_param_2];
	ld.param.u64 	%rd265, [uncontiguous_reduce_i16_param_3];
	ld.param.u64 	%rd261, [uncontiguous_reduce_i16_param_4];
	ld.param.u64 	%rd262, [uncontiguous_reduce_i16_param_5];
	cvta.to.global.u64 	%rd1, %rd265;
	cvta.to.global.u64 	%rd2, %rd264;
	cvta.to.global.u64 	%rd3, %rd263;
	mov.u32 	%r1, %tid.x;
	mov.u32 	%r2, %ctaid.x;
	mov.u32 	%r211, %ntid.x;
	mul.lo.s32 	%r52, %r2, %r211;
	shl.b32 	%r53, %r52, 1;
	add.s32 	%r4, %r53, %r1;
	shl.b32 	%r54, %r1, 1;
	mov.u32 	%r55, sdata_i16;
	add.s32 	%r5, %r55, %r54;
	mov.b16 	%rs1, 1;
	st.shared.u16 	[%r5], %rs1;
	add.s32 	%r56, %r4, %r211;
	cvt.u64.u32 	%rd511, %r56;
	setp.le.u64 	%p1, %rd262, %rd511;
	@%p1 bra 	$L__BB11_54;
	cvt.u32.u64 	%r6, %rd261;
	add.s32 	%r205, %r6, -1;
	setp.lt.s32 	%p27, %r205, 0;
	mov.b64 	%rd515, 0;
	mov.u64 	%rd516, %rd515;
	@%p27 bra 	$L__BB11_53;
	cvt.u64.u32 	%rd512, %r4;
	setp.lt.u32 	%p28, %r205, 3;
	mov.b64 	%rd516, 0;
	mov.u64 	%rd515, %rd516;
	@%p28 bra 	$L__BB11_30;
	add.s32 	%r203, %r6, -2;
	and.b32  	%r132, %r6, -4;
	neg.s32 	%r202, %r132;
	mov.b64 	%rd516, 0;
$L__BB11_4:
	.pragma "nounroll";
	add.s32 	%r12, %r203, 1;
	mul.wide.u32 	%rd397, %r12, 8;
	add.s64 	%rd398, %rd2, %rd397;
	ld.global.u64 	%rd10, [%rd398];
	or.b64  	%rd399, %rd512, %rd10;
	and.b64  	%rd400, %rd399, -4294967296;
	setp.ne.s64 	%p29, %rd400, 0;
	@%p29 bra 	$L__BB11_6;
	cvt.u32.u64 	%r133, %rd10;
	cvt.u32.u64 	%r134, %rd512;
	div.u32 	%r135, %r134, %r133;
	mul.lo.s32 	%r136, %r135, %r133;
	sub.s32 	%r137, %r134, %r136;
	cvt.u64.u32 	%rd477, %r135;
	cvt.u64.u32 	%rd478, %r137;
	bra.uni 	$L__BB11_7;
$L__BB11_6:
	div.s64 	%rd477, %rd512, %rd10;
	mul.lo.s64 	%rd401, %rd477, %rd10;
	sub.s64 	%rd478, %rd512, %rd401;
$L__BB11_7:
	mul.wide.u32 	%rd402, %r12, 8;
	add.s64 	%rd403, %rd1, %rd402;
	ld.global.u64 	%rd17, [%rd403];
	mad.lo.s64 	%rd18, %rd17, %rd478, %rd515;
	or.b64  	%rd404, %rd511, %rd10;
	and.b64  	%rd405, %rd404, -4294967296;
	setp.ne.s64 	%p30, %rd405, 0;
	@%p30 bra 	$L__BB11_9;
	cvt.u32.u64 	%r138, %rd10;
	cvt.u32.u64 	%r139, %rd511;
	div.u32 	%r140, %r139, %r138;
	mul.lo.s32 	%r141, %r140, %r138;
	sub.s32 	%r142, %r139, %r141;
	cvt.u64.u32 	%rd479, %r140;
	cvt.u64.u32 	%rd480, %r142;
	bra.uni 	$L__BB11_10;
$L__BB11_9:
	div.s64 	%rd479, %rd511, %rd10;
	mul.lo.s64 	%rd406, %rd479, %rd10;
	sub.s64 	%rd480, %rd511, %rd406;
$L__BB11_10:
	mad.lo.s64 	%rd25, %rd480, %rd17, %rd516;
	add.s32 	%r13, %r203, -2;
	mul.wide.u32 	%rd407, %r203, 8;
	add.s64 	%rd408, %rd2, %rd407;
	ld.global.u64 	%rd26, [%rd408];
	or.b64  	%rd409, %rd477, %rd26;
	and.b64  	%rd410, %rd409, -4294967296;
	setp.ne.s64 	%p31, %rd410, 0;
	@%p31 bra 	$L__BB11_12;
	cvt.u32.u64 	%r143, %rd26;
	cvt.u32.u64 	%r144, %rd477;
	div.u32 	%r145, %r144, %r143;
	mul.lo.s32 	%r146, %r145, %r143;
	sub.s32 	%r147, %r144, %r146;
	cvt.u64.u32 	%rd481, %r145;
	cvt.u64.u32 	%rd482, %r147;
	bra.uni 	$L__BB11_13;
$L__BB11_12:
	div.s64 	%rd481, %rd477, %rd26;
	mul.lo.s64 	%rd411, %rd481, %rd26;
	sub.s64 	%rd482, %rd477, %rd411;
$L__BB11_13:
	mul.wide.u32 	%rd412, %r203, 8;
	add.s64 	%rd413, %rd1, %rd412;
	ld.global.u64 	%rd33, [%rd413];
	mad.lo.s64 	%rd34, %rd33, %rd482, %rd18;
	or.b64  	%rd414, %rd479, %rd26;
	and.b64  	%rd415, %rd414, -4294967296;
	setp.ne.s64 	%p32, %rd415, 0;
	@%p32 bra 	$L__BB11_15;
	cvt.u32.u64 	%r148, %rd26;
	cvt.u32.u64 	%r149, %rd479;
	div.u32 	%r150, %r149, %r148;
	mul.lo.s32 	%r151, %r150, %r148;
	sub.s32 	%r152, %r149, %r151;
	cvt.u64.u32 	%rd483, %r150;
	cvt.u64.u32 	%rd484, %r152;
	bra.uni 	$L__BB11_16;
$L__BB11_15:
	div.s64 	%rd483, %rd479, %rd26;
	mul.lo.s64 	%rd416, %rd483, %rd26;
	sub.s64 	%rd484, %rd479, %rd416;
$L__BB11_16:
	mad.lo.s64 	%rd41, %rd484, %rd33, %rd25;
	add.s32 	%r14, %r203, -1;
	mul.wide.u32 	%rd417, %r14, 8;
	add.s64 	%rd418, %rd2, %rd417;
	ld.global.u64 	%rd42, [%rd418];
	or.b64  	%rd419, %rd481, %rd42;
	and.b64  	%rd420, %rd419, -4294967296;
	setp.ne.s64 	%p33, %rd420, 0;
	@%p33 bra 	$L__BB11_18;
	cvt.u32.u64 	%r153, %rd42;
	cvt.u32.u64 	%r154, %rd481;
	div.u32 	%r155, %r154, %r153;
	mul.lo.s32 	%r156, %r155, %r153;
	sub.s32 	%r157, %r154, %r156;
	cvt.u64.u32 	%rd485, %r155;
	cvt.u64.u32 	%rd486, %r157;
	bra.uni 	$L__BB11_19;
$L__BB11_18:
	div.s64 	%rd485, %rd481, %rd42;
	mul.lo.s64 	%rd421, %rd485, %rd42;
	sub.s64 	%rd486, %rd481, %rd421;
$L__BB11_19:
	mul.wide.u32 	%rd422, %r14, 8;
	add.s64 	%rd423, %rd1, %rd422;
	ld.global.u64 	%rd49, [%rd423];
	mad.lo.s64 	%rd50, %rd49, %rd486, %rd34;
	or.b64  	%rd424, %rd483, %rd42;
	and.b64  	%rd425, %rd424, -4294967296;
	setp.ne.s64 	%p34, %rd425, 0;
	@%p34 bra 	$L__BB11_21;
	cvt.u32.u64 	%r158, %rd42;
	cvt.u32.u64 	%r159, %rd483;
	div.u32 	%r160, %r159, %r158;
	mul.lo.s32 	%r161, %r160, %r158;
	sub.s32 	%r162, %r159, %r161;
	cvt.u64.u32 	%rd487, %r160;
	cvt.u64.u32 	%rd488, %r162;
	bra.uni 	$L__BB11_22;
$L__BB11_21:
	div.s64 	%rd487, %rd483, %rd42;
	mul.lo.s64 	%rd426, %rd487, %rd42;
	sub.s64 	%rd488, %rd483, %rd426;
$L__BB11_22:
	mad.lo.s64 	%rd57, %rd488, %rd49, %rd41;
	mul.wide.u32 	%rd427, %r13, 8;
	add.s64 	%rd428, %rd2, %rd427;
	ld.global.u64 	%rd58, [%rd428];
	or.b64  	%rd429, %rd485, %rd58;
	and.b64  	%rd430, %rd429, -4294967296;
	setp.ne.s64 	%p35, %rd430, 0;
	@%p35 bra 	$L__BB11_24;
	cvt.u32.u64 	%r163, %rd58;
	cvt.u32.u64 	%r164, %rd485;
	div.u32 	%r165, %r164, %r163;
	mul.lo.s32 	%r166, %r165, %r163;
	sub.s32 	%r167, %r164, %r166;
	cvt.u64.u32 	%rd512, %r165;
	cvt.u64.u32 	%rd490, %r167;
	bra.uni 	$L__BB11_25;
$L__BB11_24:
	div.s64 	%rd512, %rd485, %rd58;
	mul.lo.s64 	%rd431, %rd512, %rd58;
	sub.s64 	%rd490, %rd485, %rd431;
$L__BB11_25:
	mul.wide.u32 	%rd432, %r13, 8;
	add.s64 	%rd433, %rd1, %rd432;
	ld.global.u64 	%rd65, [%rd433];
	mad.lo.s64 	%rd515, %rd65, %rd490, %rd50;
	or.b64  	%rd434, %rd487, %rd58;
	and.b64  	%rd435, %rd434, -4294967296;
	setp.ne.s64 	%p36, %rd435, 0;
	@%p36 bra 	$L__BB11_27;
	cvt.u32.u64 	%r168, %rd58;
	cvt.u32.u64 	%r169, %rd487;
	div.u32 	%r170, %r169, %r168;
	mul.lo.s32 	%r171, %r170, %r168;
	sub.s32 	%r172, %r169, %r171;
	cvt.u64.u32 	%rd511, %r170;
	cvt.u64.u32 	%rd492, %r172;
	bra.uni 	$L__BB11_28;
$L__BB11_27:
	div.s64 	%rd511, %rd487, %rd58;
	mul.lo.s64 	%rd436, %rd511, %rd58;
	sub.s64 	%rd492, %rd487, %rd436;
$L__BB11_28:
	mad.lo.s64 	%rd516, %rd492, %rd65, %rd57;
	add.s32 	%r203, %r203, -4;
	add.s32 	%r202, %r202, 4;
	setp.ne.s32 	%p37, %r202, 0;
	@%p37 bra 	$L__BB11_4;
	add.s32 	%r205, %r203, 1;
$L__BB11_30:
	and.b32  	%r19, %r6, 3;
	setp.eq.s32 	%p38, %r19, 0;
	@%p38 bra 	$L__BB11_53;
	setp.eq.s32 	%p39, %r19, 1;
	@%p39 bra 	$L__BB11_45;
	mul.wide.u32 	%rd438, %r205, 8;
	add.s64 	%rd439, %rd2, %rd438;
	ld.global.u64 	%rd80, [%rd439];
	or.b64  	%rd440, %rd512, %rd80;
	and.b64  	%rd441, %rd440, -4294967296;
	setp.ne.s64 	%p40, %rd441, 0;
	@%p40 bra 	$L__BB11_34;
	cvt.u32.u64 	%r173, %rd80;
	cvt.u32.u64 	%r174, %rd512;
	div.u32 	%r175, %r174, %r173;
	mul.lo.s32 	%r176, %r175, %r173;
	sub.s32 	%r177, %r174, %r176;
	cvt.u64.u32 	%rd499, %r175;
	cvt.u64.u32 	%rd500, %r177;
	bra.uni 	$L__BB11_35;
$L__BB11_34:
	div.s64 	%rd499, %rd512, %rd80;
	mul.lo.s64 	%rd442, %rd499, %rd80;
	sub.s64 	%rd500, %rd512, %rd442;
$L__BB11_35:
	add.s64 	%rd444, %rd1, %rd438;
	ld.global.u64 	%rd87, [%rd444];
	mad.lo.s64 	%rd88, %rd87, %rd500, %rd515;
	or.b64  	%rd445, %rd511, %rd80;
	and.b64  	%rd446, %rd445, -4294967296;
	setp.ne.s64 	%p41, %rd446, 0;
	@%p41 bra 	$L__BB11_37;
	cvt.u32.u64 	%r178, %rd80;
	cvt.u32.u64 	%r179, %rd511;
	div.u32 	%r180, %r179, %r178;
	mul.lo.s32 	%r181, %r180, %r178;
	sub.s32 	%r182, %r179, %r181;
	cvt.u64.u32 	%rd501, %r180;
	cvt.u64.u32 	%rd502, %r182;
	bra.uni 	$L__BB11_38;
$L__BB11_37:
	div.s64 	%rd501, %rd511, %rd80;
	mul.lo.s64 	%rd447, %rd501, %rd80;
	sub.s64 	%rd502, %rd511, %rd447;
$L__BB11_38:
	mad.lo.s64 	%rd95, %rd502, %rd87, %rd516;
	add.s32 	%r20, %r205, -1;
	mul.wide.u32 	%rd448, %r20, 8;
	add.s64 	%rd449, %rd2, %rd448;
	ld.global.u64 	%rd96, [%rd449];
	or.b64  	%rd450, %rd499, %rd96;
	and.b64  	%rd451, %rd450, -4294967296;
	setp.ne.s64 	%p42, %rd451, 0;
	@%p42 bra 	$L__BB11_40;
	cvt.u32.u64 	%r183, %rd96;
	cvt.u32.u64 	%r184, %rd499;
	div.u32 	%r185, %r184, %r183;
	mul.lo.s32 	%r186, %r185, %r183;
	sub.s32 	%r187, %r184, %r186;
	cvt.u64.u32 	%rd512, %r185;
	cvt.u64.u32 	%rd504, %r187;
	bra.uni 	$L__BB11_41;
$L__BB11_40:
	div.s64 	%rd512, %rd499, %rd96;
	mul.lo.s64 	%rd452, %rd512, %rd96;
	sub.s64 	%rd504, %rd499, %rd452;
$L__BB11_41:
	add.s64 	%rd454, %rd1, %rd448;
	ld.global.u64 	%rd103, [%rd454];
	mad.lo.s64 	%rd515, %rd103, %rd504, %rd88;
	or.b64  	%rd455, %rd501, %rd96;
	and.b64  	%rd456, %rd455, -4294967296;
	setp.ne.s64 	%p43, %rd456, 0;
	@%p43 bra 	$L__BB11_43;
	cvt.u32.u64 	%r188, %rd96;
	cvt.u32.u64 	%r189, %rd501;
	div.u32 	%r190, %r189, %r188;
	mul.lo.s32 	%r191, %r190, %r188;
	sub.s32 	%r192, %r189, %r191;
	cvt.u64.u32 	%rd511, %r190;
	cvt.u64.u32 	%rd506, %r192;
	bra.uni 	$L__BB11_44;
$L__BB11_43:
	div.s64 	%rd511, %rd501, %rd96;
	mul.lo.s64 	%rd457, %rd511, %rd96;
	sub.s64 	%rd506, %rd501, %rd457;
$L__BB11_44:
	mad.lo.s64 	%rd516, %rd506, %rd103, %rd95;
	add.s32 	%r205, %r205, -2;
$L__BB11_45:
	and.b32  	%r193, %r6, 1;
	setp.eq.b32 	%p44, %r193, 1;
	not.pred 	%p45, %p44;
	@%p45 bra 	$L__BB11_53;
	mul.wide.u32 	%rd458, %r205, 8;
	add.s64 	%rd459, %rd2, %rd458;
	ld.global.u64 	%rd118, [%rd459];
	or.b64  	%rd460, %rd512, %rd118;
	and.b64  	%rd461, %rd460, -4294967296;
	setp.ne.s64 	%p46, %rd461, 0;
	@%p46 bra 	$L__BB11_48;
	cvt.u32.u64 	%r194, %rd118;
	cvt.u32.u64 	%r195, %rd512;
	rem.u32 	%r196, %r195, %r194;
	cvt.u64.u32 	%rd513, %r196;
	bra.uni 	$L__BB11_49;
$L__BB11_48:
	rem.s64 	%rd513, %rd512, %rd118;
$L__BB11_49:
	add.s64 	%rd463, %rd1, %rd458;
	ld.global.u64 	%rd122, [%rd463];
	mad.lo.s64 	%rd515, %rd122, %rd513, %rd515;
	or.b64  	%rd464, %rd511, %rd118;
	and.b64  	%rd465, %rd464, -4294967296;
	setp.ne.s64 	%p47, %rd465, 0;
	@%p47 bra 	$L__BB11_51;
	cvt.u32.u64 	%r197, %rd118;
	cvt.u32.u64 	%r198, %rd511;
	rem.u32 	%r199, %r198, %r197;
	cvt.u64.u32 	%rd514, %r199;
	bra.uni 	$L__BB11_52;
$L__BB11_51:
	rem.s64 	%rd514, %rd511, %rd118;
$L__BB11_52:
	mad.lo.s64 	%rd516, %rd514, %rd122, %rd516;
$L__BB11_53:
	shl.b64 	%rd466, %rd515, 1;
	add.s64 	%rd467, %rd3, %rd466;
	ld.global.u16 	%rs3, [%rd467];
	shl.b64 	%rd468, %rd516, 1;
	add.s64 	%rd469, %rd3, %rd468;
	ld.global.u16 	%rs4, [%rd469];
	mul.lo.s16 	%rs5, %rs4, %rs3;
	st.shared.u16 	[%r5], %rs5;
	bra.uni 	$L__BB11_114;
$L__BB11_54:
	cvt.u64.u32 	%rd548, %r4;
	setp.le.u64 	%p2, %rd262, %rd548;
	@%p2 bra 	$L__BB11_114;
	cvt.u32.u64 	%r23, %rd261;
	add.s32 	%r209, %r23, -1;
	setp.lt.s32 	%p3, %r209, 0;
	mov.b64 	%rd557, 0;
	@%p3 bra 	$L__BB11_113;
	and.b32  	%r25, %r23, 7;
	setp.lt.u32 	%p4, %r209, 7;
	mov.b64 	%rd557, 0;
	@%p4 bra 	$L__BB11_84;
	add.s32 	%r207, %r23, -4;
	and.b32  	%r57, %r23, -8;
	neg.s32 	%r206, %r57;
	mov.b64 	%rd557, 0;
$L__BB11_58:
	.pragma "nounroll";
	add.s32 	%r30, %r207, 3;
	mul.wide.u32 	%rd270, %r30, 8;
	add.s64 	%rd271, %rd2, %rd270;
	ld.global.u64 	%rd133, [%rd271];
	or.b64  	%rd272, %rd548, %rd133;
	and.b64  	%rd273, %rd272, -4294967296;
	setp.ne.s64 	%p5, %rd273, 0;
	@%p5 bra 	$L__BB11_60;
	cvt.u32.u64 	%r58, %rd133;
	cvt.u32.u64 	%r59, %rd548;
	div.u32 	%r60, %r59, %r58;
	mul.lo.s32 	%r61, %r60, %r58;
	sub.s32 	%r62, %r59, %r61;
	cvt.u64.u32 	%rd519, %r60;
	cvt.u64.u32 	%rd520, %r62;
	bra.uni 	$L__BB11_61;
$L__BB11_60:
	div.s64 	%rd519, %rd548, %rd133;
	mul.lo.s64 	%rd274, %rd519, %rd133;
	sub.s64 	%rd520, %rd548, %rd274;
$L__BB11_61:
	add.s64 	%rd276, %rd1, %rd270;
	ld.global.u64 	%rd277, [%rd276];
	mad.lo.s64 	%rd140, %rd277, %rd520, %rd557;
	add.s32 	%r31, %r207, 2;
	mul.wide.u32 	%rd278, %r31, 8;
	add.s64 	%rd279, %rd2, %rd278;
	ld.global.u64 	%rd141, [%rd279];
	or.b64  	%rd280, %rd519, %rd141;
	and.b64  	%rd281, %rd280, -4294967296;
	setp.ne.s64 	%p6, %rd281, 0;
	@%p6 bra 	$L__BB11_63;
	cvt.u32.u64 	%r63, %rd141;
	cvt.u32.u64 	%r64, %rd519;
	div.u32 	%r65, %r64, %r63;
	mul.lo.s32 	%r66, %r65, %r63;
	sub.s32 	%r67, %r64, %r66;
	cvt.u64.u32 	%rd521, %r65;
	cvt.u64.u32 	%rd522, %r67;
	bra.uni 	$L__BB11_64;
$L__BB11_63:
	div.s64 	%rd521, %rd519, %rd141;
	mul.lo.s64 	%rd282, %rd521, %rd141;
	sub.s64 	%rd522, %rd519, %rd282;
$L__BB11_64:
	add.s64 	%rd284, %rd1, %rd278;
	ld.global.u64 	%rd285, [%rd284];
	mad.lo.s64 	%rd148, %rd285, %rd522, %rd140;
	add.s32 	%r32, %r207, 1;
	mul.wide.u32 	%rd286, %r32, 8;
	add.s64 	%rd287, %rd2, %rd286;
	ld.global.u64 	%rd149, [%rd287];
	or.b64  	%rd288, %rd521, %rd149;
	and.b64  	%rd289, %rd288, -4294967296;
	setp.ne.s64 	%p7, %rd289, 0;
	@%p7 bra 	$L__BB11_66;
	cvt.u32.u64 	%r68, %rd149;
	cvt.u32.u64 	%r69, %rd521;
	div.u32 	%r70, %r69, %r68;
	mul.lo.s32 	%r71, %r70, %r68;
	sub.s32 	%r72, %r69, %r71;
	cvt.u64.u32 	%rd523, %r70;
	cvt.u64.u32 	%rd524, %r72;
	bra.uni 	$L__BB11_67;
$L__BB11_66:
	div.s64 	%rd523, %rd521, %rd149;
	mul.lo.s64 	%rd290, %rd523, %rd149;
	sub.s64 	%rd524, %rd521, %rd290;
$L__BB11_67:
	add.s64 	%rd292, %rd1, %rd286;
	ld.global.u64 	%rd293, [%rd292];
	mad.lo.s64 	%rd156, %rd293, %rd524, %rd148;
	add.s32 	%r33, %r207, -4;
	mul.wide.u32 	%rd294, %r207, 8;
	add.s64 	%rd295, %rd2, %rd294;
	ld.global.u64 	%rd157, [%rd295];
	or.b64  	%rd296, %rd523, %rd157;
	and.b64  	%rd297, %rd296, -4294967296;
	setp.ne.s64 	%p8, %rd297, 0;
	@%p8 bra 	$L__BB11_69;
	cvt.u32.u64 	%r73, %rd157;
	cvt.u32.u64 	%r74, %rd523;
	div.u32 	%r75, %r74, %r73;
	mul.lo.s32 	%r76, %r75, %r73;
	sub.s32 	%r77, %r74, %r76;
	cvt.u64.u32 	%rd525, %r75;
	cvt.u64.u32 	%rd526, %r77;
	bra.uni 	$L__BB11_70;
$L__BB11_69:
	div.s64 	%rd525, %rd523, %rd157;
	mul.lo.s64 	%rd298, %rd525, %rd157;
	sub.s64 	%rd526, %rd523, %rd298;
$L__BB11_70:
	add.s64 	%rd300, %rd1, %rd294;
	ld.global.u64 	%rd301, [%rd300];
	mad.lo.s64 	%rd164, %rd301, %rd526, %rd156;
	add.s32 	%r34, %r207, -1;
	mul.wide.u32 	%rd302, %r34, 8;
	add.s64 	%rd303, %rd2, %rd302;
	ld.global.u64 	%rd165, [%rd303];
	or.b64  	%rd304, %rd525, %rd165;
	and.b64  	%rd305, %rd304, -4294967296;
	setp.ne.s64 	%p9, %rd305, 0;
	@%p9 bra 	$L__BB11_72;
	cvt.u32.u64 	%r78, %rd165;
	cvt.u32.u64 	%r79, %rd525;
	div.u32 	%r80, %r79, %r78;
	mul.lo.s32 	%r81, %r80, %r78;
	sub.s32 	%r82, %r79, %r81;
	cvt.u64.u32 	%rd527, %r80;
	cvt.u64.u32 	%rd528, %r82;
	bra.uni 	$L__BB11_73;
$L__BB11_72:
	div.s64 	%rd527, %rd525, %rd165;
	mul.lo.s64 	%rd306, %rd527, %rd165;
	sub.s64 	%rd528, %rd525, %rd306;
$L__BB11_73:
	add.s64 	%rd308, %rd1, %rd302;
	ld.global.u64 	%rd309, [%rd308];
	mad.lo.s64 	%rd172, %rd309, %rd528, %rd164;
	add.s32 	%r35, %r207, -2;
	mul.wide.u32 	%rd310, %r35, 8;
	add.s64 	%rd311, %rd2, %rd310;
	ld.global.u64 	%rd173, [%rd311];
	or.b64  	%rd312, %rd527, %rd173;
	and.b64  	%rd313, %rd312, -4294967296;
	setp.ne.s64 	%p10, %rd313, 0;
	@%p10 bra 	$L__BB11_75;
	cvt.u32.u64 	%r83, %rd173;
	cvt.u32.u64 	%r84, %rd527;
	div.u32 	%r85, %r84, %r83;
	mul.lo.s32 	%r86, %r85, %r83;
	sub.s32 	%r87, %r84, %r86;
	cvt.u64.u32 	%rd529, %r85;
	cvt.u64.u32 	%rd530, %r87;
	bra.uni 	$L__BB11_76;
$L__BB11_75:
	div.s64 	%rd529, %rd527, %rd173;
	mul.lo.s64 	%rd314, %rd529, %rd173;
	sub.s64 	%rd530, %rd527, %rd314;
$L__BB11_76:
	add.s64 	%rd316, %rd1, %rd310;
	ld.global.u64 	%rd317, [%rd316];
	mad.lo.s64 	%rd180, %rd317, %rd530, %rd172;
	add.s32 	%r36, %r207, -3;
	mul.wide.u32 	%rd318, %r36, 8;
	add.s64 	%rd319, %rd2, %rd318;
	ld.global.u64 	%rd181, [%rd319];
	or.b64  	%rd320, %rd529, %rd181;
	and.b64  	%rd321, %rd320, -4294967296;
	setp.ne.s64 	%p11, %rd321, 0;
	@%p11 bra 	$L__BB11_78;
	cvt.u32.u64 	%r88, %rd181;
	cvt.u32.u64 	%r89, %rd529;
	div.u32 	%r90, %r89, %r88;
	mul.lo.s32 	%r91, %r90, %r88;
	sub.s32 	%r92, %r89, %r91;
	cvt.u64.u32 	%rd531, %r90;
	cvt.u64.u32 	%rd532, %r92;
	bra.uni 	$L__BB11_79;
$L__BB11_78:
	div.s64 	%rd531, %rd529, %rd181;
	mul.lo.s64 	%rd322, %rd531, %rd181;
	sub.s64 	%rd532, %rd529, %rd322;
$L__BB11_79:
	add.s64 	%rd324, %rd1, %rd318;
	ld.global.u64 	%rd325, [%rd324];
	mad.lo.s64 	%rd188, %rd325, %rd532, %rd180;
	mul.wide.u32 	%rd326, %r33, 8;
	add.s64 	%rd327, %rd2, %rd326;
	ld.global.u64 	%rd189, [%rd327];
	or.b64  	%rd328, %rd531, %rd189;
	and.b64  	%rd329, %rd328, -4294967296;
	setp.ne.s64 	%p12, %rd329, 0;
	@%p12 bra 	$L__BB11_81;
	cvt.u32.u64 	%r93, %rd189;
	cvt.u32.u64 	%r94, %rd531;
	div.u32 	%r95, %r94, %r93;
	mul.lo.s32 	%r96, %r95, %r93;
	sub.s32 	%r97, %r94, %r96;
	cvt.u64.u32 	%rd548, %r95;
	cvt.u64.u32 	%rd534, %r97;
	bra.uni 	$L__BB11_82;
$L__BB11_81:
	div.s64 	%rd548, %rd531, %rd189;
	mul.lo.s64 	%rd330, %rd548, %rd189;
	sub.s64 	%rd534, %rd531, %rd330;
$L__BB11_82:
	add.s64 	%rd332, %rd1, %rd326;
	ld.global.u64 	%rd333, [%rd332];
	mad.lo.s64 	%rd557, %rd333, %rd534, %rd188;
	add.s32 	%r207, %r207, -8;
	add.s32 	%r206, %r206, 8;
	setp.ne.s32 	%p13, %r206, 0;
	@%p13 bra 	$L__BB11_58;
	add.s32 	%r209, %r207, 3;
$L__BB11_84:
	setp.eq.s32 	%p14, %r25, 0;
	@%p14 bra 	$L__BB11_113;
	and.b32  	%r41, %r23, 3;
	setp.lt.u32 	%p15, %r25, 4;
	@%p15 bra 	$L__BB11_99;
	mul.wide.u32 	%rd335, %r209, 8;
	add.s64 	%rd336, %rd2, %rd335;
	ld.global.u64 	%rd200, [%rd336];
	or.b64  	%rd337, %rd548, %rd200;
	and.b64  	%rd338, %rd337, -4294967296;
	setp.ne.s64 	%p16, %rd338, 0;
	@%p16 bra 	$L__BB11_88;
	cvt.u32.u64 	%r98, %rd200;
	cvt.u32.u64 	%r99, %rd548;
	div.u32 	%r100, %r99, %r98;
	mul.lo.s32 	%r101, %r100, %r98;
	sub.s32 	%r102, %r99, %r101;
	cvt.u64.u32 	%rd538, %r100;
	cvt.u64.u32 	%rd539, %r102;
	bra.uni 	$L__BB11_89;
$L__BB11_88:
	div.s64 	%rd538, %rd548, %rd200;
	mul.lo.s64 	%rd339, %rd538, %rd200;
	sub.s64 	%rd539, %rd548, %rd339;
$L__BB11_89:
	add.s64 	%rd341, %rd1, %rd335;
	ld.global.u64 	%rd342, [%rd341];
	mad.lo.s64 	%rd207, %rd342, %rd539, %rd557;
	add.s32 	%r42, %r209, -1;
	mul.wide.u32 	%rd343, %r42, 8;
	add.s64 	%rd344, %rd2, %rd343;
	ld.global.u64 	%rd208, [%rd344];
	or.b64  	%rd345, %rd538, %rd208;
	and.b64  	%rd346, %rd345, -4294967296;
	setp.ne.s64 	%p17, %rd346, 0;
	@%p17 bra 	$L__BB11_91;
	cvt.u32.u64 	%r103, %rd208;
	cvt.u32.u64 	%r104, %rd538;
	div.u32 	%r105, %r104, %r103;
	mul.lo.s32 	%r106, %r105, %r103;
	sub.s32 	%r107, %r104, %r106;
	cvt.u64.u32 	%rd540, %r105;
	cvt.u64.u32 	%rd541, %r107;
	bra.uni 	$L__BB11_92;
$L__BB11_91:
	div.s64 	%rd540, %rd538, %rd208;
	mul.lo.s64 	%rd347, %rd540, %rd208;
	sub.s64 	%rd541, %rd538, %rd347;
$L__BB11_92:
	add.s64 	%rd349, %rd1, %rd343;
	ld.global.u64 	%rd350, [%rd349];
	mad.lo.s64 	%rd215, %rd350, %rd541, %rd207;
	add.s32 	%r43, %r209, -2;
	mul.wide.u32 	%rd351, %r43, 8;
	add.s64 	%rd352, %rd2, %rd351;
	ld.global.u64 	%rd216, [%rd352];
	or.b64  	%rd353, %rd540, %rd216;
	and.b64  	%rd354, %rd353, -4294967296;
	setp.ne.s64 	%p18, %rd354, 0;
	@%p18 bra 	$L__BB11_94;
	cvt.u32.u64 	%r108, %rd216;
	cvt.u32.u64 	%r109, %rd540;
	div.u32 	%r110, %r109, %r108;
	mul.lo.s32 	%r111, %r110, %r108;
	sub.s32 	%r112, %r109, %r111;
	cvt.u64.u32 	%rd542, %r110;
	cvt.u64.u32 	%rd543, %r112;
	bra.uni 	$L__BB11_95;
$L__BB11_94:
	div.s64 	%rd542, %rd540, %rd216;
	mul.lo.s64 	%rd355, %rd542, %rd216;
	sub.s64 	%rd543, %rd540, %rd355;
$L__BB11_95:
	add.s64 	%rd357, %rd1, %rd351;
	ld.global.u64 	%rd358, [%rd357];
	mad.lo.s64 	%rd223, %rd358, %rd543, %rd215;
	add.s32 	%r44, %r209, -3;
	mul.wide.u32 	%rd359, %r44, 8;
	add.s64 	%rd360, %rd2, %rd359;
	ld.global.u64 	%rd224, [%rd360];
	or.b64  	%rd361, %rd542, %rd224;
	and.b64  	%rd362, %rd361, -4294967296;
	setp.ne.s64 	%p19, %rd362, 0;
	@%p19 bra 	$L__BB11_97;
	cvt.u32.u64 	%r113, %rd224;
	cvt.u32.u64 	%r114, %rd542;
	div.u32 	%r115, %r114, %r113;
	mul.lo.s32 	%r116, %r115, %r113;
	sub.s32 	%r117, %r114, %r116;
	cvt.u64.u32 	%rd548, %r115;
	cvt.u64.u32 	%rd545, %r117;
	bra.uni 	$L__BB11_98;
$L__BB11_97:
	div.s64 	%rd548, %rd542, %rd224;
	mul.lo.s64 	%rd363, %rd548, %rd224;
	sub.s64 	%rd545, %rd542, %rd363;
$L__BB11_98:
	add.s64 	%rd365, %rd1, %rd359;
	ld.global.u64 	%rd366, [%rd365];
	mad.lo.s64 	%rd557, %rd366, %rd545, %rd223;
	add.s32 	%r209, %r209, -4;
$L__BB11_99:
	setp.eq.s32 	%p20, %r41, 0;
	@%p20 bra 	$L__BB11_113;
	setp.eq.s32 	%p21, %r41, 1;
	@%p21 bra 	$L__BB11_108;
	mul.wide.u32 	%rd368, %r209, 8;
	add.s64 	%rd369, %rd2, %rd368;
	ld.global.u64 	%rd235, [%rd369];
	or.b64  	%rd370, %rd548, %rd235;
	and.b64  	%rd371, %rd370, -4294967296;
	setp.ne.s64 	%p22, %rd371, 0;
	@%p22 bra 	$L__BB11_103;
	cvt.u32.u64 	%r118, %rd235;
	cvt.u32.u64 	%r119, %rd548;
	div.u32 	%r120, %r119, %r118;
	mul.lo.s32 	%r121, %r120, %r118;
	sub.s32 	%r122, %r119, %r121;
	cvt.u64.u32 	%rd549, %r120;
	cvt.u64.u32 	%rd550, %r122;
	bra.uni 	$L__BB11_104;
$L__BB11_103:
	div.s64 	%rd549, %rd548, %rd235;
	mul.lo.s64 	%rd372, %rd549, %rd235;
	sub.s64 	%rd550, %rd548, %rd372;
$L__BB11_104:
	add.s64 	%rd374, %rd1, %rd368;
	ld.global.u64 	%rd375, [%rd374];
	mad.lo.s64 	%rd242, %rd375, %rd550, %rd557;
	add.s32 	%r47, %r209, -1;
	mul.wide.u32 	%rd376, %r47, 8;
	add.s64 	%rd377, %rd2, %rd376;
	ld.global.u64 	%rd243, [%rd377];
	or.b64  	%rd378, %rd549, %rd243;
	and.b64  	%rd379, %rd378, -4294967296;
	setp.ne.s64 	%p23, %rd379, 0;
	@%p23 bra 	$L__BB11_106;
	cvt.u32.u64 	%r123, %rd243;
	cvt.u32.u64 	%r124, %rd549;
	div.u32 	%r125, %r124, %r123;
	mul.lo.s32 	%r126, %r125, %r123;
	sub.s32 	%r127, %r124, %r126;
	cvt.u64.u32 	%rd548, %r125;
	cvt.u64.u32 	%rd552, %r127;
	bra.uni 	$L__BB11_107;
$L__BB11_106:
	div.s64 	%rd548, %rd549, %rd243;
	mul.lo.s64 	%rd380, %rd548, %rd243;
	sub.s64 	%rd552, %rd549, %rd380;
$L__BB11_107:
	add.s64 	%rd382, %rd1, %rd376;
	ld.global.u64 	%rd383, [%rd382];
	mad.lo.s64 	%rd557, %rd383, %rd552, %rd242;
	add.s32 	%r209, %r209, -2;
$L__BB11_108:
	and.b32  	%r128, %r23, 1;
	setp.eq.b32 	%p24, %r128, 1;
	not.pred 	%p25, %p24;
	@%p25 bra 	$L__BB11_113;
	mul.wide.u32 	%rd384, %r209, 8;
	add.s64 	%rd385, %rd2, %rd384;
	ld.global.u64 	%rd254, [%rd385];
	or.b64  	%rd386, %rd548, %rd254;
	and.b64  	%rd387, %rd386, -4294967296;
	setp.ne.s64 	%p26, %rd387, 0;
	@%p26 bra 	$L__BB11_111;
	cvt.u32.u64 	%r129, %rd254;
	cvt.u32.u64 	%r130, %rd548;
	rem.u32 	%r131, %r130, %r129;
	cvt.u64.u32 	%rd556, %r131;
	bra.uni 	$L__BB11_112;
$L__BB11_111:
	rem.s64 	%rd556, %rd548, %rd254;
$L__BB11_112:
	add.s64 	%rd389, %rd1, %rd384;
	ld.global.u64 	%rd390, [%rd389];
	mad.lo.s64 	%rd557, %rd390, %rd556, %rd557;
$L__BB11_113:
	shl.b64 	%rd391, %rd557, 1;
	add.s64 	%rd392, %rd3, %rd391;
	ld.global.u16 	%rs2, [%rd392];
	st.shared.u16 	[%r5], %rs2;
$L__BB11_114:
	bar.sync 	0;
	setp.lt.u32 	%p48, %r211, 66;
	@%p48 bra 	$L__BB11_118;
$L__BB11_115:
	shr.u32 	%r51, %r211, 1;
	setp.ge.u32 	%p49, %r1, %r51;
	@%p49 bra 	$L__BB11_117;
	ld.shared.u16 	%rs6, [%r5];
	and.b32  	%r200, %r211, 2046;
	add.s32 	%r201, %r5, %r200;
	ld.shared.u16 	%rs7, [%r201];
	mul.lo.s16 	%rs8, %rs7, %rs6;
	st.shared.u16 	[%r5], %rs8;
$L__BB11_117:
	bar.sync 	0;
	setp.gt.u32 	%p50, %r211, 131;
	mov.u32 	%r211, %r51;
	@%p50 bra 	$L__BB11_115;
$L__BB11_118:
	setp.gt.u32 	%p51, %r1, 31;
	@%p51 bra 	$L__BB11_121;
	ld.volatile.shared.u16 	%rs9, [%r5];
	ld.volatile.shared.u16 	%rs10, [%r5+64];
	mul.lo.s16 	%rs11, %rs10, %rs9;
	st.volatile.shared.u16 	[%r5], %rs11;
	ld.volatile.shared.u16 	%rs12, [%r5];
	ld.volatile.shared.u16 	%rs13, [%r5+32];
	mul.lo.s16 	%rs14, %rs13, %rs12;
	st.volatile.shared.u16 	[%r5], %rs14;
	ld.volatile.shared.u16 	%rs15, [%r5];
	ld.volatile.shared.u16 	%rs16, [%r5+16];
	mul.lo.s16 	%rs17, %rs16, %rs15;
	st.volatile.shared.u16 	[%r5], %rs17;
	ld.volatile.shared.u16 	%rs18, [%r5];
	ld.volatile.shared.u16 	%rs19, [%r5+8];
	mul.lo.s16 	%rs20, %rs19, %rs18;
	st.volatile.shared.u16 	[%r5], %rs20;
	ld.volatile.shared.u16 	%rs21, [%r5];
	ld.volatile.shared.u16 	%rs22, [%r5+4];
	mul.lo.s16 	%rs23, %rs22, %rs21;
	st.volatile.shared.u16 	[%r5], %rs23;
	ld.volatile.shared.u16 	%rs24, [%r5];
	ld.volatile.shared.u16 	%rs25, [%r5+2];
	mul.lo.s16 	%rs26, %rs25, %rs24;
	st.volatile.shared.u16 	[%r5], %rs26;
	setp.ne.s32 	%p52, %r1, 0;
	@%p52 bra 	$L__BB11_121;
	ld.shared.u16 	%rs27, [sdata_i16];
	cvta.to.global.u64 	%rd470, %rd260;
	mul.wide.u32 	%rd471, %r2, 2;
	add.s64 	%rd472, %rd470, %rd471;
	st.global.u16 	[%rd472], %rs27;
$L__BB11_121:
	ret;

}
	// .globl	contiguous_reduce2_i16
.visible .entry contiguous_reduce2_i16(
	.param .u64 .ptr .align 1 contiguous_reduce2_i16_param_0,
	.param .u64 .ptr .align 1 contiguous_reduce2_i16_param_1,
	.param .u64 .ptr .align 1 contiguous_reduce2_i16_param_2,
	.param .u64 .ptr .align 1 contiguous_reduce2_i16_param_3,
	.param .u64 contiguous_reduce2_i16_param_4,
	.param .u64 contiguous_reduce2_i16_param_5,
	.param .u64 contiguous_reduce2_i16_param_6
)
{
	.reg .pred 	%p<53>;
	.reg .b16 	%rs<28>;
	.reg .b32 	%r<216>;
	.reg .b64 	%rd<572>;

	ld.param.u64 	%rd266, [contiguous_reduce2_i16_param_1];
	ld.param.u64 	%rd267, [contiguous_reduce2_i16_param_2];
	ld.param.u64 	%rd268, [contiguous_reduce2_i16_param_3];
	ld.param.u64 	%rd263, [contiguous_reduce2_i16_param_4];
	ld.param.u64 	%rd264, [contiguous_reduce2_i16_param_5];
	ld.param.u64 	%rd265, [contiguous_reduce2_i16_param_6];
	cvta.to.global.u64 	%rd1, %rd268;
	cvta.to.global.u64 	%rd2, %rd267;
	cvta.to.global.u64 	%rd571, %rd266;
	mov.u32 	%r1, %tid.x;
	mov.u32 	%r2, %ctaid.x;
	mov.u32 	%r215, %ntid.x;
	mul.lo.s32 	%r51, %r2, %r215;
	shl.b32 	%r52, %r51, 1;
	add.s32 	%r4, %r52, %r1;
	shl.b32 	%r53, %r1, 1;
	mov.u32 	%r54, sdata_i16;
	add.s32 	%r5, %r54, %r53;
	mov.b16 	%rs1, 1;
	st.shared.u16 	[%r5], %rs1;
	add.s32 	%r55, %r4, %r215;
	cvt.u64.u32 	%rd4, %r55;
	setp.le.u64 	%p1, %rd264, %rd4;
	@%p1 bra 	$L__BB12_54;
	cvt.u64.u32 	%rd401, %r4;
	mov.u32 	%r132, %ctaid.y;
	cvt.u64.u32 	%rd402, %r132;
	mul.lo.s64 	%rd403, %rd264, %rd402;
	add.s64 	%rd525, %rd403, %rd401;
	add.s64 	%rd523, %rd403, %rd4;
	cvt.u32.u64 	%r6, %rd263;
	add.s32 	%r209, %r6, -1;
	setp.lt.s32 	%p27, %r209, 0;
	mov.b64 	%rd529, 0;
	mov.u64 	%rd530, %rd529;
	@%p27 bra 	$L__BB12_53;
	setp.lt.u32 	%p28, %r209, 3;
	mov.b64 	%rd530, 0;
	mov.u64 	%rd529, %rd530;
	@%p28 bra 	$L__BB12_30;
	add.s32 	%r207, %r6, -2;
	and.b32  	%r133, %r6, -4;
	neg.s32 	%r206, %r133;
	mov.b64 	%rd530, 0;
$L__BB12_4:
	.pragma "nounroll";
	add.s32 	%r12, %r207, 1;
	mul.wide.u32 	%rd407, %r12, 8;
	add.s64 	%rd408, %rd2, %rd407;
	ld.global.u64 	%rd11, [%rd408];
	or.b64  	%rd409, %rd525, %rd11;
	and.b64  	%rd410, %rd409, -4294967296;
	setp.ne.s64 	%p29, %rd410, 0;
	@%p29 bra 	$L__BB12_6;
	cvt.u32.u64 	%r134, %rd11;
	cvt.u32.u64 	%r135, %rd525;
	div.u32 	%r136, %r135, %r134;
	mul.lo.s32 	%r137, %r136, %r134;
	sub.s32 	%r138, %r135, %r137;
	cvt.u64.u32 	%rd491, %r136;
	cvt.u64.u32 	%rd492, %r138;
	bra.uni 	$L__BB12_7;
$L__BB12_6:
	div.s64 	%rd491, %rd525, %rd11;
	mul.lo.s64 	%rd411, %rd491, %rd11;
	sub.s64 	%rd492, %rd525, %rd411;
$L__BB12_7:
	mul.wide.u32 	%rd412, %r12, 8;
	add.s64 	%rd413, %rd1, %rd412;
	ld.global.u64 	%rd18, [%rd413];
	mad.lo.s64 	%rd19, %rd18, %rd492, %rd529;
	or.b64  	%rd414, %rd523, %rd11;
	and.b64  	%rd415, %rd414, -4294967296;
	setp.ne.s64 	%p30, %rd415, 0;
	@%p30 bra 	$L__BB12_9;
	cvt.u32.u64 	%r139, %rd11;
	cvt.u32.u64 	%r140, %rd523;
	div.u32 	%r141, %r140, %r139;
	mul.lo.s32 	%r142, %r141, %r139;
	sub.s32 	%r143, %r140, %r142;
	cvt.u64.u32 	%rd493, %r141;
	cvt.u64.u32 	%rd494, %r143;
	bra.uni 	$L__BB12_10;
$L__BB12_9:
	div.s64 	%rd493, %rd523, %rd11;
	mul.lo.s64 	%rd416, %rd493, %rd11;
	sub.s64 	%rd494, %rd523, %rd416;
$L__BB12_10:
	mad.lo.s64 	%rd26, %rd494, %rd18, %rd530;
	mul.wide.u32 	%rd417, %r207, 8;
	add.s64 	%rd418, %rd2, %rd417;
	ld.global.u64 	%rd27, [%rd418];
	or.b64  	%rd419, %rd491, %rd27;
	and.b64  	%rd420, %rd419, -4294967296;
	setp.ne.s64 	%p31, %rd420, 0;
	@%p31 bra 	$L__BB12_12;
	cvt.u32.u64 	%r144, %rd27;
	cvt.u32.u64 	%r145, %rd491;
	div.u32 	%r146, %r145, %r144;
	mul.lo.s32 	%r147, %r146, %r144;
	sub.s32 	%r148, %r145, %r147;
	cvt.u64.u32 	%rd495, %r146;
	cvt.u64.u32 	%rd496, %r148;
	bra.uni 	$L__BB12_13;
$L__BB12_12:
	div.s64 	%rd495, %rd491, %rd27;
	mul.lo.s64 	%rd421, %rd495, %rd27;
	sub.s64 	%rd496, %rd491, %rd421;
$L__BB12_13:
	mul.wide.u32 	%rd422, %r207, 8;
	add.s64 	%rd423, %rd1, %rd422;
	ld.global.u64 	%rd34, [%rd423];
	mad.lo.s64 	%rd35, %rd34, %rd496, %rd19;
	or.b64  	%rd424, %rd493, %rd27;
	and.b64  	%rd425, %rd424, -4294967296;
	setp.ne.s64 	%p32, %rd425, 0;
	@%p32 bra 	$L__BB12_15;
	cvt.u32.u64 	%r149, %rd27;
	cvt.u32.u64 	%r150, %rd493;
	div.u32 	%r151, %r150, %r149;
	mul.lo.s32 	%r152, %r151, %r149;
	sub.s32 	%r153, %r150, %r152;
	cvt.u64.u32 	%rd497, %r151;
	cvt.u64.u32 	%rd498, %r153;
	bra.uni 	$L__BB12_16;
$L__BB12_15:
	div.s64 	%rd497, %rd493, %rd27;
	mul.lo.s64 	%rd426, %rd497, %rd27;
	sub.s64 	%rd498, %rd493, %rd426;
$L__BB12_16:
	mad.lo.s64 	%rd42, %rd498, %rd34, %rd26;
	add.s32 	%r13, %r207, -1;
	mul.wide.u32 	%rd427, %r13, 8;
	add.s64 	%rd428, %rd2, %rd427;
	ld.global.u64 	%rd43, [%rd428];
	or.b64  	%rd429, %rd495, %rd43;
	and.b64  	%rd430, %rd429, -4294967296;
	setp.ne.s64 	%p33, %rd430, 0;
	@%p33 bra 	$L__BB12_18;
	cvt.u32.u64 	%r154, %rd43;
	cvt.u32.u64 	%r155, %rd495;
	div.u32 	%r156, %r155, %r154;
	mul.lo.s32 	%r157, %r156, %r154;
	sub.s32 	%r158, %r155, %r157;
	cvt.u64.u32 	%rd499, %r156;
	cvt.u64.u32 	%rd500, %r158;
	bra.uni 	$L__BB12_19;
$L__BB12_18:
	div.s64 	%rd499, %rd495, %rd43;
	mul.lo.s64 	%rd431, %rd499, %rd43;
	sub.s64 	%rd500, %rd495, %rd431;
$L__BB12_19:
	mul.wide.u32 	%rd432, %r13, 8;
	add.s64 	%rd433, %rd1, %rd432;
	ld.global.u64 	%rd50, [%rd433];
	mad.lo.s64 	%rd51, %rd50, %rd500, %rd35;
	or.b64  	%rd434, %rd497, %rd43;
	and.b64  	%rd435, %rd434, -4294967296;
	setp.ne.s64 	%p34, %rd435, 0;
	@%p34 bra 	$L__BB12_21;
	cvt.u32.u64 	%r159, %rd43;
	cvt.u32.u64 	%r160, %rd497;
	div.u32 	%r161, %r160, %r159;
	mul.lo.s32 	%r162, %r161, %r159;
	sub.s32 	%r163, %r160, %r162;
	cvt.u64.u32 	%rd501, %r161;
	cvt.u64.u32 	%rd502, %r163;
	bra.uni 	$L__BB12_22;
$L__BB12_21:
	div.s64 	%rd501, %rd497, %rd43;
	mul.lo.s64 	%rd436, %rd501, %rd43;
	sub.s64 	%rd502, %rd497, %rd436;
$L__BB12_22:
	mad.lo.s64 	%rd58, %rd502, %rd50, %rd42;
	add.s32 	%r164, %r207, -2;
	mul.wide.u32 	%rd437, %r164, 8;
	add.s64 	%rd438, %rd2, %rd437;
	ld.global.u64 	%rd59, [%rd438];
	or.b64  	%rd439, %rd499, %rd59;
	and.b64  	%rd440, %rd439, -4294967296;
	setp.ne.s64 	%p35, %rd440, 0;
	@%p35 bra 	$L__BB12_24;
	cvt.u32.u64 	%r165, %rd59;
	cvt.u32.u64 	%r166, %rd499;
	div.u32 	%r167, %r166, %r165;
	mul.lo.s32 	%r168, %r167, %r165;
	sub.s32 	%r169, %r166, %r168;
	cvt.u64.u32 	%rd525, %r167;
	cvt.u64.u32 	%rd504, %r169;
	bra.uni 	$L__BB12_25;
$L__BB12_24:
	div.s64 	%rd525, %rd499, %rd59;
	mul.lo.s64 	%rd441, %rd525, %rd59;
	sub.s64 	%rd504, %rd499, %rd441;
$L__BB12_25:
	mul.wide.u32 	%rd442, %r164, 8;
	add.s64 	%rd443, %rd1, %rd442;
	ld.global.u64 	%rd66, [%rd443];
	mad.lo.s64 	%rd529, %rd66, %rd504, %rd51;
	or.b64  	%rd444, %rd501, %rd59;
	and.b64  	%rd445, %rd444, -4294967296;
	setp.ne.s64 	%p36, %rd445, 0;
	@%p36 bra 	$L__BB12_27;
	cvt.u32.u64 	%r171, %rd59;
	cvt.u32.u64 	%r172, %rd501;
	div.u32 	%r173, %r172, %r171;
	mul.lo.s32 	%r174, %r173, %r171;
	sub.s32 	%r175, %r172, %r174;
	cvt.u64.u32 	%rd523, %r173;
	cvt.u64.u32 	%rd506, %r175;
	bra.uni 	$L__BB12_28;
$L__BB12_27:
	div.s64 	%rd523, %rd501, %rd59;
	mul.lo.s64 	%rd446, %rd523, %rd59;
	sub.s64 	%rd506, %rd501, %rd446;
$L__BB12_28:
	mad.lo.s64 	%rd530, %rd506, %rd66, %rd58;
	add.s32 	%r207, %r207, -4;
	add.s32 	%r206, %r206, 4;
	setp.ne.s32 	%p37, %r206, 0;
	@%p37 bra 	$L__BB12_4;
	add.s32 	%r209, %r207, 1;
$L__BB12_30:
	and.b32  	%r18, %r6, 3;
	setp.eq.s32 	%p38, %r18, 0;
	@%p38 bra 	$L__BB12_53;
	setp.eq.s32 	%p39, %r18, 1;
	@%p39 bra 	$L__BB12_45;
	mul.wide.u32 	%rd448, %r209, 8;
	add.s64 	%rd449, %rd2, %rd448;
	ld.global.u64 	%rd81, [%rd449];
	or.b64  	%rd450, %rd525, %rd81;
	and.b64  	%rd451, %rd450, -4294967296;
	setp.ne.s64 	%p40, %rd451, 0;
	@%p40 bra 	$L__BB12_34;
	cvt.u32.u64 	%r176, %rd81;
	cvt.u32.u64 	%r177, %rd525;
	div.u32 	%r178, %r177, %r176;
	mul.lo.s32 	%r179, %r178, %r176;
	sub.s32 	%r180, %r177, %r179;
	cvt.u64.u32 	%rd513, %r178;
	cvt.u64.u32 	%rd514, %r180;
	bra.uni 	$L__BB12_35;
$L__BB12_34:
	div.s64 	%rd513, %rd525, %rd81;
	mul.lo.s64 	%rd452, %rd513, %rd81;
	sub.s64 	%rd514, %rd525, %rd452;
$L__BB12_35:
	add.s64 	%rd454, %rd1, %rd448;
	ld.global.u64 	%rd88, [%rd454];
	mad.lo.s64 	%rd89, %rd88, %rd514, %rd529;
	or.b64  	%rd455, %rd523, %rd81;
	and.b64  	%rd456, %rd455, -4294967296;
	setp.ne.s64 	%p41, %rd456, 0;
	@%p41 bra 	$L__BB12_37;
	cvt.u32.u64 	%r181, %rd81;
	cvt.u32.u64 	%r182, %rd523;
	div.u32 	%r183, %r182, %r181;
	mul.lo.s32 	%r184, %r183, %r181;
	sub.s32 	%r185, %r182, %r184;
	cvt.u64.u32 	%rd515, %r183;
	cvt.u64.u32 	%rd516, %r185;
	bra.uni 	$L__BB12_38;
$L__BB12_37:
	div.s64 	%rd515, %rd523, %rd81;
	mul.lo.s64 	%rd457, %rd515, %rd81;
	sub.s64 	%rd516, %rd523, %rd457;
$L__BB12_38:
	mad.lo.s64 	%rd96, %rd516, %rd88, %rd530;
	add.s32 	%r19, %r209, -1;
	mul.wide.u32 	%rd458, %r19, 8;
	add.s64 	%rd459, %rd2, %rd458;
	ld.global.u64 	%rd97, [%rd459];
	or.b64  	%rd460, %rd513, %rd97;
	and.b64  	%rd461, %rd460, -4294967296;
	setp.ne.s64 	%p42, %rd461, 0;
	@%p42 bra 	$L__BB12_40;
	cvt.u32.u64 	%r186, %rd97;
	cvt.u32.u64 	%r187, %rd513;
	div.u32 	%r188, %r187, %r186;
	mul.lo.s32 	%r189, %r188, %r186;
	sub.s32 	%r190, %r187, %r189;
	cvt.u64.u32 	%rd525, %r188;
	cvt.u64.u32 	%rd518, %r190;
	bra.uni 	$L__BB12_41;
$L__BB12_40:
	div.s64 	%rd525, %rd513, %rd97;
	mul.lo.s64 	%rd462, %rd525, %rd97;
	sub.s64 	%rd518, %rd513, %rd462;
$L__BB12_41:
	add.s64 	%rd464, %rd1, %rd458;
	ld.global.u64 	%rd104, [%rd464];
	mad.lo.s64 	%rd529, %rd104, %rd518, %rd89;
	or.b64  	%rd465, %rd515, %rd97;
	and.b64  	%rd466, %rd465, -4294967296;
	setp.ne.s64 	%p43, %rd466, 0;
	@%p43 bra 	$L__BB12_43;
	cvt.u32.u64 	%r191, %rd97;
	cvt.u32.u64 	%r192, %rd515;
	div.u32 	%r193, %r192, %r191;
	mul.lo.s32 	%r194, %r193, %r191;
	sub.s32 	%r195, %r192, %r194;
	cvt.u64.u32 	%rd523, %r193;
	cvt.u64.u32 	%rd520, %r195;
	bra.uni 	$L__BB12_44;
$L__BB12_43:
	div.s64 	%rd523, %rd515, %rd97;
	mul.lo.s64 	%rd467, %rd523, %rd97;
	sub.s64 	%rd520, %rd515, %rd467;
$L__BB12_44:
	mad.lo.s64 	%rd530, %rd520, %rd104, %rd96;
	add.s32 	%r209, %r209, -2;
$L__BB12_45:
	and.b32  	%r196, %r6, 1;
	setp.eq.b32 	%p44, %r196, 1;
	not.pred 	%p45, %p44;
	@%p45 bra 	$L__BB12_53;
	mul.wide.u32 	%rd468, %r209, 8;
	add.s64 	%rd469, %rd2, %rd468;
	ld.global.u64 	%rd119, [%rd469];
	or.b64  	%rd470, %rd525, %rd119;
	and.b64  	%rd471, %rd470, -4294967296;
	setp.ne.s64 	%p46, %rd471, 0;
	@%p46 bra 	$L__BB12_48;
	cvt.u32.u64 	%r197, %rd119;
	cvt.u32.u64 	%r198, %rd525;
	rem.u32 	%r199, %r198, %r197;
	cvt.u64.u32 	%rd527, %r199;
	bra.uni 	$L__BB12_49;
$L__BB12_48:
	rem.s64 	%rd527, %rd525, %rd119;
$L__BB12_49:
	add.s64 	%rd473, %rd1, %rd468;
	ld.global.u64 	%rd123, [%rd473];
	mad.lo.s64 	%rd529, %rd123, %rd527, %rd529;
	or.b64  	%rd474, %rd523, %rd119;
	and.b64  	%rd475, %rd474, -4294967296;
	setp.ne.s64 	%p47, %rd475, 0;
	@%p47 bra 	$L__BB12_51;
	cvt.u32.u64 	%r200, %rd119;
	cvt.u32.u64 	%r201, %rd523;
	rem.u32 	%r202, %r201, %r200;
	cvt.u64.u32 	%rd528, %r202;
	bra.uni 	$L__BB12_52;
$L__BB12_51:
	rem.s64 	%rd528, %rd523, %rd119;
$L__BB12_52:
	mad.lo.s64 	%rd530, %rd528, %rd123, %rd530;
$L__BB12_53:
	shl.b64 	%rd476, %rd529, 1;
	add.s64 	%rd477, %rd571, %rd476;
	ld.global.u16 	%rs3, [%rd477];
	shl.b64 	%rd478, %rd530, 1;
	add.s64 	%rd479, %rd571, %rd478;
	ld.global.u16 	%rs4, [%rd479];
	mul.lo.s16 	%rs5, %rs4, %rs3;
	st.shared.u16 	[%r5], %rs5;
	bra.uni 	$L__BB12_114;
$L__BB12_54:
	cvt.u64.u32 	%rd131, %r4;
	setp.le.u64 	%p2, %rd264, %rd131;
	@%p2 bra 	$L__BB12_114;
	mov.u32 	%r56, %ctaid.y;
	cvt.u64.u32 	%rd269, %r56;
	mad.lo.s64 	%rd562, %rd264, %rd269, %rd131;
	cvt.u32.u64 	%r22, %rd263;
	add.s32 	%r213, %r22, -1;
	setp.lt.s32 	%p3, %r213, 0;
	@%p3 bra 	$L__BB12_113;
	and.b32  	%r24, %r22, 7;
	setp.lt.u32 	%p4, %r213, 7;
	@%p4 bra 	$L__BB12_84;
	add.s32 	%r211, %r22, -4;
	and.b32  	%r57, %r22, -8;
	neg.s32 	%r210, %r57;
$L__BB12_58:
	.pragma "nounroll";
	add.s32 	%r29, %r211, 3;
	mul.wide.u32 	%rd271, %r29, 8;
	add.s64 	%rd272, %rd2, %rd271;
	ld.global.u64 	%rd135, [%rd272];
	or.b64  	%rd273, %rd562, %rd135;
	and.b64  	%rd274, %rd273, -4294967296;
	setp.ne.s64 	%p5, %rd274, 0;
	@%p5 bra 	$L__BB12_60;
	cvt.u32.u64 	%r58, %rd135;
	cvt.u32.u64 	%r59, %rd562;
	div.u32 	%r60, %r59, %r58;
	mul.lo.s32 	%r61, %r60, %r58;
	sub.s32 	%r62, %r59, %r61;
	cvt.u64.u32 	%rd533, %r60;
	cvt.u64.u32 	%rd534, %r62;
	bra.uni 	$L__BB12_61;
$L__BB12_60:
	div.s64 	%rd533, %rd562, %rd135;
	mul.lo.s64 	%rd275, %rd533, %rd135;
	sub.s64 	%rd534, %rd562, %rd275;
$L__BB12_61:
	add.s64 	%rd277, %rd1, %rd271;
	ld.global.u64 	%rd278, [%rd277];
	mul.lo.s64 	%rd142, %rd278, %rd534;
	add.s32 	%r30, %r211, 2;
	mul.wide.u32 	%rd279, %r30, 8;
	add.s64 	%rd280, %rd2, %rd279;
	ld.global.u64 	%rd143, [%rd280];
	or.b64  	%rd281, %rd533, %rd143;
	and.b64  	%rd282, %rd281, -4294967296;
	setp.ne.s64 	%p6, %rd282, 0;
	@%p6 bra 	$L__BB12_63;
	cvt.u32.u64 	%r63, %rd143;
	cvt.u32.u64 	%r64, %rd533;
	div.u32 	%r65, %r64, %r63;
	mul.lo.s32 	%r66, %r65, %r63;
	sub.s32 	%r67, %r64, %r66;
	cvt.u64.u32 	%rd535, %r65;
	cvt.u64.u32 	%rd536, %r67;
	bra.uni 	$L__BB12_64;
$L__BB12_63:
	div.s64 	%rd535, %rd533, %rd143;
	mul.lo.s64 	%rd283, %rd535, %rd143;
	sub.s64 	%rd536, %rd533, %rd283;
$L__BB12_64:
	add.s64 	%rd285, %rd1, %rd279;
	ld.global.u64 	%rd286, [%rd285];
	mad.lo.s64 	%rd150, %rd286, %rd536, %rd142;
	add.s32 	%r31, %r211, 1;
	mul.wide.u32 	%rd287, %r31, 8;
	add.s64 	%rd288, %rd2, %rd287;
	ld.global.u64 	%rd151, [%rd288];
	or.b64  	%rd289, %rd535, %rd151;
	and.b64  	%rd290, %rd289, -4294967296;
	setp.ne.s64 	%p7, %rd290, 0;
	@%p7 bra 	$L__BB12_66;
	cvt.u32.u64 	%r68, %rd151;
	cvt.u32.u64 	%r69, %rd535;
	div.u32 	%r70, %r69, %r68;
	mul.lo.s32 	%r71, %r70, %r68;
	sub.s32 	%r72, %r69, %r71;
	cvt.u64.u32 	%rd537, %r70;
	cvt.u64.u32 	%rd538, %r72;
	bra.uni 	$L__BB12_67;
$L__BB12_66:
	div.s64 	%rd537, %rd535, %rd151;
	mul.lo.s64 	%rd291, %rd537, %rd151;
	sub.s64 	%rd538, %rd535, %rd291;
$L__BB12_67:
	add.s64 	%rd293, %rd1, %rd287;
	ld.global.u64 	%rd294, [%rd293];
	mad.lo.s64 	%rd158, %rd294, %rd538, %rd150;
	add.s32 	%r32, %r211, -4;
	mul.wide.u32 	%rd295, %r211, 8;
	add.s64 	%rd296, %rd2, %rd295;
	ld.global.u64 	%rd159, [%rd296];
	or.b64  	%rd297, %rd537, %rd159;
	and.b64  	%rd298, %rd297, -4294967296;
	setp.ne.s64 	%p8, %rd298, 0;
	@%p8 bra 	$L__BB12_69;
	cvt.u32.u64 	%r73, %rd159;
	cvt.u32.u64 	%r74, %rd537;
	div.u32 	%r75, %r74, %r73;
	mul.lo.s32 	%r76, %r75, %r73;
	sub.s32 	%r77, %r74, %r76;
	cvt.u64.u32 	%rd539, %r75;
	cvt.u64.u32 	%rd540, %r77;
	bra.uni 	$L__BB12_70;
$L__BB12_69:
	div.s64 	%rd539, %rd537, %rd159;
	mul.lo.s64 	%rd299, %rd539, %rd159;
	sub.s64 	%rd540, %rd537, %rd299;
$L__BB12_70:
	add.s64 	%rd301, %rd1, %rd295;
	ld.global.u64 	%rd302, [%rd301];
	mad.lo.s64 	%rd166, %rd302, %rd540, %rd158;
	add.s32 	%r33, %r211, -1;
	mul.wide.u32 	%rd303, %r33, 8;
	add.s64 	%rd304, %rd2, %rd303;
	ld.global.u64 	%rd167, [%rd304];
	or.b64  	%rd305, %rd539, %rd167;
	and.b64  	%rd306, %rd305, -4294967296;
	setp.ne.s64 	%p9, %rd306, 0;
	@%p9 bra 	$L__BB12_72;
	cvt.u32.u64 	%r78, %rd167;
	cvt.u32.u64 	%r79, %rd539;
	div.u32 	%r80, %r79, %r78;
	mul.lo.s32 	%r81, %r80, %r78;
	sub.s32 	%r82, %r79, %r81;
	cvt.u64.u32 	%rd541, %r80;
	cvt.u64.u32 	%rd542, %r82;
	bra.uni 	$L__BB12_73;
$L__BB12_72:
	div.s64 	%rd541, %rd539, %rd167;
	mul.lo.s64 	%rd307, %rd541, %rd167;
	sub.s64 	%rd542, %rd539, %rd307;
$L__BB12_73:
	add.s64 	%rd309, %rd1, %rd303;
	ld.global.u64 	%rd310, [%rd309];
	mad.lo.s64 	%rd174, %rd310, %rd542, %rd166;
	add.s32 	%r34, %r211, -2;
	mul.wide.u32 	%rd311, %r34, 8;
	add.s64 	%rd312, %rd2, %rd311;
	ld.global.u64 	%rd175, [%rd312];
	or.b64  	%rd313, %rd541, %rd175;
	and.b64  	%rd314, %rd313, -4294967296;
	setp.ne.s64 	%p10, %rd314, 0;
	@%p10 bra 	$L__BB12_75;
	cvt.u32.u64 	%r83, %rd175;
	cvt.u32.u64 	%r84, %rd541;
	div.u32 	%r85, %r84, %r83;
	mul.lo.s32 	%r86, %r85, %r83;
	sub.s32 	%r87, %r84, %r86;
	cvt.u64.u32 	%rd543, %r85;
	cvt.u64.u32 	%rd544, %r87;
	bra.uni 	$L__BB12_76;
$L__BB12_75:
	div.s64 	%rd543, %rd541, %rd175;
	mul.lo.s64 	%rd315, %rd543, %rd175;
	sub.s64 	%rd544, %rd541, %rd315;
$L__BB12_76:
	add.s64 	%rd317, %rd1, %rd311;
	ld.global.u64 	%rd318, [%rd317];
	mad.lo.s64 	%rd182, %rd318, %rd544, %rd174;
	add.s32 	%r35, %r211, -3;
	mul.wide.u32 	%rd319, %r35, 8;
	add.s64 	%rd320, %rd2, %rd319;
	ld.global.u64 	%rd183, [%rd320];
	or.b64  	%rd321, %rd543, %rd183;
	and.b64  	%rd322, %rd321, -4294967296;
	setp.ne.s64 	%p11, %rd322, 0;
	@%p11 bra 	$L__BB12_78;
	cvt.u32.u64 	%r88, %rd183;
	cvt.u32.u64 	%r89, %rd543;
	div.u32 	%r90, %r89, %r88;
	mul.lo.s32 	%r91, %r90, %r88;
	sub.s32 	%r92, %r89, %r91;
	cvt.u64.u32 	%rd545, %r90;
	cvt.u64.u32 	%rd546, %r92;
	bra.uni 	$L__BB12_79;
$L__BB12_78:
	div.s64 	%rd545, %rd543, %rd183;
	mul.lo.s64 	%rd323, %rd545, %rd183;
	sub.s64 	%rd546, %rd543, %rd323;
$L__BB12_79:
	add.s64 	%rd325, %rd1, %rd319;
	ld.global.u64 	%rd326, [%rd325];
	mad.lo.s64 	%rd190, %rd326, %rd546, %rd182;
	mul.wide.u32 	%rd327, %r32, 8;
	add.s64 	%rd328, %rd2, %rd327;
	ld.global.u64 	%rd191, [%rd328];
	or.b64  	%rd329, %rd545, %rd191;
	and.b64  	%rd330, %rd329, -4294967296;
	setp.ne.s64 	%p12, %rd330, 0;
	@%p12 bra 	$L__BB12_81;
	cvt.u32.u64 	%r93, %rd191;
	cvt.u32.u64 	%r94, %rd545;
	div.u32 	%r95, %r94, %r93;
	mul.lo.s32 	%r96, %r95, %r93;
	sub.s32 	%r97, %r94, %r96;
	cvt.u64.u32 	%rd562, %r95;
	cvt.u64.u32 	%rd548, %r97;
	bra.uni 	$L__BB12_82;
$L__BB12_81:
	div.s64 	%rd562, %rd545, %rd191;
	mul.lo.s64 	%rd331, %rd562, %rd191;
	sub.s64 	%rd548, %rd545, %rd331;
$L__BB12_82:
	add.s64 	%rd333, %rd1, %rd327;
	ld.global.u64 	%rd334, [%rd333];
	mad.lo.s64 	%rd335, %rd334, %rd548, %rd190;
	shl.b64 	%rd336, %rd335, 1;
	add.s64 	%rd571, %rd571, %rd336;
	add.s32 	%r211, %r211, -8;
	add.s32 	%r210, %r210, 8;
	setp.ne.s32 	%p13, %r210, 0;
	@%p13 bra 	$L__BB12_58;
	add.s32 	%r213, %r211, 3;
$L__BB12_84:
	setp.eq.s32 	%p14, %r24, 0;
	@%p14 bra 	$L__BB12_113;
	and.b32  	%r40, %r22, 3;
	setp.lt.u32 	%p15, %r24, 4;
	@%p15 bra 	$L__BB12_99;
	mul.wide.u32 	%rd338, %r213, 8;
	add.s64 	%rd339, %rd2, %rd338;
	ld.global.u64 	%rd202, [%rd339];
	or.b64  	%rd340, %rd562, %rd202;
	and.b64  	%rd341, %rd340, -4294967296;
	setp.ne.s64 	%p16, %rd341, 0;
	@%p16 bra 	$L__BB12_88;
	cvt.u32.u64 	%r98, %rd202;
	cvt.u32.u64 	%r99, %rd562;
	div.u32 	%r100, %r99, %r98;
	mul.lo.s32 	%r101, %r100, %r98;
	sub.s32 	%r102, %r99, %r101;
	cvt.u64.u32 	%rd552, %r100;
	cvt.u64.u32 	%rd553, %r102;
	bra.uni 	$L__BB12_89;
$L__BB12_88:
	div.s64 	%rd552, %rd562, %rd202;
	mul.lo.s64 	%rd342, %rd552, %rd202;
	sub.s64 	%rd553, %rd562, %rd342;
$L__BB12_89:
	add.s64 	%rd344, %rd1, %rd338;
	ld.global.u64 	%rd345, [%rd344];
	mul.lo.s64 	%rd209, %rd345, %rd553;
	add.s32 	%r41, %r213, -1;
	mul.wide.u32 	%rd346, %r41, 8;
	add.s64 	%rd347, %rd2, %rd346;
	ld.global.u64 	%rd210, [%rd347];
	or.b64  	%rd348, %rd552, %rd210;
	and.b64  	%rd349, %rd348, -4294967296;
	setp.ne.s64 	%p17, %rd349, 0;
	@%p17 bra 	$L__BB12_91;
	cvt.u32.u64 	%r103, %rd210;
	cvt.u32.u64 	%r104, %rd552;
	div.u32 	%r105, %r104, %r103;
	mul.lo.s32 	%r106, %r105, %r103;
	sub.s32 	%r107, %r104, %r106;
	cvt.u64.u32 	%rd554, %r105;
	cvt.u64.u32 	%rd555, %r107;
	bra.uni 	$L__BB12_92;
$L__BB12_91:
	div.s64 	%rd554, %rd552, %rd210;
	mul.lo.s64 	%rd350, %rd554, %rd210;
	sub.s64 	%rd555, %rd552, %rd350;
$L__BB12_92:
	add.s64 	%rd352, %rd1, %rd346;
	ld.global.u64 	%rd353, [%rd352];
	mad.lo.s64 	%rd217, %rd353, %rd555, %rd209;
	add.s32 	%r42, %r213, -2;
	mul.wide.u32 	%rd354, %r42, 8;
	add.s64 	%rd355, %rd2, %rd354;
	ld.global.u64 	%rd218, [%rd355];
	or.b64  	%rd356, %rd554, %rd218;
	and.b64  	%rd357, %rd356, -4294967296;
	setp.ne.s64 	%p18, %rd357, 0;
	@%p18 bra 	$L__BB12_94;
	cvt.u32.u64 	%r108, %rd218;
	cvt.u32.u64 	%r109, %rd554;
	div.u32 	%r110, %r109, %r108;
	mul.lo.s32 	%r111, %r110, %r108;
	sub.s32 	%r112, %r109, %r111;
	cvt.u64.u32 	%rd556, %r110;
	cvt.u64.u32 	%rd557, %r112;
	bra.uni 	$L__BB12_95;
$L__BB12_94:
	div.s64 	%rd556, %rd554, %rd218;
	mul.lo.s64 	%rd358, %rd556, %rd218;
	sub.s64 	%rd557, %rd554, %rd358;
$L__BB12_95:
	add.s64 	%rd360, %rd1, %rd354;
	ld.global.u64 	%rd361, [%rd360];
	mad.lo.s64 	%rd225, %rd361, %rd557, %rd217;
	add.s32 	%r43, %r213, -3;
	mul.wide.u32 	%rd362, %r43, 8;
	add.s64 	%rd363, %rd2, %rd362;
	ld.global.u64 	%rd226, [%rd363];
	or.b64  	%rd364, %rd556, %rd226;
	and.b64  	%rd365, %rd364, -4294967296;
	setp.ne.s64 	%p19, %rd365, 0;
	@%p19 bra 	$L__BB12_97;
	cvt.u32.u64 	%r113, %rd226;
	cvt.u32.u64 	%r114, %rd556;
	div.u32 	%r115, %r114, %r113;
	mul.lo.s32 	%r116, %r115, %r113;
	sub.s32 	%r117, %r114, %r116;
	cvt.u64.u32 	%rd562, %r115;
	cvt.u64.u32 	%rd559, %r117;
	bra.uni 	$L__BB12_98;
$L__BB12_97:
	div.s64 	%rd562, %rd556, %rd226;
	mul.lo.s64 	%rd366, %rd562, %rd226;
	sub.s64 	%rd559, %rd556, %rd366;
$L__BB12_98:
	add.s64 	%rd368, %rd1, %rd362;
	ld.global.u64 	%rd369, [%rd368];
	mad.lo.s64 	%rd370, %rd369, %rd559, %rd225;
	shl.b64 	%rd371, %rd370, 1;
	add.s64 	%rd571, %rd571, %rd371;
	add.s32 	%r213, %r213, -4;
$L__BB12_99:
	setp.eq.s32 	%p20, %r40, 0;
	@%p20 bra 	$L__BB12_113;
	setp.eq.s32 	%p21, %r40, 1;
	@%p21 bra 	$L__BB12_108;
	mul.wide.u32 	%rd373, %r213, 8;
	add.s64 	%rd374, %rd2, %rd373;
	ld.global.u64 	%rd237, [%rd374];
	or.b64  	%rd375, %rd562, %rd237;
	and.b64  	%rd376, %rd375, -4294967296;
	setp.ne.s64 	%p22, %rd376, 0;
	@%p22 bra 	$L__BB12_103;
	cvt.u32.u64 	%r118, %rd237;
	cvt.u32.u64 	%r119, %rd562;
	div.u32 	%r120, %r119, %r118;
	mul.lo.s32 	%r121, %r120, %r118;
	sub.s32 	%r122, %r119, %r121;
	cvt.u64.u32 	%rd563, %r120;
	cvt.u64.u32 	%rd564, %r122;
	bra.uni 	$L__BB12_104;
$L__BB12_103:
	div.s64 	%rd563, %rd562, %rd237;
	mul.lo.s64 	%rd377, %rd563, %rd237;
	sub.s64 	%rd564, %rd562, %rd377;
$L__BB12_104:
	add.s64 	%rd379, %rd1, %rd373;
	ld.global.u64 	%rd380, [%rd379];
	mul.lo.s64 	%rd244, %rd380, %rd564;
	add.s32 	%r46, %r213, -1;
	mul.wide.u32 	%rd381, %r46, 8;
	add.s64 	%rd382, %rd2, %rd381;
	ld.global.u64 	%rd245, [%rd382];
	or.b64  	%rd383, %rd563, %rd245;
	and.b64  	%rd384, %rd383, -4294967296;
	setp.ne.s64 	%p23, %rd384, 0;
	@%p23 bra 	$L__BB12_106;
	cvt.u32.u64 	%r123, %rd245;
	cvt.u32.u64 	%r124, %rd563;
	div.u32 	%r125, %r124, %r123;
	mul.lo.s32 	%r126, %r125, %r123;
	sub.s32 	%r127, %r124, %r126;
	cvt.u64.u32 	%rd562, %r125;
	cvt.u64.u32 	%rd566, %r127;
	bra.uni 	$L__BB12_107;
$L__BB12_106:
	div.s64 	%rd562, %rd563, %rd245;
	mul.lo.s64 	%rd385, %rd562, %rd245;
	sub.s64 	%rd566, %rd563, %rd385;
$L__BB12_107:
	add.s64 	%rd387, %rd1, %rd381;
	ld.global.u64 	%rd388, [%rd387];
	mad.lo.s64 	%rd389, %rd388, %rd566, %rd244;
	shl.b64 	%rd390, %rd389, 1;
	add.s64 	%rd571, %rd571, %rd390;
	add.s32 	%r213, %r213, -2;
$L__BB12_108:
	and.b32  	%r128, %r22, 1;
	setp.eq.b32 	%p24, %r128, 1;
	not.pred 	%p25, %p24;
	@%p25 bra 	$L__BB12_113;
	mul.wide.u32 	%rd391, %r213, 8;
	add.s64 	%rd392, %rd2, %rd391;
	ld.global.u64 	%rd256, [%rd392];
	or.b64  	%rd393, %rd562, %rd256;
	and.b64  	%rd394, %rd393, -4294967296;
	setp.ne.s64 	%p26, %rd394, 0;
	@%p26 bra 	$L__BB12_111;
	cvt.u32.u64 	%r129, %rd256;
	cvt.u32.u64 	%r130, %rd562;
	rem.u32 	%r131, %r130, %r129;
	cvt.u64.u32 	%rd570, %r131;
	bra.uni 	$L__BB12_112;
$L__BB12_111:
	rem.s64 	%rd570, %rd562, %rd256;
$L__BB12_112:
	add.s64 	%rd396, %rd1, %rd391;
	ld.global.u64 	%rd397, [%rd396];
	mul.lo.s64 	%rd398, %rd397, %rd570;
	shl.b64 	%rd399, %rd398, 1;
	add.s64 	%rd571, %rd571, %rd399;
$L__BB12_113:
	ld.global.u16 	%rs2, [%rd571];
	st.shared.u16 	[%r5], %rs2;
$L__BB12_114:
	bar.sync 	0;
	setp.lt.u32 	%p48, %r215, 66;
	@%p48 bra 	$L__BB12_118;
$L__BB12_115:
	shr.u32 	%r50, %r215, 1;
	setp.ge.u32 	%p49, %r1, %r50;
	@%p49 bra 	$L__BB12_117;
	ld.shared.u16 	%rs6, [%r5];
	and.b32  	%r203, %r215, 2046;
	add.s32 	%r204, %r5, %r203;
	ld.shared.u16 	%rs7, [%r204];
	mul.lo.s16 	%rs8, %rs7, %rs6;
	st.shared.u16 	[%r5], %rs8;
$L__BB12_117:
	bar.sync 	0;
	setp.gt.u32 	%p50, %r215, 131;
	mov.u32 	%r215, %r50;
	@%p50 bra 	$L__BB12_115;
$L__BB12_118:
	setp.gt.u32 	%p51, %r1, 31;
	@%p51 bra 	$L__BB12_121;
	ld.volatile.shared.u16 	%rs9, [%r5];
	ld.volatile.shared.u16 	%rs10, [%r5+64];
	mul.lo.s16 	%rs11, %rs10, %rs9;
	st.volatile.shared.u16 	[%r5], %rs11;
	ld.volatile.shared.u16 	%rs12, [%r5];
	ld.volatile.shared.u16 	%rs13, [%r5+32];
	mul.lo.s16 	%rs14, %rs13, %rs12;
	st.volatile.shared.u16 	[%r5], %rs14;
	ld.volatile.shared.u16 	%rs15, [%r5];
	ld.volatile.shared.u16 	%rs16, [%r5+16];
	mul.lo.s16 	%rs17, %rs16, %rs15;
	st.volatile.shared.u16 	[%r5], %rs17;
	ld.volatile.shared.u16 	%rs18, [%r5];
	ld.volatile.shared.u16 	%rs19, [%r5+8];
	mul.lo.s16 	%rs20, %rs19, %rs18;
	st.volatile.shared.u16 	[%r5], %rs20;
	ld.volatile.shared.u16 	%rs21, [%r5];
	ld.volatile.shared.u16 	%rs22, [%r5+4];
	mul.lo.s16 	%rs23, %rs22, %rs21;
	st.volatile.shared.u16 	[%r5], %rs23;
	ld.volatile.shared.u16 	%rs24, [%r5];
	ld.volatile.shared.u16 	%rs25, [%r5+2];
	mul.lo.s16 	%rs26, %rs25, %rs24;
	st.volatile.shared.u16 	[%r5], %rs26;
	setp.ne.s32 	%p52, %r1, 0;
	@%p52 bra 	$L__BB12_121;
	ld.param.u64 	%rd486, [contiguous_reduce2_i16_param_0];
	ld.shared.u16 	%rs27, [sdata_i16];
	cvt.u64.u32 	%rd480, %r2;
	mov.u32 	%r205, %ctaid.y;
	cvt.u64.u32 	%rd481, %r205;
	mad.lo.s64 	%rd482, %rd265, %rd481, %rd480;
	cvta.to.global.u64 	%rd483, %rd486;
	shl.b64 	%rd484, %rd482, 1;
	add.s64 	%rd485, %rd483, %rd484;
	st.global.u16 	[%rd485], %rs27;
$L__BB12_121:
	ret;

}
	// .globl	contiguous_reduce22_i16
.visible .entry contiguous_reduce22_i16(
	.param .u64 .ptr .align 1 contiguous_reduce22_i16_param_0,
	.param .u64 .ptr .align 1 contiguous_reduce22_i16_param_1,
	.param .u64 contiguous_reduce22_i16_param_2,
	.param .u64 contiguous_reduce22_i16_param_3
)
{
	.reg .pred 	%p<8>;
	.reg .b16 	%rs<28>;
	.reg .b32 	%r<19>;
	.reg .b64 	%rd<27>;

	ld.param.u64 	%rd4, [contiguous_reduce22_i16_param_0];
	ld.param.u64 	%rd7, [contiguous_reduce22_i16_param_1];
	ld.param.u64 	%rd5, [contiguous_reduce22_i16_param_2];
	ld.param.u64 	%rd6, [contiguous_reduce22_i16_param_3];
	cvta.to.global.u64 	%rd1, %rd7;
	mov.u32 	%r1, %tid.x;
	mov.u32 	%r2, %ctaid.x;
	mov.u32 	%r18, %ntid.x;
	mul.lo.s32 	%r8, %r2, %r18;
	shl.b32 	%r9, %r8, 1;
	add.s32 	%r4, %r9, %r1;
	shl.b32 	%r10, %r1, 1;
	mov.u32 	%r11, sdata_i16;
	add.s32 	%r5, %r11, %r10;
	mov.b16 	%rs1, 1;
	st.shared.u16 	[%r5], %rs1;
	add.s32 	%r12, %r4, %r18;
	cvt.u64.u32 	%rd2, %r12;
	setp.le.u64 	%p1, %rd5, %rd2;
	@%p1 bra 	$L__BB13_2;
	cvt.u64.u32 	%rd12, %r4;
	mov.u32 	%r14, %ctaid.y;
	cvt.u64.u32 	%rd13, %r14;
	mul.lo.s64 	%rd14, %rd5, %rd13;
	add.s64 	%rd15, %rd14, %rd12;
	shl.b64 	%rd16, %rd15, 1;
	add.s64 	%rd17, %rd1, %rd16;
	ld.global.u16 	%rs3, [%rd17];
	add.s64 	%rd18, %rd14, %rd2;
	shl.b64 	%rd19, %rd18, 1;
	add.s64 	%rd20, %rd1, %rd19;
	ld.global.u16 	%rs4, [%rd20];
	mul.lo.s16 	%rs5, %rs4, %rs3;
	st.shared.u16 	[%r5], %rs5;
	bra.uni 	$L__BB13_4;
$L__BB13_2:
	cvt.u64.u32 	%rd3, %r4;
	setp.le.u64 	%p2, %rd5, %rd3;
	@%p2 bra 	$L__BB13_4;
	mov.u32 	%r13, %ctaid.y;
	cvt.u64.u32 	%rd8, %r13;
	mad.lo.s64 	%rd9, %rd5, %rd8, %rd3;
	shl.b64 	%rd10, %rd9, 1;
	add.s64 	%rd11, %rd1, %rd10;
	ld.global.u16 	%rs2, [%rd11];
	st.shared.u16 	[%r5], %rs2;
$L__BB13_4:
	bar.sync 	0;
	setp.lt.u32 	%p3, %r18, 66;
	@%p3 bra 	$L__BB13_8;
$L__BB13_5:
	shr.u32 	%r7, %r18, 1;
	setp.ge.u32 	%p4, %r1, %r7;
	@%p4 bra 	$L__BB13_7;
	ld.shared.u16 	%rs6, [%r5];
	and.b32  	%r15, %r18, 2046;
	add.s32 	%r16, %r5, %r15;
	ld.shared.u16 	%rs7, [%r16];
	mul.lo.s16 	%rs8, %rs7, %rs6;
	st.shared.u16 	[%r5], %rs8;
$L__BB13_7:
	bar.sync 	0;
	setp.gt.u32 	%p5, %r18, 131;
	mov.u32 	%r18, %r7;
	@%p5 bra 	$L__BB13_5;
$L__BB13_8:
	setp.gt.u32 	%p6, %r1, 31;
	@%p6 bra 	$L__BB13_11;
	ld.volatile.shared.u16 	%rs9, [%r5];
	ld.volatile.shared.u16 	%rs10, [%r5+64];
	mul.lo.s16 	%rs11, %rs10, %rs9;
	st.volatile.shared.u16 	[%r5], %rs11;
	ld.volatile.shared.u16 	%rs12, [%r5];
	ld.volatile.shared.u16 	%rs13, [%r5+32];
	mul.lo.s16 	%rs14, %rs13, %rs12;
	st.volatile.shared.u16 	[%r5], %rs14;
	ld.volatile.shared.u16 	%rs15, [%r5];
	ld.volatile.shared.u16 	%rs16, [%r5+16];
	mul.lo.s16 	%rs17, %rs16, %rs15;
	st.volatile.shared.u16 	[%r5], %rs17;
	ld.volatile.shared.u16 	%rs18, [%r5];
	ld.volatile.shared.u16 	%rs19, [%r5+8];
	mul.lo.s16 	%rs20, %rs19, %rs18;
	st.volatile.shared.u16 	[%r5], %rs20;
	ld.volatile.shared.u16 	%rs21, [%r5];
	ld.volatile.shared.u16 	%rs22, [%r5+4];
	mul.lo.s16 	%rs23, %rs22, %rs21;
	st.volatile.shared.u16 	[%r5], %rs23;
	ld.volatile.shared.u16 	%rs24, [%r5];
	ld.volatile.shared.u16 	%rs25, [%r5+2];
	mul.lo.s16 	%rs26, %rs25, %rs24;
	st.volatile.shared.u16 	[%r5], %rs26;
	setp.ne.s32 	%p7, %r1, 0;
	@%p7 bra 	$L__BB13_11;
	ld.shared.u16 	%rs27, [sdata_i16];
	cvt.u64.u32 	%rd21, %r2;
	mov.u32 	%r17, %ctaid.y;
	cvt.u64.u32 	%rd22, %r17;
	mad.lo.s64 	%rd23, %rd6, %rd22, %rd21;
	cvta.to.global.u64 	%rd24, %rd4;
	shl.b64 	%rd25, %rd23, 1;
	add.s64 	%rd26, %rd24, %rd25;
	st.global.u16 	[%rd26], %rs27;
$L__BB13_11:
	ret;

}
	// .globl	contiguous_reduce3_i16
.visible .entry contiguous_reduce3_i16(
	.param .u64 .ptr .align 1 contiguous_reduce3_i16_param_0,
	.param .u64 .ptr .align 1 contiguous_reduce3_i16_param_1,
	.param .u64 .ptr .align 1 contiguous_reduce3_i16_param_2,
	.param .u64 .ptr .align 1 contiguous_reduce3_i16_param_3,
	.param .u64 contiguous_reduce3_i16_param_4,
	.param .u64 contiguous_reduce3_i16_param_5,
	.param .u64 contiguous_reduce3_i16_param_6
)
{
	.reg .pred 	%p<39>;
	.reg .b16 	%rs<56>;
	.reg .b32 	%r<202>;
	.reg .b64 	%rd<306>;

	ld.param.u64 	%rd144, [contiguous_reduce3_i16_param_0];
	ld.param.u64 	%rd145, [contiguous_reduce3_i16_param_1];
	ld.param.u64 	%rd148, [contiguous_reduce3_i16_param_2];
	ld.param.u64 	%rd149, [contiguous_reduce3_i16_param_3];
	ld.param.u64 	%rd146, [contiguous_reduce3_i16_param_4];
	ld.param.u64 	%rd147, [contiguous_reduce3_i16_param_5];
	ld.param.u64 	%rd150, [contiguous_reduce3_i16_param_6];
	cvta.to.global.u64 	%rd1, %rd149;
	cvta.to.global.u64 	%rd2, %rd148;
	mov.u32 	%r1, %tid.y;
	mov.u32 	%r2, %ntid.x;
	mov.u32 	%r3, %tid.x;
	mad.lo.s32 	%r64, %r1, %r2, %r3;
	mov.u32 	%r65, %ctaid.x;
	mad.lo.s32 	%r66, %r65, %r2, %r3;
	mov.u32 	%r67, %ctaid.y;
	mov.u32 	%r4, %ntid.y;
	mad.lo.s32 	%r68, %r67, %r4, %r1;
	shl.b32 	%r69, %r64, 1;
	mov.u32 	%r70, sdata_i16;
	add.s32 	%r6, %r70, %r69;
	mov.b16 	%rs14, 1;
	st.shared.u16 	[%r6], %rs14;
	cvt.u64.u32 	%rd3, %r66;
	setp.le.u64 	%p1, %rd147, %rd3;
	cvt.u64.u32 	%rd152, %r68;
	setp.le.u64 	%p2, %rd150, %rd152;
	or.pred  	%p3, %p1, %p2;
	@%p3 bra 	$L__BB14_76;
	cvt.u32.u64 	%r71, %rd3;
	cvt.u32.u64 	%r72, %rd147;
	mad.lo.s32 	%r192, %r68, %r72, %r71;
	cvt.u32.u64 	%r8, %rd146;
	add.s32 	%r191, %r8, -1;
	setp.lt.s32 	%p4, %r191, 0;
	mov.b64 	%rd305, 0;
	@%p4 bra 	$L__BB14_59;
	and.b32  	%r10, %r8, 7;
	setp.lt.u32 	%p5, %r191, 7;
	mov.b64 	%rd305, 0;
	@%p5 bra 	$L__BB14_30;
	add.s32 	%r187, %r8, -4;
	and.b32  	%r73, %r8, -8;
	neg.s32 	%r186, %r73;
	mov.b64 	%rd305, 0;
$L__BB14_4:
	.pragma "nounroll";
	add.s32 	%r16, %r187, 3;
	cvt.u64.u32 	%rd5, %r192;
	mul.wide.u32 	%rd157, %r16, 8;
	add.s64 	%rd158, %rd2, %rd157;
	ld.global.u64 	%rd6, [%rd158];
	and.b64  	%rd159, %rd6, -4294967296;
	setp.ne.s64 	%p6, %rd159, 0;
	@%p6 bra 	$L__BB14_6;
	cvt.u32.u64 	%r74, %rd6;
	cvt.u32.u64 	%r75, %rd5;
	div.u32 	%r76, %r75, %r74;
	mul.lo.s32 	%r77, %r76, %r74;
	sub.s32 	%r78, %r75, %r77;
	cvt.u64.u32 	%rd270, %r76;
	cvt.u64.u32 	%rd271, %r78;
	bra.uni 	$L__BB14_7;
$L__BB14_6:
	div.s64 	%rd270, %rd5, %rd6;
	mul.lo.s64 	%rd160, %rd270, %rd6;
	sub.s64 	%rd271, %rd5, %rd160;
$L__BB14_7:
	add.s64 	%rd162, %rd1, %rd157;
	ld.global.u64 	%rd163, [%rd162];
	mad.lo.s64 	%rd13, %rd163, %rd271, %rd305;
	add.s32 	%r17, %r187, 2;
	and.b64  	%rd14, %rd270, 4294967295;
	mul.wide.u32 	%rd164, %r17, 8;
	add.s64 	%rd165, %rd2, %rd164;
	ld.global.u64 	%rd15, [%rd165];
	and.b64  	%rd166, %rd15, -4294967296;
	setp.ne.s64 	%p7, %rd166, 0;
	@%p7 bra 	$L__BB14_9;
	cvt.u32.u64 	%r79, %rd15;
	cvt.u32.u64 	%r80, %rd14;
	div.u32 	%r81, %r80, %r79;
	mul.lo.s32 	%r82, %r81, %r79;
	sub.s32 	%r83, %r80, %r82;
	cvt.u64.u32 	%rd272, %r81;
	cvt.u64.u32 	%rd273, %r83;
	bra.uni 	$L__BB14_10;
$L__BB14_9:
	div.s64 	%rd272, %rd14, %rd15;
	mul.lo.s64 	%rd167, %rd272, %rd15;
	sub.s64 	%rd273, %rd14, %rd167;
$L__BB14_10:
	add.s64 	%rd169, %rd1, %rd164;
	ld.global.u64 	%rd170, [%rd169];
	mad.lo.s64 	%rd22, %rd170, %rd273, %rd13;
	add.s32 	%r18, %r187, 1;
	and.b64  	%rd23, %rd272, 4294967295;
	mul.wide.u32 	%rd171, %r18, 8;
	add.s64 	%rd172, %rd2, %rd171;
	ld.global.u64 	%rd24, [%rd172];
	and.b64  	%rd173, %rd24, -4294967296;
	setp.ne.s64 	%p8, %rd173, 0;
	@%p8 bra 	$L__BB14_12;
	cvt.u32.u64 	%r84, %rd24;
	cvt.u32.u64 	%r85, %rd23;
	div.u32 	%r86, %r85, %r84;
	mul.lo.s32 	%r87, %r86, %r84;
	sub.s32 	%r88, %r85, %r87;
	cvt.u64.u32 	%rd274, %r86;
	cvt.u64.u32 	%rd275, %r88;
	bra.uni 	$L__BB14_13;
$L__BB14_12:
	div.s64 	%rd274, %rd23, %rd24;
	mul.lo.s64 	%rd174, %rd274, %rd24;
	sub.s64 	%rd275, %rd23, %rd174;
$L__BB14_13:
	add.s64 	%rd176, %rd1, %rd171;
	ld.global.u64 	%rd177, [%rd176];
	mad.lo.s64 	%rd31, %rd177, %rd275, %rd22;
	add.s32 	%r19, %r187, -4;
	and.b64  	%rd32, %rd274, 4294967295;
	mul.wide.u32 	%rd178, %r187, 8;
	add.s64 	%rd179, %rd2, %rd178;
	ld.global.u64 	%rd33, [%rd179];
	and.b64  	%rd180, %rd33, -4294967296;
	setp.ne.s64 	%p9, %rd180, 0;
	@%p9 bra 	$L__BB14_15;
	cvt.u32.u64 	%r89, %rd33;
	cvt.u32.u64 	%r90, %rd32;
	div.u32 	%r91, %r90, %r89;
	mul.lo.s32 	%r92, %r91, %r89;
	sub.s32 	%r93, %r90, %r92;
	cvt.u64.u32 	%rd276, %r91;
	cvt.u64.u32 	%rd277, %r93;
	bra.uni 	$L__BB14_16;
$L__BB14_15:
	div.s64 	%rd276, %rd32, %rd33;
	mul.lo.s64 	%rd181, %rd276, %rd33;
	sub.s64 	%rd277, %rd32, %rd181;
$L__BB14_16:
	mul.wide.u32 	%rd182, %r187, 8;
	add.s64 	%rd183, %rd1, %rd182;
	ld.global.u64 	%rd184, [%rd183];
	mad.lo.s64 	%rd40, %rd184, %rd277, %rd31;
	add.s32 	%r20, %r187, -1;
	and.b64  	%rd41, %rd276, 4294967295;
	mul.wide.u32 	%rd185, %r20, 8;
	add.s64 	%rd186, %rd2, %rd185;
	ld.global.u64 	%rd42, [%rd186];
	and.b64  	%rd187, %rd42, -4294967296;
	setp.ne.s64 	%p10, %rd187, 0;
	@%p10 bra 	$L__BB14_18;
	cvt.u32.u64 	%r94, %rd42;
	cvt.u32.u64 	%r95, %rd41;
	div.u32 	%r96, %r95, %r94;
	mul.lo.s32 	%r97, %r96, %r94;
	sub.s32 	%r98, %r95, %r97;
	cvt.u64.u32 	%rd278, %r96;
	cvt.u64.u32 	%rd279, %r98;
	bra.uni 	$L__BB14_19;
$L__BB14_18:
	div.s64 	%rd278, %rd41, %rd42;
	mul.lo.s64 	%rd188, %rd278, %rd42;
	sub.s64 	%rd279, %rd41, %rd188;
$L__BB14_19:
	mul.wide.u32 	%rd189, %r20, 8;
	add.s64 	%rd190, %rd1, %rd189;
	ld.global.u64 	%rd191, [%rd190];
	mad.lo.s64 	%rd49, %rd191, %rd279, %rd40;
	add.s32 	%r21, %r187, -2;
	and.b64  	%rd50, %rd278, 4294967295;
	mul.wide.u32 	%rd192, %r21, 8;
	add.s64 	%rd193, %rd2, %rd192;
	ld.global.u64 	%rd51, [%rd193];
	and.b64  	%rd194, %rd51, -4294967296;
	setp.ne.s64 	%p11, %rd194, 0;
	@%p11 bra 	$L__BB14_21;
	cvt.u32.u64 	%r99, %rd51;
	cvt.u32.u64 	%r100, %rd50;
	div.u32 	%r101, %r100, %r99;
	mul.lo.s32 	%r102, %r101, %r99;
	sub.s32 	%r103, %r100, %r102;
	cvt.u64.u32 	%rd280, %r101;
	cvt.u64.u32 	%rd281, %r103;
	bra.uni 	$L__BB14_22;
$L__BB14_21:
	div.s64 	%rd280, %rd50, %rd51;
	mul.lo.s64 	%rd195, %rd280, %rd51;
	sub.s64 	%rd281, %rd50, %rd195;
$L__BB14_22:
	mul.wide.u32 	%rd196, %r21, 8;
	add.s64 	%rd197, %rd1, %rd196;
	ld.global.u64 	%rd198, [%rd197];
	mad.lo.s64 	%rd58, %rd198, %rd281, %rd49;
	add.s32 	%r22, %r187, -3;
	and.b64  	%rd59, %rd280, 4294967295;
	mul.wide.u32 	%rd199, %r22, 8;
	add.s64 	%rd200, %rd2, %rd199;
	ld.global.u64 	%rd60, [%rd200];
	and.b64  	%rd201, %rd60, -4294967296;
	setp.ne.s64 	%p12, %rd201, 0;
	@%p12 bra 	$L__BB14_24;
	cvt.u32.u64 	%r104, %rd60;
	cvt.u32.u64 	%r105, %rd59;
	div.u32 	%r106, %r105, %r104;
	mul.lo.s32 	%r107, %r106, %r104;
	sub.s32 	%r108, %r105, %r107;
	cvt.u64.u32 	%rd282, %r106;
	cvt.u64.u32 	%rd283, %r108;
	bra.uni 	$L__BB14_25;
$L__BB14_24:
	div.s64 	%rd282, %rd59, %rd60;
	mul.lo.s64 	%rd202, %rd282, %rd60;
	sub.s64 	%rd283, %rd59, %rd202;
$L__BB14_25:
	mul.wide.u32 	%rd203, %r22, 8;
	add.s64 	%rd204, %rd1, %rd203;
	ld.global.u64 	%rd205, [%rd204];
	mad.lo.s64 	%rd67, %rd205, %rd283, %rd58;
	and.b64  	%rd68, %rd282, 4294967295;
	mul.wide.u32 	%rd206, %r19, 8;
	add.s64 	%rd207, %rd2, %rd206;
	ld.global.u64 	%rd69, [%rd207];
	and.b64  	%rd208, %rd69, -4294967296;
	setp.ne.s64 	%p13, %rd208, 0;
	@%p13 bra 	$L__BB14_27;
	cvt.u32.u64 	%r109, %rd69;
	cvt.u32.u64 	%r110, %rd68;
	div.u32 	%r111, %r110, %r109;
	mul.lo.s32 	%r112, %r111, %r109;
	sub.s32 	%r113, %r110, %r112;
	cvt.u64.u32 	%rd284, %r111;
	cvt.u64.u32 	%rd285, %r113;
	bra.uni 	$L__BB14_28;
$L__BB14_27:
	div.s64 	%rd284, %rd68, %rd69;
	mul.lo.s64 	%rd209, %rd284, %rd69;
	sub.s64 	%rd285, %rd68, %rd209;
$L__BB14_28:
	add.s64 	%rd211, %rd1, %rd206;
	ld.global.u64 	%rd212, [%rd211];
	mad.lo.s64 	%rd305, %rd212, %rd285, %rd67;
	cvt.u32.u64 	%r192, %rd284;
	add.s32 	%r187, %r187, -8;
	add.s32 	%r186, %r186, 8;
	setp.ne.s32 	%p14, %r186, 0;
	@%p14 bra 	$L__BB14_4;
	add.s32 	%r191, %r187, 3;
$L__BB14_30:
	setp.eq.s32 	%p15, %r10, 0;
	@%p15 bra 	$L__BB14_59;
	and.b32  	%r29, %r8, 3;
	setp.lt.u32 	%p16, %r10, 4;
	@%p16 bra 	$L__BB14_45;
	cvt.u64.u32 	%rd79, %r192;
	mul.wide.u32 	%rd214, %r191, 8;
	add.s64 	%rd215, %rd2, %rd214;
	ld.global.u64 	%rd80, [%rd215];
	and.b64  	%rd216, %rd80, -4294967296;
	setp.ne.s64 	%p17, %rd216, 0;
	@%p17 bra 	$L__BB14_34;
	cvt.u32.u64 	%r114, %rd80;
	cvt.u32.u64 	%r115, %rd79;
	div.u32 	%r116, %r115, %r114;
	mul.lo.s32 	%r117, %r116, %r114;
	sub.s32 	%r118, %r115, %r117;
	cvt.u64.u32 	%rd288, %r116;
	cvt.u64.u32 	%rd289, %r118;
	bra.uni 	$L__BB14_35;
$L__BB14_34:
	div.s64 	%rd288, %rd79, %rd80;
	mul.lo.s64 	%rd217, %rd288, %rd80;
	sub.s64 	%rd289, %rd79, %rd217;
$L__BB14_35:
	add.s64 	%rd219, %rd1, %rd214;
	ld.global.u64 	%rd220, [%rd219];
	mad.lo.s64 	%rd87, %rd220, %rd289, %rd305;
	add.s32 	%r30, %r191, -1;
	and.b64  	%rd88, %rd288, 4294967295;
	mul.wide.u32 	%rd221, %r30, 8;
	add.s64 	%rd222, %rd2, %rd221;
	ld.global.u64 	%rd89, [%rd222];
	and.b64  	%rd223, %rd89, -4294967296;
	setp.ne.s64 	%p18, %rd223, 0;
	@%p18 bra 	$L__BB14_37;
	cvt.u32.u64 	%r119, %rd89;
	cvt.u32.u64 	%r120, %rd88;
	div.u32 	%r121, %r120, %r119;
	mul.lo.s32 	%r122, %r121, %r119;
	sub.s32 	%r123, %r120, %r122;
	cvt.u64.u32 	%rd290, %r121;
	cvt.u64.u32 	%rd291, %r123;
	bra.uni 	$L__BB14_38;
$L__BB14_37:
	div.s64 	%rd290, %rd88, %rd89;
	mul.lo.s64 	%rd224, %rd290, %rd89;
	sub.s64 	%rd291, %rd88, %rd224;
$L__BB14_38:
	add.s64 	%rd226, %rd1, %rd221;
	ld.global.u64 	%rd227, [%rd226];
	mad.lo.s64 	%rd96, %rd227, %rd291, %rd87;
	add.s32 	%r31, %r191, -2;
	and.b64  	%rd97, %rd290, 4294967295;
	mul.wide.u32 	%rd228, %r31, 8;
	add.s64 	%rd229, %rd2, %rd228;
	ld.global.u64 	%rd98, [%rd229];
	and.b64  	%rd230, %rd98, -4294967296;
	setp.ne.s64 	%p19, %rd230, 0;
	@%p19 bra 	$L__BB14_40;
	cvt.u32.u64 	%r124, %rd98;
	cvt.u32.u64 	%r125, %rd97;
	div.u32 	%r126, %r125, %r124;
	mul.lo.s32 	%r127, %r126, %r124;
	sub.s32 	%r128, %r125, %r127;
	cvt.u64.u32 	%rd292, %r126;
	cvt.u64.u32 	%rd293, %r128;
	bra.uni 	$L__BB14_41;
$L__BB14_40:
	div.s64 	%rd292, %rd97, %rd98;
	mul.lo.s64 	%rd231, %rd292, %rd98;
	sub.s64 	%rd293, %rd97, %rd231;
$L__BB14_41:
	add.s64 	%rd233, %rd1, %rd228;
	ld.global.u64 	%rd234, [%rd233];
	mad.lo.s64 	%rd105, %rd234, %rd293, %rd96;
	add.s32 	%r32, %r191, -3;
	and.b64  	%rd106, %rd292, 4294967295;
	mul.wide.u32 	%rd235, %r32, 8;
	add.s64 	%rd236, %rd2, %rd235;
	ld.global.u64 	%rd107, [%rd236];
	and.b64  	%rd237, %rd107, -4294967296;
	setp.ne.s64 	%p20, %rd237, 0;
	@%p20 bra 	$L__BB14_43;
	cvt.u32.u64 	%r129, %rd107;
	cvt.u32.u64 	%r130, %rd106;
	div.u32 	%r131, %r130, %r129;
	mul.lo.s32 	%r132, %r131, %r129;
	sub.s32 	%r133, %r130, %r132;
	cvt.u64.u32 	%rd294, %r131;
	cvt.u64.u32 	%rd295, %r133;
	bra.uni 	$L__BB14_44;
$L__BB14_43:
	div.s64 	%rd294, %rd106, %rd107;
	mul.lo.s64 	%rd238, %rd294, %rd107;
	sub.s64 	%rd295, %rd106, %rd238;
$L__BB14_44:
	add.s64 	%rd240, %rd1, %rd235;
	ld.global.u64 	%rd241, [%rd240];
	mad.lo.s64 	%rd305, %rd241, %rd295, %rd105;
	cvt.u32.u64 	%r192, %rd294;
	add.s32 	%r191, %r191, -4;
$L__BB14_45:
	setp.eq.s32 	%p21, %r29, 0;
	@%p21 bra 	$L__BB14_59;
	setp.eq.s32 	%p22, %r29, 1;
	@%p22 bra 	$L__BB14_54;
	cvt.u64.u32 	%rd117, %r192;
	mul.wide.u32 	%rd243, %r191, 8;
	add.s64 	%rd244, %rd2, %rd243;
	ld.global.u64 	%rd118, [%rd244];
	and.b64  	%rd245, %rd118, -4294967296;
	setp.ne.s64 	%p23, %rd245, 0;
	@%p23 bra 	$L__BB14_49;
	cvt.u32.u64 	%r134, %rd118;
	cvt.u32.u64 	%r135, %rd117;
	div.u32 	%r136, %r135, %r134;
	mul.lo.s32 	%r137, %r136, %r134;
	sub.s32 	%r138, %r135, %r137;
	cvt.u64.u32 	%rd298, %r136;
	cvt.u64.u32 	%rd299, %r138;
	bra.uni 	$L__BB14_50;
$L__BB14_49:
	div.s64 	%rd298, %rd117, %rd118;
	mul.lo.s64 	%rd246, %rd298, %rd118;
	sub.s64 	%rd299, %rd117, %rd246;
$L__BB14_50:
	add.s64 	%rd248, %rd1, %rd243;
	ld.global.u64 	%rd249, [%rd248];
	mad.lo.s64 	%rd125, %rd249, %rd299, %rd305;
	add.s32 	%r37, %r191, -1;
	and.b64  	%rd126, %rd298, 4294967295;
	mul.wide.u32 	%rd250, %r37, 8;
	add.s64 	%rd251, %rd2, %rd250;
	ld.global.u64 	%rd127, [%rd251];
	and.b64  	%rd252, %rd127, -4294967296;
	setp.ne.s64 	%p24, %rd252, 0;
	@%p24 bra 	$L__BB14_52;
	cvt.u32.u64 	%r139, %rd127;
	cvt.u32.u64 	%r140, %rd126;
	div.u32 	%r141, %r140, %r139;
	mul.lo.s32 	%r142, %r141, %r139;
	sub.s32 	%r143, %r140, %r142;
	cvt.u64.u32 	%rd300, %r141;
	cvt.u64.u32 	%rd301, %r143;
	bra.uni 	$L__BB14_53;
$L__BB14_52:
	div.s64 	%rd300, %rd126, %rd127;
	mul.lo.s64 	%rd253, %rd300, %rd127;
	sub.s64 	%rd301, %rd126, %rd253;
$L__BB14_53:
	add.s64 	%rd255, %rd1, %rd250;
	ld.global.u64 	%rd256, [%rd255];
	mad.lo.s64 	%rd305, %rd256, %rd301, %rd125;
	cvt.u32.u64 	%r192, %rd300;
	add.s32 	%r191, %r191, -2;
$L__BB14_54:
	and.b32  	%r144, %r8, 1;
	setp.eq.b32 	%p25, %r144, 1;
	not.pred 	%p26, %p25;
	@%p26 bra 	$L__BB14_59;
	cvt.u64.u32 	%rd137, %r192;
	mul.wide.u32 	%rd257, %r191, 8;
	add.s64 	%rd258, %rd2, %rd257;
	ld.global.u64 	%rd138, [%rd258];
	and.b64  	%rd259, %rd138, -4294967296;
	setp.ne.s64 	%p27, %rd259, 0;
	@%p27 bra 	$L__BB14_57;
	cvt.u32.u64 	%r145, %rd138;
	cvt.u32.u64 	%r146, %rd137;
	rem.u32 	%r147, %r146, %r145;
	cvt.u64.u32 	%rd304, %r147;
	bra.uni 	$L__BB14_58;
$L__BB14_57:
	rem.s64 	%rd304, %rd137, %rd138;
$L__BB14_58:
	add.s64 	%rd261, %rd1, %rd257;
	ld.global.u64 	%rd262, [%rd261];
	mad.lo.s64 	%rd305, %rd262, %rd304, %rd305;
$L__BB14_59:
	cvta.to.global.u64 	%rd263, %rd145;
	shl.b64 	%rd264, %rd305, 1;
	add.s64 	%rd265, %rd263, %rd264;
	ld.global.u16 	%rs15, [%rd265];
	st.shared.u16 	[%r6], %rs15;
	bar.sync 	0;
	setp.ne.s32 	%p28, %r1, 0;
	@%p28 bra 	$L__BB14_76;
	setp.lt.u32 	%p29, %r4, 2;
	shl.b32 	%r148, %r3, 1;
	add.s32 	%r42, %r70, %r148;
	@%p29 bra 	$L__BB14_74;
	ld.shared.u16 	%rs54, [%r42];
	add.s32 	%r43, %r4, -1;
	add.s32 	%r151, %r4, -2;
	and.b32  	%r44, %r43, 7;
	setp.lt.u32 	%p30, %r151, 7;
	mov.b32 	%r196, 1;
	@%p30 bra 	$L__BB14_65;
	and.b32  	%r154, %r43, -8;
	neg.s32 	%r200, %r154;
	shl.b32 	%r46, %r2, 1;
	add.s32 	%r156, %r148, %r46;
	mov.u32 	%r157, sdata_i16;
	add.s32 	%r198, %r157, %r156;
	shl.b32 	%r48, %r2, 4;
	mov.b32 	%r201, 1;
	mov.b32 	%r199, 0;
$L__BB14_63:
	.pragma "nounroll";
	mul.lo.s32 	%r158, %r201, %r2;
	shl.b32 	%r159, %r158, 1;
	add.s32 	%r160, %r42, %r159;
	ld.shared.u16 	%rs17, [%r198];
	mul.lo.s16 	%rs18, %rs17, %rs54;
	add.s32 	%r161, %r160, %r46;
	ld.shared.u16 	%rs19, [%r161];
	mul.lo.s16 	%rs20, %rs19, %rs18;
	add.s32 	%r162, %r161, %r46;
	ld.shared.u16 	%rs21, [%r162];
	mul.lo.s16 	%rs22, %rs21, %rs20;
	add.s32 	%r163, %r162, %r46;
	ld.shared.u16 	%rs23, [%r163];
	mul.lo.s16 	%rs24, %rs23, %rs22;
	add.s32 	%r164, %r163, %r46;
	ld.shared.u16 	%rs25, [%r164];
	mul.lo.s16 	%rs26, %rs25, %rs24;
	add.s32 	%r165, %r164, %r46;
	ld.shared.u16 	%rs27, [%r165];
	mul.lo.s16 	%rs28, %rs27, %rs26;
	add.s32 	%r166, %r165, %r46;
	ld.shared.u16 	%rs29, [%r166];
	mul.lo.s16 	%rs30, %rs29, %rs28;
	add.s32 	%r167, %r166, %r46;
	ld.shared.u16 	%rs31, [%r167];
	mul.lo.s16 	%rs54, %rs31, %rs30;
	add.s32 	%r201, %r201, 8;
	add.s32 	%r200, %r200, 8;
	add.s32 	%r199, %r199, 8;
	add.s32 	%r198, %r198, %r48;
	setp.eq.s32 	%p31, %r200, 0;
	@%p31 bra 	$L__BB14_64;
	bra.uni 	$L__BB14_63;
$L__BB14_64:
	add.s32 	%r196, %r199, 1;
$L__BB14_65:
	setp.eq.s32 	%p32, %r44, 0;
	@%p32 bra 	$L__BB14_73;
	and.b32  	%r51, %r43, 3;
	setp.lt.u32 	%p33, %r44, 4;
	@%p33 bra 	$L__BB14_68;
	mul.lo.s32 	%r168, %r196, %r2;
	shl.b32 	%r169, %r168, 1;
	add.s32 	%r170, %r42, %r169;
	ld.shared.u16 	%rs33, [%r170];
	mul.lo.s16 	%rs34, %rs33, %rs54;
	shl.b32 	%r171, %r2, 1;
	add.s32 	%r172, %r170, %r171;
	ld.shared.u16 	%rs35, [%r172];
	mul.lo.s16 	%rs36, %rs35, %rs34;
	add.s32 	%r173, %r172, %r171;
	ld.shared.u16 	%rs37, [%r173];
	mul.lo.s16 	%rs38, %rs37, %rs36;
	add.s32 	%r174, %r173, %r171;
	ld.shared.u16 	%rs39, [%r174];
	mul.lo.s16 	%rs54, %rs39, %rs38;
	add.s32 	%r196, %r196, 4;
$L__BB14_68:
	setp.eq.s32 	%p34, %r51, 0;
	@%p34 bra 	$L__BB14_73;
	setp.eq.s32 	%p35, %r51, 1;
	@%p35 bra 	$L__BB14_71;
	mul.lo.s32 	%r175, %r196, %r2;
	shl.b32 	%r176, %r175, 1;
	add.s32 	%r177, %r42, %r176;
	ld.shared.u16 	%rs41, [%r177];
	mul.lo.s16 	%rs42, %rs41, %rs54;
	shl.b32 	%r178, %r2, 1;
	add.s32 	%r179, %r177, %r178;
	ld.shared.u16 	%rs43, [%r179];
	mul.lo.s16 	%rs54, %rs43, %rs42;
	add.s32 	%r196, %r196, 2;
$L__BB14_71:
	and.b32  	%r180, %r43, 1;
	setp.eq.b32 	%p36, %r180, 1;
	not.pred 	%p37, %p36;
	@%p37 bra 	$L__BB14_73;
	mul.lo.s32 	%r181, %r196, %r2;
	shl.b32 	%r182, %r181, 1;
	add.s32 	%r183, %r42, %r182;
	ld.shared.u16 	%rs44, [%r183];
	mul.lo.s16 	%rs54, %rs44, %rs54;
$L__BB14_73:
	st.shared.u16 	[%r42], %rs54;
$L__BB14_74:
	atom.relaxed.global.cas.b32 	%r184, [global_lock], 0, 1;
	setp.ne.s32 	%p38, %r184, 0;
	@%p38 bra 	$L__BB14_74;
	ld.shared.u16 	%rs45, [%r42];
	cvta.to.global.u64 	%rd266, %rd144;
	shl.b64 	%rd267, %rd3, 1;
	add.s64 	%rd268, %rd266, %rd267;
	ld.global.u16 	%rs46, [%rd268];
	mul.lo.s16 	%rs47, %rs46, %rs45;
	st.global.u16 	[%rd268], %rs47;
	atom.global.exch.b32 	%r185, [global_lock], 0;
$L__BB14_76:
	ret;

}
	// .globl	contiguous_reduce_i32
.visible .entry contiguous_reduce_i32(
	.param .u64 .ptr .align 1 contiguous_reduce_i32_param_0,
	.param .u64 .ptr .align 1 contiguous_reduce_i32_param_1,
	.param .u64 contiguous_reduce_i32_param_2
)
{
	.reg .pred 	%p<8>;
	.reg .b32 	%r<43>;
	.reg .b64 	%rd<16>;

	ld.param.u64 	%rd4, [contiguous_reduce_i32_param_0];
	ld.param.u64 	%rd6, [contiguous_reduce_i32_param_1];
	ld.param.u64 	%rd5, [contiguous_reduce_i32_param_2];
	cvta.to.global.u64 	%rd1, %rd6;
	mov.u32 	%r1, %tid.x;
	mov.u32 	%r2, %ctaid.x;
	mov.u32 	%r42, %ntid.x;
	mul.lo.s32 	%r8, %r2, %r42;
	shl.b32 	%r9, %r8, 1;
	add.s32 	%r4, %r9, %r1;
	shl.b32 	%r10, %r1, 2;
	mov.u32 	%r11, sdata_i32;
	add.s32 	%r5, %r11, %r10;
	mov.b32 	%r12, 1;
	st.shared.u32 	[%r5], %r12;
	add.s32 	%r13, %r4, %r42;
	cvt.u64.u32 	%rd2, %r13;
	setp.le.u64 	%p1, %rd5, %rd2;
	@%p1 bra 	$L__BB15_2;
	mul.wide.u32 	%rd9, %r4, 4;
	add.s64 	%rd10, %rd1, %rd9;
	ld.global.u32 	%r15, [%rd10];
	shl.b64 	%rd11, %rd2, 2;
	add.s64 	%rd12, %rd1, %rd11;
	ld.global.u32 	%r16, [%rd12];
	mul.lo.s32 	%r17, %r16, %r15;
	st.shared.u32 	[%r5], %r17;
	bra.uni 	$L__BB15_4;
$L__BB15_2:
	cvt.u64.u32 	%rd3, %r4;
	setp.le.u64 	%p2, %rd5, %rd3;
	@%p2 bra 	$L__BB15_4;
	shl.b64 	%rd7, %rd3, 2;
	add.s64 	%rd8, %rd1, %rd7;
	ld.global.u32 	%r14, [%rd8];
	st.shared.u32 	[%r5], %r14;
$L__BB15_4:
	bar.sync 	0;
	setp.lt.u32 	%p3, %r42, 66;
	@%p3 bra 	$L__BB15_8;
$L__BB15_5:
	shr.u32 	%r7, %r42, 1;
	setp.ge.u32 	%p4, %r1, %r7;
	@%p4 bra 	$L__BB15_7;
	ld.shared.u32 	%r18, [%r5];
	shl.b32 	%r19, %r7, 2;
	add.s32 	%r20, %r5, %r19;
	ld.shared.u32 	%r21, [%r20];
	mul.lo.s32 	%r22, %r21, %r18;
	st.shared.u32 	[%r5], %r22;
$L__BB15_7:
	bar.sync 	0;
	setp.gt.u32 	%p5, %r42, 131;
	mov.u32 	%r42, %r7;
	@%p5 bra 	$L__BB15_5;
$L__BB15_8:
	setp.gt.u32 	%p6, %r1, 31;
	@%p6 bra 	$L__BB15_11;
	ld.volatile.shared.u32 	%r23, [%r5];
	ld.volatile.shared.u32 	%r24, [%r5+128];
	mul.lo.s32 	%r25, %r24, %r23;
	st.volatile.shared.u32 	[%r5], %r25;
	ld.volatile.shared.u32 	%r26, [%r5];
	ld.volatile.shared.u32 	%r27, [%r5+64];
	mul.lo.s32 	%r28, %r27, %r26;
	st.volatile.shared.u32 	[%r5], %r28;
	ld.volatile.shared.u32 	%r29, [%r5];
	ld.volatile.shared.u32 	%r30, [%r5+32];
	mul.lo.s32 	%r31, %r30, %r29;
	st.volatile.shared.u32 	[%r5], %r31;
	ld.volatile.shared.u32 	%r32, [%r5];
	ld.volatile.shared.u32 	%r33, [%r5+16];
	mul.lo.s32 	%r34, %r33, %r32;
	st.volatile.shared.u32 	[%r5], %r34;
	ld.volatile.shared.u32 	%r35, [%r5];
	ld.volatile.shared.u32 	%r36, [%r5+8];
	mul.lo.s32 	%r37, %r36, %r35;
	st.volatile.shared.u32 	[%r5], %r37;
	ld.volatile.shared.u32 	%r38, [%r5];
	ld.volatile.shared.u32 	%r39, [%r5+4];
	mul.lo.s32 	%r40, %r39, %r38;
	st.volatile.shared.u32 	[%r5], %r40;
	setp.ne.s32 	%p7, %r1, 0;
	@%p7 bra 	$L__BB15_11;
	ld.shared.u32 	%r41, [sdata_i32];
	cvta.to.global.u64 	%rd13, %rd4;
	mul.wide.u32 	%rd14, %r2, 4;
	add.s64 	%rd15, %rd13, %rd14;
	st.global.u32 	[%rd15], %r41;
$L__BB15_11:
	ret;

}
	// .globl	uncontiguous_reduce_i32
.visible .entry uncontiguous_reduce_i32(
	.param .u64 .ptr .align 1 uncontiguous_reduce_i32_param_0,
	.param .u64 .ptr .align 1 uncontiguous_reduce_i32_param_1,
	.param .u64 .ptr .align 1 uncontiguous_reduce_i32_param_2,
	.param .u64 .ptr .align 1 uncontiguous_reduce_i32_param_3,
	.param .u64 uncontiguous_reduce_i32_param_4,
	.param .u64 uncontiguous_reduce_i32_param_5
)
{
	.reg .pred 	%p<53>;
	.reg .b32 	%r<239>;
	.reg .b64 	%rd<558>;

	ld.param.u64 	%rd260, [uncontiguous_reduce_i32_param_0];
	ld.param.u64 	%rd263, [uncontiguous_reduce_i32_param_1];
	ld.param.u64 	%rd264, [uncontiguous_reduce_i32_param_2];
	ld.param.u64 	%rd265, [uncontiguous_reduce_i32_param_3];
	ld.param.u64 	%rd261, [uncontiguous_reduce_i32_param_4];
	ld.param.u64 	%rd262, [uncontiguous_reduce_i32_param_5];
	cvta.to.global.u64 	%rd1, %rd265;
	cvta.to.global.u64 	%rd2, %rd264;
	cvta.to.global.u64 	%rd3, %rd263;
	mov.u32 	%r1, %tid.x;
	mov.u32 	%r2, %ctaid.x;
	mov.u32 	%r238, %ntid.x;
	mul.lo.s32 	%r52, %r2, %r238;
	shl.b32 	%r53, %r52, 1;
	add.s32 	%r4, %r53, %r1;
	shl.b32 	%r54, %r1, 2;
	mov.u32 	%r55, sdata_i32;
	add.s32 	%r5, %r55, %r54;
	mov.b32 	%r56, 1;
	st.shared.u32 	[%r5], %r56;
	add.s32 	%r57, %r4, %r238;
	cvt.u64.u32 	%rd511, %r57;
	setp.le.u64 	%p1, %rd262, %rd511;
	@%p1 bra 	$L__BB16_54;
	cvt.u32.u64 	%r6, %rd261;
	add.s32 	%r232, %r6, -1;
	setp.lt.s32 	%p27, %r232, 0;
	mov.b64 	%rd515, 0;
	mov.u64 	%rd516, %rd515;
	@%p27 bra 	$L__BB16_53;
	cvt.u64.u32 	%rd512, %r4;
	setp.lt.u32 	%p28, %r232, 3;
	mov.b64 	%rd516, 0;
	mov.u64 	%rd515, %rd516;
	@%p28 bra 	$L__BB16_30;
	add.s32 	%r230, %r6, -2;
	and.b32  	%r134, %r6, -4;
	neg.s32 	%r229, %r134;
	mov.b64 	%rd516, 0;
$L__BB16_4:
	.pragma "nounroll";
	add.s32 	%r12, %r230, 1;
	mul.wide.u32 	%rd397, %r12, 8;
	add.s64 	%rd398, %rd2, %rd397;
	ld.global.u64 	%rd10, [%rd398];
	or.b64  	%rd399, %rd512, %rd10;
	and.b64  	%rd400, %rd399, -4294967296;
	setp.ne.s64 	%p29, %rd400, 0;
	@%p29 bra 	$L__BB16_6;
	cvt.u32.u64 	%r135, %rd10;
	cvt.u32.u64 	%r136, %rd512;
	div.u32 	%r137, %r136, %r135;
	mul.lo.s32 	%r138, %r137, %r135;
	sub.s32 	%r139, %r136, %r138;
	cvt.u64.u32 	%rd477, %r137;
	cvt.u64.u32 	%rd478, %r139;
	bra.uni 	$L__BB16_7;
$L__BB16_6:
	div.s64 	%rd477, %rd512, %rd10;
	mul.lo.s64 	%rd401, %rd477, %rd10;
	sub.s64 	%rd478, %rd512, %rd401;
$L__BB16_7:
	mul.wide.u32 	%rd402, %r12, 8;
	add.s64 	%rd403, %rd1, %rd402;
	ld.global.u64 	%rd17, [%rd403];
	mad.lo.s64 	%rd18, %rd17, %rd478, %rd515;
	or.b64  	%rd404, %rd511, %rd10;
	and.b64  	%rd405, %rd404, -4294967296;
	setp.ne.s64 	%p30, %rd405, 0;
	@%p30 bra 	$L__BB16_9;
	cvt.u32.u64 	%r140, %rd10;
	cvt.u32.u64 	%r141, %rd511;
	div.u32 	%r142, %r141, %r140;
	mul.lo.s32 	%r143, %r142, %r140;
	sub.s32 	%r144, %r141, %r143;
	cvt.u64.u32 	%rd479, %r142;
	cvt.u64.u32 	%rd480, %r144;
	bra.uni 	$L__BB16_10;
$L__BB16_9:
	div.s64 	%rd479, %rd511, %rd10;
	mul.lo.s64 	%rd406, %rd479, %rd10;
	sub.s64 	%rd480, %rd511, %rd406;
$L__BB16_10:
	mad.lo.s64 	%rd25, %rd480, %rd17, %rd516;
	add.s32 	%r13, %r230, -2;
	mul.wide.u32 	%rd407, %r230, 8;
	add.s64 	%rd408, %rd2, %rd407;
	ld.global.u64 	%rd26, [%rd408];
	or.b64  	%rd409, %rd477, %rd26;
	and.b64  	%rd410, %rd409, -4294967296;
	setp.ne.s64 	%p31, %rd410, 0;
	@%p31 bra 	$L__BB16_12;
	cvt.u32.u64 	%r145, %rd26;
	cvt.u32.u64 	%r146, %rd477;
	div.u32 	%r147, %r146, %r145;
	mul.lo.s32 	%r148, %r147, %r145;
	sub.s32 	%r149, %r146, %r148;
	cvt.u64.u32 	%rd481, %r147;
	cvt.u64.u32 	%rd482, %r149;
	bra.uni 	$L__BB16_13;
$L__BB16_12:
	div.s64 	%rd481, %rd477, %rd26;
	mul.lo.s64 	%rd411, %rd481, %rd26;
	sub.s64 	%rd482, %rd477, %rd411;
$L__BB16_13:
	mul.wide.u32 	%rd412, %r230, 8;
	add.s64 	%rd413, %rd1, %rd412;
	ld.global.u64 	%rd33, [%rd413];
	mad.lo.s64 	%rd34, %rd33, %rd482, %rd18;
	or.b64  	%rd414, %rd479, %rd26;
	and.b64  	%rd415, %rd414, -4294967296;
	setp.ne.s64 	%p32, %rd415, 0;
	@%p32 bra 	$L__BB16_15;
	cvt.u32.u64 	%r150, %rd26;
	cvt.u32.u64 	%r151, %rd479;
	div.u32 	%r152, %r151, %r150;
	mul.lo.s32 	%r153, %r152, %r150;
	sub.s32 	%r154, %r151, %r153;
	cvt.u64.u32 	%rd483, %r152;
	cvt.u64.u32 	%rd484, %r154;
	bra.uni 	$L__BB16_16;
$L__BB16_15:
	div.s64 	%rd483, %rd479, %rd26;
	mul.lo.s64 	%rd416, %rd483, %rd26;
	sub.s64 	%rd484, %rd479, %rd416;
$L__BB16_16:
	mad.lo.s64 	%rd41, %rd484, %rd33, %rd25;
	add.s32 	%r14, %r230, -1;
	mul.wide.u32 	%rd417, %r14, 8;
	add.s64 	%rd418, %rd2, %rd417;
	ld.global.u64 	%rd42, [%rd418];
	or.b64  	%rd419, %rd481, %rd42;
	and.b64  	%rd420, %rd419, -4294967296;
	setp.ne.s64 	%p33, %rd420, 0;
	@%p33 bra 	$L__BB16_18;
	cvt.u32.u64 	%r155, %rd42;
	cvt.u32.u64 	%r156, %rd481;
	div.u32 	%r157, %r156, %r155;
	mul.lo.s32 	%r158, %r157, %r155;
	sub.s32 	%r159, %r156, %r158;
	cvt.u64.u32 	%rd485, %r157;
	cvt.u64.u32 	%rd486, %r159;
	bra.uni 	$L__BB16_19;
$L__BB16_18:
	div.s64 	%rd485, %rd481, %rd42;
	mul.lo.s64 	%rd421, %rd485, %rd42;
	sub.s64 	%rd486, %rd481, %rd421;
$L__BB16_19:
	mul.wide.u32 	%rd422, %r14, 8;
	add.s64 	%rd423, %rd1, %rd422;
	ld.global.u64 	%rd49, [%rd423];
	mad.lo.s64 	%rd50, %rd49, %rd486, %rd34;
	or.b64  	%rd424, %rd483, %rd42;
	and.b64  	%rd425, %rd424, -4294967296;
	setp.ne.s64 	%p34, %rd425, 0;
	@%p34 bra 	$L__BB16_21;
	cvt.u32.u64 	%r160, %rd42;
	cvt.u32.u64 	%r161, %rd483;
	div.u32 	%r162, %r161, %r160;
	mul.lo.s32 	%r163, %r162, %r160;
	sub.s32 	%r164, %r161, %r163;
	cvt.u64.u32 	%rd487, %r162;
	cvt.u64.u32 	%rd488, %r164;
	bra.uni 	$L__BB16_22;
$L__BB16_21:
	div.s64 	%rd487, %rd483, %rd42;
	mul.lo.s64 	%rd426, %rd487, %rd42;
	sub.s64 	%rd488, %rd483, %rd426;
$L__BB16_22:
	mad.lo.s64 	%rd57, %rd488, %rd49, %rd41;
	mul.wide.u32 	%rd427, %r13, 8;
	add.s64 	%rd428, %rd2, %rd427;
	ld.global.u64 	%rd58, [%rd428];
	or.b64  	%rd429, %rd485, %rd58;
	and.b64  	%rd430, %rd429, -4294967296;
	setp.ne.s64 	%p35, %rd430, 0;
	@%p35 bra 	$L__BB16_24;
	cvt.u32.u64 	%r165, %rd58;
	cvt.u32.u64 	%r166, %rd485;
	div.u32 	%r167, %r166, %r165;
	mul.lo.s32 	%r168, %r167, %r165;
	sub.s32 	%r169, %r166, %r168;
	cvt.u64.u32 	%rd512, %r167;
	cvt.u64.u32 	%rd490, %r169;
	bra.uni 	$L__BB16_25;
$L__BB16_24:
	div.s64 	%rd512, %rd485, %rd58;
	mul.lo.s64 	%rd431, %rd512, %rd58;
	sub.s64 	%rd490, %rd485, %rd431;
$L__BB16_25:
	mul.wide.u32 	%rd432, %r13, 8;
	add.s64 	%rd433, %rd1, %rd432;
	ld.global.u64 	%rd65, [%rd433];
	mad.lo.s64 	%rd515, %rd65, %rd490, %rd50;
	or.b64  	%rd434, %rd487, %rd58;
	and.b64  	%rd435, %rd434, -4294967296;
	setp.ne.s64 	%p36, %rd435, 0;
	@%p36 bra 	$L__BB16_27;
	cvt.u32.u64 	%r170, %rd58;
	cvt.u32.u64 	%r171, %rd487;
	div.u32 	%r172, %r171, %r170;
	mul.lo.s32 	%r173, %r172, %r170;
	sub.s32 	%r174, %r171, %r173;
	cvt.u64.u32 	%rd511, %r172;
	cvt.u64.u32 	%rd492, %r174;
	bra.uni 	$L__BB16_28;
$L__BB16_27:
	div.s64 	%rd511, %rd487, %rd58;
	mul.lo.s64 	%rd436, %rd511, %rd58;
	sub.s64 	%rd492, %rd487, %rd436;
$L__BB16_28:
	mad.lo.s64 	%rd516, %rd492, %rd65, %rd57;
	add.s32 	%r230, %r230, -4;
	add.s32 	%r229, %r229, 4;
	setp.ne.s32 	%p37, %r229, 0;
	@%p37 bra 	$L__BB16_4;
	add.s32 	%r232, %r230, 1;
$L__BB16_30:
	and.b32  	%r19, %r6, 3;
	setp.eq.s32 	%p38, %r19, 0;
	@%p38 bra 	$L__BB16_53;
	setp.eq.s32 	%p39, %r19, 1;
	@%p39 bra 	$L__BB16_45;
	mul.wide.u32 	%rd438, %r232, 8;
	add.s64 	%rd439, %rd2, %rd438;
	ld.global.u64 	%rd80, [%rd439];
	or.b64  	%rd440, %rd512, %rd80;
	and.b64  	%rd441, %rd440, -4294967296;
	setp.ne.s64 	%p40, %rd441, 0;
	@%p40 bra 	$L__BB16_34;
	cvt.u32.u64 	%r175, %rd80;
	cvt.u32.u64 	%r176, %rd512;
	div.u32 	%r177, %r176, %r175;
	mul.lo.s32 	%r178, %r177, %r175;
	sub.s32 	%r179, %r176, %r178;
	cvt.u64.u32 	%rd499, %r177;
	cvt.u64.u32 	%rd500, %r179;
	bra.uni 	$L__BB16_35;
$L__BB16_34:
	div.s64 	%rd499, %rd512, %rd80;
	mul.lo.s64 	%rd442, %rd499, %rd80;
	sub.s64 	%rd500, %rd512, %rd442;
$L__BB16_35:
	add.s64 	%rd444, %rd1, %rd438;
	ld.global.u64 	%rd87, [%rd444];
	mad.lo.s64 	%rd88, %rd87, %rd500, %rd515;
	or.b64  	%rd445, %rd511, %rd80;
	and.b64  	%rd446, %rd445, -4294967296;
	setp.ne.s64 	%p41, %rd446, 0;
	@%p41 bra 	$L__BB16_37;
	cvt.u32.u64 	%r180, %rd80;
	cvt.u32.u64 	%r181, %rd511;
	div.u32 	%r182, %r181, %r180;
	mul.lo.s32 	%r183, %r182, %r180;
	sub.s32 	%r184, %r181, %r183;
	cvt.u64.u32 	%rd501, %r182;
	cvt.u64.u32 	%rd502, %r184;
	bra.uni 	$L__BB16_38;
$L__BB16_37:
	div.s64 	%rd501, %rd511, %rd80;
	mul.lo.s64 	%rd447, %rd501, %rd80;
	sub.s64 	%rd502, %rd511, %rd447;
$L__BB16_38:
	mad.lo.s64 	%rd95, %rd502, %rd87, %rd516;
	add.s32 	%r20, %r232, -1;
	mul.wide.u32 	%rd448, %r20, 8;
	add.s64 	%rd449, %rd2, %rd448;
	ld.global.u64 	%rd96, [%rd449];
	or.b64  	%rd450, %rd499, %rd96;
	and.b64  	%rd451, %rd450, -4294967296;
	setp.ne.s64 	%p42, %rd451, 0;
	@%p42 bra 	$L__BB16_40;
	cvt.u32.u64 	%r185, %rd96;
	cvt.u32.u64 	%r186, %rd499;
	div.u32 	%r187, %r186, %r185;
	mul.lo.s32 	%r188, %r187, %r185;
	sub.s32 	%r189, %r186, %r188;
	cvt.u64.u32 	%rd512, %r187;
	cvt.u64.u32 	%rd504, %r189;
	bra.uni 	$L__BB16_41;
$L__BB16_40:
	div.s64 	%rd512, %rd499, %rd96;
	mul.lo.s64 	%rd452, %rd512, %rd96;
	sub.s64 	%rd504, %rd499, %rd452;
$L__BB16_41:
	add.s64 	%rd454, %rd1, %rd448;
	ld.global.u64 	%rd103, [%rd454];
	mad.lo.s64 	%rd515, %rd103, %rd504, %rd88;
	or.b64  	%rd455, %rd501, %rd96;
	and.b64  	%rd456, %rd455, -4294967296;
	setp.ne.s64 	%p43, %rd456, 0;
	@%p43 bra 	$L__BB16_43;
	cvt.u32.u64 	%r190, %rd96;
	cvt.u32.u64 	%r191, %rd501;
	div.u32 	%r192, %r191, %r190;
	mul.lo.s32 	%r193, %r192, %r190;
	sub.s32 	%r194, %r191, %r193;
	cvt.u64.u32 	%rd511, %r192;
	cvt.u64.u32 	%rd506, %r194;
	bra.uni 	$L__BB16_44;
$L__BB16_43:
	div.s64 	%rd511, %rd501, %rd96;
	mul.lo.s64 	%rd457, %rd511, %rd96;
	sub.s64 	%rd506, %rd501, %rd457;
$L__BB16_44:
	mad.lo.s64 	%rd516, %rd506, %rd103, %rd95;
	add.s32 	%r232, %r232, -2;
$L__BB16_45:
	and.b32  	%r195, %r6, 1;
	setp.eq.b32 	%p44, %r195, 1;
	not.pred 	%p45, %p44;
	@%p45 bra 	$L__BB16_53;
	mul.wide.u32 	%rd458, %r232, 8;
	add.s64 	%rd459, %rd2, %rd458;
	ld.global.u64 	%rd118, [%rd459];
	or.b64  	%rd460, %rd512, %rd118;
	and.b64  	%rd461, %rd460, -4294967296;
	setp.ne.s64 	%p46, %rd461, 0;
	@%p46 bra 	$L__BB16_48;
	cvt.u32.u64 	%r196, %rd118;
	cvt.u32.u64 	%r197, %rd512;
	rem.u32 	%r198, %r197, %r196;
	cvt.u64.u32 	%rd513, %r198;
	bra.uni 	$L__BB16_49;
$L__BB16_48:
	rem.s64 	%rd513, %rd512, %rd118;
$L__BB16_49:
	add.s64 	%rd463, %rd1, %rd458;
	ld.global.u64 	%rd122, [%rd463];
	mad.lo.s64 	%rd515, %rd122, %rd513, %rd515;
	or.b64  	%rd464, %rd511, %rd118;
	and.b64  	%rd465, %rd464, -4294967296;
	setp.ne.s64 	%p47, %rd465, 0;
	@%p47 bra 	$L__BB16_51;
	cvt.u32.u64 	%r199, %rd118;
	cvt.u32.u64 	%r200, %rd511;
	rem.u32 	%r201, %r200, %r199;
	cvt.u64.u32 	%rd514, %r201;
	bra.uni 	$L__BB16_52;
$L__BB16_51:
	rem.s64 	%rd514, %rd511, %rd118;
$L__BB16_52:
	mad.lo.s64 	%rd516, %rd514, %rd122, %rd516;
$L__BB16_53:
	shl.b64 	%rd466, %rd515, 2;
	add.s64 	%rd467, %rd3, %rd466;
	ld.global.u32 	%r202, [%rd467];
	shl.b64 	%rd468, %rd516, 2;
	add.s64 	%rd469, %rd3, %rd468;
	ld.global.u32 	%r203, [%rd469];
	mul.lo.s32 	%r204, %r203, %r202;
	st.shared.u32 	[%r5], %r204;
	bra.uni 	$L__BB16_114;
$L__BB16_54:
	cvt.u64.u32 	%rd548, %r4;
	setp.le.u64 	%p2, %rd262, %rd548;
	@%p2 bra 	$L__BB16_114;
	cvt.u32.u64 	%r23, %rd261;
	add.s32 	%r236, %r23, -1;
	setp.lt.s32 	%p3, %r236, 0;
	mov.b64 	%rd557, 0;
	@%p3 bra 	$L__BB16_113;
	and.b32  	%r25, %r23, 7;
	setp.lt.u32 	%p4, %r236, 7;
	mov.b64 	%rd557, 0;
	@%p4 bra 	$L__BB16_84;
	add.s32 	%r234, %r23, -4;
	and.b32  	%r58, %r23, -8;
	neg.s32 	%r233, %r58;
	mov.b64 	%rd557, 0;
$L__BB16_58:
	.pragma "nounroll";
	add.s32 	%r30, %r234, 3;
	mul.wide.u32 	%rd270, %r30, 8;
	add.s64 	%rd271, %rd2, %rd270;
	ld.global.u64 	%rd133, [%rd271];
	or.b64  	%rd272, %rd548, %rd133;
	and.b64  	%rd273, %rd272, -4294967296;
	setp.ne.s64 	%p5, %rd273, 0;
	@%p5 bra 	$L__BB16_60;
	cvt.u32.u64 	%r59, %rd133;
	cvt.u32.u64 	%r60, %rd548;
	div.u32 	%r61, %r60, %r59;
	mul.lo.s32 	%r62, %r61, %r59;
	sub.s32 	%r63, %r60, %r62;
	cvt.u64.u32 	%rd519, %r61;
	cvt.u64.u32 	%rd520, %r63;
	bra.uni 	$L__BB16_61;
$L__BB16_60:
	div.s64 	%rd519, %rd548, %rd133;
	mul.lo.s64 	%rd274, %rd519, %rd133;
	sub.s64 	%rd520, %rd548, %rd274;
$L__BB16_61:
	add.s64 	%rd276, %rd1, %rd270;
	ld.global.u64 	%rd277, [%rd276];
	mad.lo.s64 	%rd140, %rd277, %rd520, %rd557;
	add.s32 	%r31, %r234, 2;
	mul.wide.u32 	%rd278, %r31, 8;
	add.s64 	%rd279, %rd2, %rd278;
	ld.global.u64 	%rd141, [%rd279];
	or.b64  	%rd280, %rd519, %rd141;
	and.b64  	%rd281, %rd280, -4294967296;
	setp.ne.s64 	%p6, %rd281, 0;
	@%p6 bra 	$L__BB16_63;
	cvt.u32.u64 	%r64, %rd141;
	cvt.u32.u64 	%r65, %rd519;
	div.u32 	%r66, %r65, %r64;
	mul.lo.s32 	%r67, %r66, %r64;
	sub.s32 	%r68, %r65, %r67;
	cvt.u64.u32 	%rd521, %r66;
	cvt.u64.u32 	%rd522, %r68;
	bra.uni 	$L__BB16_64;
$L__BB16_63:
	div.s64 	%rd521, %rd519, %rd141;
	mul.lo.s64 	%rd282, %rd521, %rd141;
	sub.s64 	%rd522, %rd519, %rd282;
$L__BB16_64:
	add.s64 	%rd284, %rd1, %rd278;
	ld.global.u64 	%rd285, [%rd284];
	mad.lo.s64 	%rd148, %rd285, %rd522, %rd140;
	add.s32 	%r32, %r234, 1;
	mul.wide.u32 	%rd286, %r32, 8;
	add.s64 	%rd287, %rd2, %rd286;
	ld.global.u64 	%rd149, [%rd287];
	or.b64  	%rd288, %rd521, %rd149;
	and.b64  	%rd289, %rd288, -4294967296;
	setp.ne.s64 	%p7, %rd289, 0;
	@%p7 bra 	$L__BB16_66;
	cvt.u32.u64 	%r69, %rd149;
	cvt.u32.u64 	%r70, %rd521;
	div.u32 	%r71, %r70, %r69;
	mul.lo.s32 	%r72, %r71, %r69;
	sub.s32 	%r73, %r70, %r72;
	cvt.u64.u32 	%rd523, %r71;
	cvt.u64.u32 	%rd524, %r73;
	bra.uni 	$L__BB16_67;
$L__BB16_66:
	div.s64 	%rd523, %rd521, %rd149;
	mul.lo.s64 	%rd290, %rd523, %rd149;
	sub.s64 	%rd524, %rd521, %rd290;
$L__BB16_67:
	add.s64 	%rd292, %rd1, %rd286;
	ld.global.u64 	%rd293, [%rd292];
	mad.lo.s64 	%rd156, %rd293, %rd524, %rd148;
	add.s32 	%r33, %r234, -4;
	mul.wide.u32 	%rd294, %r234, 8;
	add.s64 	%rd295, %rd2, %rd294;
	ld.global.u64 	%rd157, [%rd295];
	or.b64  	%rd296, %rd523, %rd157;
	and.b64  	%rd297, %rd296, -4294967296;
	setp.ne.s64 	%p8, %rd297, 0;
	@%p8 bra 	$L__BB16_69;
	cvt.u32.u64 	%r74, %rd157;
	cvt.u32.u64 	%r75, %rd523;
	div.u32 	%r76, %r75, %r74;
	mul.lo.s32 	%r77, %r76, %r74;
	sub.s32 	%r78, %r75, %r77;
	cvt.u64.u32 	%rd525, %r76;
	cvt.u64.u32 	%rd526, %r78;
	bra.uni 	$L__BB16_70;
$L__BB16_69:
	div.s64 	%rd525, %rd523, %rd157;
	mul.lo.s64 	%rd298, %rd525, %rd157;
	sub.s64 	%rd526, %rd523, %rd298;
$L__BB16_70:
	add.s64 	%rd300, %rd1, %rd294;
	ld.global.u64 	%rd301, [%rd300];
	mad.lo.s64 	%rd164, %rd301, %rd526, %rd156;
	add.s32 	%r34, %r234, -1;
	mul.wide.u32 	%rd302, %r34, 8;
	add.s64 	%rd303, %rd2, %rd302;
	ld.global.u64 	%rd165, [%rd303];
	or.b64  	%rd304, %rd525, %rd165;
	and.b64  	%rd305, %rd304, -4294967296;
	setp.ne.s64 	%p9, %rd305, 0;
	@%p9 bra 	$L__BB16_72;
	cvt.u32.u64 	%r79, %rd165;
	cvt.u32.u64 	%r80, %rd525;
	div.u32 	%r81, %r80, %r79;
	mul.lo.s32 	%r82, %r81, %r79;
	sub.s32 	%r83, %r80, %r82;
	cvt.u64.u32 	%rd527, %r81;
	cvt.u64.u32 	%rd528, %r83;
	bra.uni 	$L__BB16_73;
$L__BB16_72:
	div.s64 	%rd527, %rd525, %rd165;
	mul.lo.s64 	%rd306, %rd527, %rd165;
	sub.s64 	%rd528, %rd525, %rd306;
$L__BB16_73:
	add.s64 	%rd308, %rd1, %rd302;
	ld.global.u64 	%rd309, [%rd308];
	mad.lo.s64 	%rd172, %rd309, %rd528, %rd164;
	add.s32 	%r35, %r234, -2;
	mul.wide.u32 	%rd310, %r35, 8;
	add.s64 	%rd311, %rd2, %rd310;
	ld.global.u64 	%rd173, [%rd311];
	or.b64  	%rd312, %rd527, %rd173;
	and.b64  	%rd313, %rd312, -4294967296;
	setp.ne.s64 	%p10, %rd313, 0;
	@%p10 bra 	$L__BB16_75;
	cvt.u32.u64 	%r84, %rd173;
	cvt.u32.u64 	%r85, %rd527;
	div.u32 	%r86, %r85, %r84;
	mul.lo.s32 	%r87, %r86, %r84;
	sub.s32 	%r88, %r85, %r87;
	cvt.u64.u32 	%rd529, %r86;
	cvt.u64.u32 	%rd530, %r88;
	bra.uni 	$L__BB16_76;
$L__BB16_75:
	div.s64 	%rd529, %rd527, %rd173;
	mul.lo.s64 	%rd314, %rd529, %rd173;
	sub.s64 	%rd530, %rd527, %rd314;
$L__BB16_76:
	add.s64 	%rd316, %rd1, %rd310;
	ld.global.u64 	%rd317, [%rd316];
	mad.lo.s64 	%rd180, %rd317, %rd530, %rd172;
	add.s32 	%r36, %r234, -3;
	mul.wide.u32 	%rd318, %r36, 8;
	add.s64 	%rd319, %rd2, %rd318;
	ld.global.u64 	%rd181, [%rd319];
	or.b64  	%rd320, %rd529, %rd181;
	and.b64  	%rd321, %rd320, -4294967296;
	setp.ne.s64 	%p11, %rd321, 0;
	@%p11 bra 	$L__BB16_78;
	cvt.u32.u64 	%r89, %rd181;
	cvt.u32.u64 	%r90, %rd529;
	div.u32 	%r91, %r90, %r89;
	mul.lo.s32 	%r92, %r91, %r89;
	sub.s32 	%r93, %r90, %r92;
	cvt.u64.u32 	%rd531, %r91;
	cvt.u64.u32 	%rd532, %r93;
	bra.uni 	$L__BB16_79;
$L__BB16_78:
	div.s64 	%rd531, %rd529, %rd181;
	mul.lo.s64 	%rd322, %rd531, %rd181;
	sub.s64 	%rd532, %rd529, %rd322;
$L__BB16_79:
	add.s64 	%rd324, %rd1, %rd318;
	ld.global.u64 	%rd325, [%rd324];
	mad.lo.s64 	%rd188, %rd325, %rd532, %rd180;
	mul.wide.u32 	%rd326, %r33, 8;
	add.s64 	%rd327, %rd2, %rd326;
	ld.global.u64 	%rd189, [%rd327];
	or.b64  	%rd328, %rd531, %rd189;
	and.b64  	%rd329, %rd328, -4294967296;
	setp.ne.s64 	%p12, %rd329, 0;
	@%p12 bra 	$L__BB16_81;
	cvt.u32.u64 	%r94, %rd189;
	cvt.u32.u64 	%r95, %rd531;
	div.u32 	%r96, %r95, %r94;
	mul.lo.s32 	%r97, %r96, %r94;
	sub.s32 	%r98, %r95, %r97;
	cvt.u64.u32 	%rd548, %r96;
	cvt.u64.u32 	%rd534, %r98;
	bra.uni 	$L__BB16_82;
$L__BB16_81:
	div.s64 	%rd548, %rd531, %rd189;
	mul.lo.s64 	%rd330, %rd548, %rd189;
	sub.s64 	%rd534, %rd531, %rd330;
$L__BB16_82:
	add.s64 	%rd332, %rd1, %rd326;
	ld.global.u64 	%rd333, [%rd332];
	mad.lo.s64 	%rd557, %rd333, %rd534, %rd188;
	add.s32 	%r234, %r234, -8;
	add.s32 	%r233, %r233, 8;
	setp.ne.s32 	%p13, %r233, 0;
	@%p13 bra 	$L__BB16_58;
	add.s32 	%r236, %r234, 3;
$L__BB16_84:
	setp.eq.s32 	%p14, %r25, 0;
	@%p14 bra 	$L__BB16_113;
	and.b32  	%r41, %r23, 3;
	setp.lt.u32 	%p15, %r25, 4;
	@%p15 bra 	$L__BB16_99;
	mul.wide.u32 	%rd335, %r236, 8;
	add.s64 	%rd336, %rd2, %rd335;
	ld.global.u64 	%rd200, [%rd336];
	or.b64  	%rd337, %rd548, %rd200;
	and.b64  	%rd338, %rd337, -4294967296;
	setp.ne.s64 	%p16, %rd338, 0;
	@%p16 bra 	$L__BB16_88;
	cvt.u32.u64 	%r99, %rd200;
	cvt.u32.u64 	%r100, %rd548;
	div.u32 	%r101, %r100, %r99;
	mul.lo.s32 	%r102, %r101, %r99;
	sub.s32 	%r103, %r100, %r102;
	cvt.u64.u32 	%rd538, %r101;
	cvt.u64.u32 	%rd539, %r103;
	bra.uni 	$L__BB16_89;
$L__BB16_88:
	div.s64 	%rd538, %rd548, %rd200;
	mul.lo.s64 	%rd339, %rd538, %rd200;
	sub.s64 	%rd539, %rd548, %rd339;
$L__BB16_89:
	add.s64 	%rd341, %rd1, %rd335;
	ld.global.u64 	%rd342, [%rd341];
	mad.lo.s64 	%rd207, %rd342, %rd539, %rd557;
	add.s32 	%r42, %r236, -1;
	mul.wide.u32 	%rd343, %r42, 8;
	add.s64 	%rd344, %rd2, %rd343;
	ld.global.u64 	%rd208, [%rd344];
	or.b64  	%rd345, %rd538, %rd208;
	and.b64  	%rd346, %rd345, -4294967296;
	setp.ne.s64 	%p17, %rd346, 0;
	@%p17 bra 	$L__BB16_91;
	cvt.u32.u64 	%r104, %rd208;
	cvt.u32.u64 	%r105, %rd538;
	div.u32 	%r106, %r105, %r104;
	mul.lo.s32 	%r107, %r106, %r104;
	sub.s32 	%r108, %r105, %r107;
	cvt.u64.u32 	%rd540, %r106;
	cvt.u64.u32 	%rd541, %r108;
	bra.uni 	$L__BB16_92;
$L__BB16_91:
	div.s64 	%rd540, %rd538, %rd208;
	mul.lo.s64 	%rd347, %rd540, %rd208;
	sub.s64 	%rd541, %rd538, %rd347;
$L__BB16_92:
	add.s64 	%rd349, %rd1, %rd343;
	ld.global.u64 	%rd350, [%rd349];
	mad.lo.s64 	%rd215, %rd350, %rd541, %rd207;
	add.s32 	%r43, %r236, -2;
	mul.wide.u32 	%rd351, %r43, 8;
	add.s64 	%rd352, %rd2, %rd351;
	ld.global.u64 	%rd216, [%rd352];
	or.b64  	%rd353, %rd540, %rd216;
	and.b64  	%rd354, %rd353, -4294967296;
	setp.ne.s64 	%p18, %rd354, 0;
	@%p18 bra 	$L__BB16_94;
	cvt.u32.u64 	%r109, %rd216;
	cvt.u32.u64 	%r110, %rd540;
	div.u32 	%r111, %r110, %r109;
	mul.lo.s32 	%r112, %r111, %r109;
	sub.s32 	%r113, %r110, %r112;
	cvt.u64.u32 	%rd542, %r111;
	cvt.u64.u32 	%rd543, %r113;
	bra.uni 	$L__BB16_95;
$L__BB16_94:
	div.s64 	%rd542, %rd540, %rd216;
	mul.lo.s64 	%rd355, %rd542, %rd216;
	sub.s64 	%rd543, %rd540, %rd355;
$L__BB16_95:
	add.s64 	%rd357, %rd1, %rd351;
	ld.global.u64 	%rd358, [%rd357];
	mad.lo.s64 	%rd223, %rd358, %rd543, %rd215;
	add.s32 	%r44, %r236, -3;
	mul.wide.u32 	%rd359, %r44, 8;
	add.s64 	%rd360, %rd2, %rd359;
	ld.global.u64 	%rd224, [%rd360];
	or.b64  	%rd361, %rd542, %rd224;
	and.b64  	%rd362, %rd361, -4294967296;
	setp.ne.s64 	%p19, %rd362, 0;
	@%p19 bra 	$L__BB16_97;
	cvt.u32.u64 	%r114, %rd224;
	cvt.u32.u64 	%r115, %rd542;
	div.u32 	%r116, %r115, %r114;
	mul.lo.s32 	%r117, %r116, %r114;
	sub.s32 	%r118, %r115, %r117;
	cvt.u64.u32 	%rd548, %r116;
	cvt.u64.u32 	%rd545, %r118;
	bra.uni 	$L__BB16_98;
$L__BB16_97:
	div.s64 	%rd548, %rd542, %rd224;
	mul.lo.s64 	%rd363, %rd548, %rd224;
	sub.s64 	%rd545, %rd542, %rd363;
$L__BB16_98:
	add.s64 	%rd365, %rd1, %rd359;
	ld.global.u64 	%rd366, [%rd365];
	mad.lo.s64 	%rd557, %rd366, %rd545, %rd223;
	add.s32 	%r236, %r236, -4;
$L__BB16_99:
	setp.eq.s32 	%p20, %r41, 0;
	@%p20 bra 	$L__BB16_113;
	setp.eq.s32 	%p21, %r41, 1;
	@%p21 bra 	$L__BB16_108;
	mul.wide.u32 	%rd368, %r236, 8;
	add.s64 	%rd369, %rd2, %rd368;
	ld.global.u64 	%rd235, [%rd369];
	or.b64  	%rd370, %rd548, %rd235;
	and.b64  	%rd371, %rd370, -4294967296;
	setp.ne.s64 	%p22, %rd371, 0;
	@%p22 bra 	$L__BB16_103;
	cvt.u32.u64 	%r119, %rd235;
	cvt.u32.u64 	%r120, %rd548;
	div.u32 	%r121, %r120, %r119;
	mul.lo.s32 	%r122, %r121, %r119;
	sub.s32 	%r123, %r120, %r122;
	cvt.u64.u32 	%rd549, %r121;
	cvt.u64.u32 	%rd550, %r123;
	bra.uni 	$L__BB16_104;
$L__BB16_103:
	div.s64 	%rd549, %rd548, %rd235;
	mul.lo.s64 	%rd372, %rd549, %rd235;
	sub.s64 	%rd550, %rd548, %rd372;
$L__BB16_104:
	add.s64 	%rd374, %rd1, %rd368;
	ld.global.u64 	%rd375, [%rd374];
	mad.lo.s64 	%rd242, %rd375, %rd550, %rd557;
	add.s32 	%r47, %r236, -1;
	mul.wide.u32 	%rd376, %r47, 8;
	add.s64 	%rd377, %rd2, %rd376;
	ld.global.u64 	%rd243, [%rd377];
	or.b64  	%rd378, %rd549, %rd243;
	and.b64  	%rd379, %rd378, -4294967296;
	setp.ne.s64 	%p23, %rd379, 0;
	@%p23 bra 	$L__BB16_106;
	cvt.u32.u64 	%r124, %rd243;
	cvt.u32.u64 	%r125, %rd549;
	div.u32 	%r126, %r125, %r124;
	mul.lo.s32 	%r127, %r126, %r124;
	sub.s32 	%r128, %r125, %r127;
	cvt.u64.u32 	%rd548, %r126;
	cvt.u64.u32 	%rd552, %r128;
	bra.uni 	$L__BB16_107;
$L__BB16_106:
	div.s64 	%rd548, %rd549, %rd243;
	mul.lo.s64 	%rd380, %rd548, %rd243;
	sub.s64 	%rd552, %rd549, %rd380;
$L__BB16_107:
	add.s64 	%rd382, %rd1, %rd376;
	ld.global.u64 	%rd383, [%rd382];
	mad.lo.s64 	%rd557, %rd383, %rd552, %rd242;
	add.s32 	%r236, %r236, -2;
$L__BB16_108:
	and.b32  	%r129, %r23, 1;
	setp.eq.b32 	%p24, %r129, 1;
	not.pred 	%p25, %p24;
	@%p25 bra 	$L__BB16_113;
	mul.wide.u32 	%rd384, %r236, 8;
	add.s64 	%rd385, %rd2, %rd384;
	ld.global.u64 	%rd254, [%rd385];
	or.b64  	%rd386, %rd548, %rd254;
	and.b64  	%rd387, %rd386, -4294967296;
	setp.ne.s64 	%p26, %rd387, 0;
	@%p26 bra 	$L__BB16_111;
	cvt.u32.u64 	%r130, %rd254;
	cvt.u32.u64 	%r131, %rd548;
	rem.u32 	%r132, %r131, %r130;
	cvt.u64.u32 	%rd556, %r132;
	bra.uni 	$L__BB16_112;
$L__BB16_111:
	rem.s64 	%rd556, %rd548, %rd254;
$L__BB16_112:
	add.s64 	%rd389, %rd1, %rd384;
	ld.global.u64 	%rd390, [%rd389];
	mad.lo.s64 	%rd557, %rd390, %rd556, %rd557;
$L__BB16_113:
	shl.b64 	%rd391, %rd557, 2;
	add.s64 	%rd392, %rd3, %rd391;
	ld.global.u32 	%r133, [%rd392];
	st.shared.u32 	[%r5], %r133;
$L__BB16_114:
	bar.sync 	0;
	setp.lt.u32 	%p48, %r238, 66;
	@%p48 bra 	$L__BB16_118;
$L__BB16_115:
	shr.u32 	%r51, %r238, 1;
	setp.ge.u32 	%p49, %r1, %r51;
	@%p49 bra 	$L__BB16_117;
	ld.shared.u32 	%r205, [%r5];
	shl.b32 	%r206, %r51, 2;
	add.s32 	%r207, %r5, %r206;
	ld.shared.u32 	%r208, [%r207];
	mul.lo.s32 	%r209, %r208, %r205;
	st.shared.u32 	[%r5], %r209;
$L__BB16_117:
	bar.sync 	0;
	setp.gt.u32 	%p50, %r238, 131;
	mov.u32 	%r238, %r51;
	@%p50 bra 	$L__BB16_115;
$L__BB16_118:
	setp.gt.u32 	%p51, %r1, 31;
	@%p51 bra 	$L__BB16_121;
	ld.volatile.shared.u32 	%r210, [%r5];
	ld.volatile.shared.u32 	%r211, [%r5+128];
	mul.lo.s32 	%r212, %r211, %r210;
	st.volatile.shared.u32 	[%r5], %r212;
	ld.volatile.shared.u32 	%r213, [%r5];
	ld.volatile.shared.u32 	%r214, [%r5+64];
	mul.lo.s32 	%r215, %r214, %r213;
	st.volatile.shared.u32 	[%r5], %r215;
	ld.volatile.shared.u32 	%r216, [%r5];
	ld.volatile.shared.u32 	%r217, [%r5+32];
	mul.lo.s32 	%r218, %r217, %r216;
	st.volatile.shared.u32 	[%r5], %r218;
	ld.volatile.shared.u32 	%r219, [%r5];
	ld.volatile.shared.u32 	%r220, [%r5+16];
	mul.lo.s32 	%r221, %r220, %r219;
	st.volatile.shared.u32 	[%r5], %r221;
	ld.volatile.shared.u32 	%r222, [%r5];
	ld.volatile.shared.u32 	%r223, [%r5+8];
	mul.lo.s32 	%r224, %r223, %r222;
	st.volatile.shared.u32 	[%r5], %r224;
	ld.volatile.shared.u32 	%r225, [%r5];
	ld.volatile.shared.u32 	%r226, [%r5+4];
	mul.lo.s32 	%r227, %r226, %r225;
	st.volatile.shared.u32 	[%r5], %r227;
	setp.ne.s32 	%p52, %r1, 0;
	@%p52 bra 	$L__BB16_121;
	ld.shared.u32 	%r228, [sdata_i32];
	cvta.to.global.u64 	%rd470, %rd260;
	mul.wide.u32 	%rd471, %r2, 4;
	add.s64 	%rd472, %rd470, %rd471;
	st.global.u32 	[%rd472], %r228;
$L__BB16_121:
	ret;

}
	// .globl	contiguous_reduce2_i32
.visible .entry contiguous_reduce2_i32(
	.param .u64 .ptr .align 1 contiguous_reduce2_i32_param_0,
	.param .u64 .ptr .align 1 contiguous_reduce2_i32_param_1,
	.param .u64 .ptr .align 1 contiguous_reduce2_i32_param_2,
	.param .u64 .ptr .align 1 contiguous_reduce2_i32_param_3,
	.param .u64 contiguous_reduce2_i32_param_4,
	.param .u64 contiguous_reduce2_i32_param_5,
	.param .u64 contiguous_reduce2_i32_param_6
)
{
	.reg .pred 	%p<53>;
	.reg .b32 	%r<243>;
	.reg .b64 	%rd<572>;

	ld.param.u64 	%rd266, [contiguous_reduce2_i32_param_1];
	ld.param.u64 	%rd267, [contiguous_reduce2_i32_param_2];
	ld.param.u64 	%rd268, [contiguous_reduce2_i32_param_3];
	ld.param.u64 	%rd263, [contiguous_reduce2_i32_param_4];
	ld.param.u64 	%rd264, [contiguous_reduce2_i32_param_5];
	ld.param.u64 	%rd265, [contiguous_reduce2_i32_param_6];
	cvta.to.global.u64 	%rd1, %rd268;
	cvta.to.global.u64 	%rd2, %rd267;
	cvta.to.global.u64 	%rd571, %rd266;
	mov.u32 	%r1, %tid.x;
	mov.u32 	%r2, %ctaid.x;
	mov.u32 	%r242, %ntid.x;
	mul.lo.s32 	%r51, %r2, %r242;
	shl.b32 	%r52, %r51, 1;
	add.s32 	%r4, %r52, %r1;
	shl.b32 	%r53, %r1, 2;
	mov.u32 	%r54, sdata_i32;
	add.s32 	%r5, %r54, %r53;
	mov.b32 	%r55, 1;
	st.shared.u32 	[%r5], %r55;
	add.s32 	%r56, %r4, %r242;
	cvt.u64.u32 	%rd4, %r56;
	setp.le.u64 	%p1, %rd264, %rd4;
	@%p1 bra 	$L__BB17_54;
	cvt.u64.u32 	%rd401, %r4;
	mov.u32 	%r134, %ctaid.y;
	cvt.u64.u32 	%rd402, %r134;
	mul.lo.s64 	%rd403, %rd264, %rd402;
	add.s64 	%rd525, %rd403, %rd401;
	add.s64 	%rd523, %rd403, %rd4;
	cvt.u32.u64 	%r6, %rd263;
	add.s32 	%r236, %r6, -1;
	setp.lt.s32 	%p27, %r236, 0;
	mov.b64 	%rd529, 0;
	mov.u64 	%rd530, %rd529;
	@%p27 bra 	$L__BB17_53;
	setp.lt.u32 	%p28, %r236, 3;
	mov.b64 	%rd530, 0;
	mov.u64 	%rd529, %rd530;
	@%p28 bra 	$L__BB17_30;
	add.s32 	%r234, %r6, -2;
	and.b32  	%r135, %r6, -4;
	neg.s32 	%r233, %r135;
	mov.b64 	%rd530, 0;
$L__BB17_4:
	.pragma "nounroll";
	add.s32 	%r12, %r234, 1;
	mul.wide.u32 	%rd407, %r12, 8;
	add.s64 	%rd408, %rd2, %rd407;
	ld.global.u64 	%rd11, [%rd408];
	or.b64  	%rd409, %rd525, %rd11;
	and.b64  	%rd410, %rd409, -4294967296;
	setp.ne.s64 	%p29, %rd410, 0;
	@%p29 bra 	$L__BB17_6;
	cvt.u32.u64 	%r136, %rd11;
	cvt.u32.u64 	%r137, %rd525;
	div.u32 	%r138, %r137, %r136;
	mul.lo.s32 	%r139, %r138, %r136;
	sub.s32 	%r140, %r137, %r139;
	cvt.u64.u32 	%rd491, %r138;
	cvt.u64.u32 	%rd492, %r140;
	bra.uni 	$L__BB17_7;
$L__BB17_6:
	div.s64 	%rd491, %rd525, %rd11;
	mul.lo.s64 	%rd411, %rd491, %rd11;
	sub.s64 	%rd492, %rd525, %rd411;
$L__BB17_7:
	mul.wide.u32 	%rd412, %r12, 8;
	add.s64 	%rd413, %rd1, %rd412;
	ld.global.u64 	%rd18, [%rd413];
	mad.lo.s64 	%rd19, %rd18, %rd492, %rd529;
	or.b64  	%rd414, %rd523, %rd11;
	and.b64  	%rd415, %rd414, -4294967296;
	setp.ne.s64 	%p30, %rd415, 0;
	@%p30 bra 	$L__BB17_9;
	cvt.u32.u64 	%r141, %rd11;
	cvt.u32.u64 	%r142, %rd523;
	div.u32 	%r143, %r142, %r141;
	mul.lo.s32 	%r144, %r143, %r141;
	sub.s32 	%r145, %r142, %r144;
	cvt.u64.u32 	%rd493, %r143;
	cvt.u64.u32 	%rd494, %r145;
	bra.uni 	$L__BB17_10;
$L__BB17_9:
	div.s64 	%rd493, %rd523, %rd11;
	mul.lo.s64 	%rd416, %rd493, %rd11;
	sub.s64 	%rd494, %rd523, %rd416;
$L__BB17_10:
	mad.lo.s64 	%rd26, %rd494, %rd18, %rd530;
	mul.wide.u32 	%rd417, %r234, 8;
	add.s64 	%rd418, %rd2, %rd417;
	ld.global.u64 	%rd27, [%rd418];
	or.b64  	%rd419, %rd491, %rd27;
	and.b64  	%rd420, %rd419, -4294967296;
	setp.ne.s64 	%p31, %rd420, 0;
	@%p31 bra 	$L__BB17_12;
	cvt.u32.u64 	%r146, %rd27;
	cvt.u32.u64 	%r147, %rd491;
	div.u32 	%r148, %r147, %r146;
	mul.lo.s32 	%r149, %r148, %r146;
	sub.s32 	%r150, %r147, %r149;
	cvt.u64.u32 	%rd495, %r148;
	cvt.u64.u32 	%rd496, %r150;
	bra.uni 	$L__BB17_13;
$L__BB17_12:
	div.s64 	%rd495, %rd491, %rd27;
	mul.lo.s64 	%rd421, %rd495, %rd27;
	sub.s64 	%rd496, %rd491, %rd421;
$L__BB17_13:
	mul.wide.u32 	%rd422, %r234, 8;
	add.s64 	%rd423, %rd1, %rd422;
	ld.global.u64 	%rd34, [%rd423];
	mad.lo.s64 	%rd35, %rd34, %rd496, %rd19;
	or.b64  	%rd424, %rd493, %rd27;
	and.b64  	%rd425, %rd424, -4294967296;
	setp.ne.s64 	%p32, %rd425, 0;
	@%p32 bra 	$L__BB17_15;
	cvt.u32.u64 	%r151, %rd27;
	cvt.u32.u64 	%r152, %rd493;
	div.u32 	%r153, %r152, %r151;
	mul.lo.s32 	%r154, %r153, %r151;
	sub.s32 	%r155, %r152, %r154;
	cvt.u64.u32 	%rd497, %r153;
	cvt.u64.u32 	%rd498, %r155;
	bra.uni 	$L__BB17_16;
$L__BB17_15:
	div.s64 	%rd497, %rd493, %rd27;
	mul.lo.s64 	%rd426, %rd497, %rd27;
	sub.s64 	%rd498, %rd493, %rd426;
$L__BB17_16:
	mad.lo.s64 	%rd42, %rd498, %rd34, %rd26;
	add.s32 	%r13, %r234, -1;
	mul.wide.u32 	%rd427, %r13, 8;
	add.s64 	%rd428, %rd2, %rd427;
	ld.global.u64 	%rd43, [%rd428];
	or.b64  	%rd429, %rd495, %rd43;
	and.b64  	%rd430, %rd429, -4294967296;
	setp.ne.s64 	%p33, %rd430, 0;
	@%p33 bra 	$L__BB17_18;
	cvt.u32.u64 	%r156, %rd43;
	cvt.u32.u64 	%r157, %rd495;
	div.u32 	%r158, %r157, %r156;
	mul.lo.s32 	%r159, %r158, %r156;
	sub.s32 	%r160, %r157, %r159;
	cvt.u64.u32 	%rd499, %r158;
	cvt.u64.u32 	%rd500, %r160;
	bra.uni 	$L__BB17_19;
$L__BB17_18:
	div.s64 	%rd499, %rd495, %rd43;
	mul.lo.s64 	%rd431, %rd499, %rd43;
	sub.s64 	%rd500, %rd495, %rd431;
$L__BB17_19:
	mul.wide.u32 	%rd432, %r13, 8;
	add.s64 	%rd433, %rd1, %rd432;
	ld.global.u64 	%rd50, [%rd433];
	mad.lo.s64 	%rd51, %rd50, %rd500, %rd35;
	or.b64  	%rd434, %rd497, %rd43;
	and.b64  	%rd435, %rd434, -4294967296;
	setp.ne.s64 	%p34, %rd435, 0;
	@%p34 bra 	$L__BB17_21;
	cvt.u32.u64 	%r161, %rd43;
	cvt.u32.u64 	%r162, %rd497;
	div.u32 	%r163, %r162, %r161;
	mul.lo.s32 	%r164, %r163, %r161;
	sub.s32 	%r165, %r162, %r164;
	cvt.u64.u32 	%rd501, %r163;
	cvt.u64.u32 	%rd502, %r165;
	bra.uni 	$L__BB17_22;
$L__BB17_21:
	div.s64 	%rd501, %rd497, %rd43;
	mul.lo.s64 	%rd436, %rd501, %rd43;
	sub.s64 	%rd502, %rd497, %rd436;
$L__BB17_22:
	mad.lo.s64 	%rd58, %rd502, %rd50, %rd42;
	add.s32 	%r166, %r234, -2;
	mul.wide.u32 	%rd437, %r166, 8;
	add.s64 	%rd438, %rd2, %rd437;
	ld.global.u64 	%rd59, [%rd438];
	or.b64  	%rd439, %rd499, %rd59;
	and.b64  	%rd440, %rd439, -4294967296;
	setp.ne.s64 	%p35, %rd440, 0;
	@%p35 bra 	$L__BB17_24;
	cvt.u32.u64 	%r167, %rd59;
	cvt.u32.u64 	%r168, %rd499;
	div.u32 	%r169, %r168, %r167;
	mul.lo.s32 	%r170, %r169, %r167;
	sub.s32 	%r171, %r168, %r170;
	cvt.u64.u32 	%rd525, %r169;
	cvt.u64.u32 	%rd504, %r171;
	bra.uni 	$L__BB17_25;
$L__BB17_24:
	div.s64 	%rd525, %rd499, %rd59;
	mul.lo.s64 	%rd441, %rd525, %rd59;
	sub.s64 	%rd504, %rd499, %rd441;
$L__BB17_25:
	mul.wide.u32 	%rd442, %r166, 8;
	add.s64 	%rd443, %rd1, %rd442;
	ld.global.u64 	%rd66, [%rd443];
	mad.lo.s64 	%rd529, %rd66, %rd504, %rd51;
	or.b64  	%rd444, %rd501, %rd59;
	and.b64  	%rd445, %rd444, -4294967296;
	setp.ne.s64 	%p36, %rd445, 0;
	@%p36 bra 	$L__BB17_27;
	cvt.u32.u64 	%r173, %rd59;
	cvt.u32.u64 	%r174, %rd501;
	div.u32 	%r175, %r174, %r173;
	mul.lo.s32 	%r176, %r175, %r173;
	sub.s32 	%r177, %r174, %r176;
	cvt.u64.u32 	%rd523, %r175;
	cvt.u64.u32 	%rd506, %r177;
	bra.uni 	$L__BB17_28;
$L__BB17_27:
	div.s64 	%rd523, %rd501, %rd59;
	mul.lo.s64 	%rd446, %rd523, %rd59;
	sub.s64 	%rd506, %rd501, %rd446;
$L__BB17_28:
	mad.lo.s64 	%rd530, %rd506, %rd66, %rd58;
	add.s32 	%r234, %r234, -4;
	add.s32 	%r233, %r233, 4;
	setp.ne.s32 	%p37, %r233, 0;
	@%p37 bra 	$L__BB17_4;
	add.s32 	%r236, %r234, 1;
$L__BB17_30:
	and.b32  	%r18, %r6, 3;
	setp.eq.s32 	%p38, %r18, 0;
	@%p38 bra 	$L__BB17_53;
	setp.eq.s32 	%p39, %r18, 1;
	@%p39 bra 	$L__BB17_45;
	mul.wide.u32 	%rd448, %r236, 8;
	add.s64 	%rd449, %rd2, %rd448;
	ld.global.u64 	%rd81, [%rd449];
	or.b64  	%rd450, %rd525, %rd81;
	and.b64  	%rd451, %rd450, -4294967296;
	setp.ne.s64 	%p40, %rd451, 0;
	@%p40 bra 	$L__BB17_34;
	cvt.u32.u64 	%r178, %rd81;
	cvt.u32.u64 	%r179, %rd525;
	div.u32 	%r180, %r179, %r178;
	mul.lo.s32 	%r181, %r180, %r178;
	sub.s32 	%r182, %r179, %r181;
	cvt.u64.u32 	%rd513, %r180;
	cvt.u64.u32 	%rd514, %r182;
	bra.uni 	$L__BB17_35;
$L__BB17_34:
	div.s64 	%rd513, %rd525, %rd81;
	mul.lo.s64 	%rd452, %rd513, %rd81;
	sub.s64 	%rd514, %rd525, %rd452;
$L__BB17_35:
	add.s64 	%rd454, %rd1, %rd448;
	ld.global.u64 	%rd88, [%rd454];
	mad.lo.s64 	%rd89, %rd88, %rd514, %rd529;
	or.b64  	%rd455, %rd523, %rd81;
	and.b64  	%rd456, %rd455, -4294967296;
	setp.ne.s64 	%p41, %rd456, 0;
	@%p41 bra 	$L__BB17_37;
	cvt.u32.u64 	%r183, %rd81;
	cvt.u32.u64 	%r184, %rd523;
	div.u32 	%r185, %r184, %r183;
	mul.lo.s32 	%r186, %r185, %r183;
	sub.s32 	%r187, %r184, %r186;
	cvt.u64.u32 	%rd515, %r185;
	cvt.u64.u32 	%rd516, %r187;
	bra.uni 	$L__BB17_38;
$L__BB17_37:
	div.s64 	%rd515, %rd523, %rd81;
	mul.lo.s64 	%rd457, %rd515, %rd81;
	sub.s64 	%rd516, %rd523, %rd457;
$L__BB17_38:
	mad.lo.s64 	%rd96, %rd516, %rd88, %rd530;
	add.s32 	%r19, %r236, -1;
	mul.wide.u32 	%rd458, %r19, 8;
	add.s64 	%rd459, %rd2, %rd458;
	ld.global.u64 	%rd97, [%rd459];
	or.b64  	%rd460, %rd513, %rd97;
	and.b64  	%rd461, %rd460, -4294967296;
	setp.ne.s64 	%p42, %rd461, 0;
	@%p42 bra 	$L__BB17_40;
	cvt.u32.u64 	%r188, %rd97;
	cvt.u32.u64 	%r189, %rd513;
	div.u32 	%r190, %r189, %r188;
	mul.lo.s32 	%r191, %r190, %r188;
	sub.s32 	%r192, %r189, %r191;
	cvt.u64.u32 	%rd525, %r190;
	cvt.u64.u32 	%rd518, %r192;
	bra.uni 	$L__BB17_41;
$L__BB17_40:
	div.s64 	%rd525, %rd513, %rd97;
	mul.lo.s64 	%rd462, %rd525, %rd97;
	sub.s64 	%rd518, %rd513, %rd462;
$L__BB17_41:
	add.s64 	%rd464, %rd1, %rd458;
	ld.global.u64 	%rd104, [%rd464];
	mad.lo.s64 	%rd529, %rd104, %rd518, %rd89;
	or.b64  	%rd465, %rd515, %rd97;
	and.b64  	%rd466, %rd465, -4294967296;
	setp.ne.s64 	%p43, %rd466, 0;
	@%p43 bra 	$L__BB17_43;
	cvt.u32.u64 	%r193, %rd97;
	cvt.u32.u64 	%r194, %rd515;
	div.u32 	%r195, %r194, %r193;
	mul.lo.s32 	%r196, %r195, %r193;
	sub.s32 	%r197, %r194, %r196;
	cvt.u64.u32 	%rd523, %r195;
	cvt.u64.u32 	%rd520, %r197;
	bra.uni 	$L__BB17_44;
$L__BB17_43:
	div.s64 	%rd523, %rd515, %rd97;
	mul.lo.s64 	%rd467, %rd523, %rd97;
	sub.s64 	%rd520, %rd515, %rd467;
$L__BB17_44:
	mad.lo.s64 	%rd530, %rd520, %rd104, %rd96;
	add.s32 	%r236, %r236, -2;
$L__BB17_45:
	and.b32  	%r198, %r6, 1;
	setp.eq.b32 	%p44, %r198, 1;
	not.pred 	%p45, %p44;
	@%p45 bra 	$L__BB17_53;
	mul.wide.u32 	%rd468, %r236, 8;
	add.s64 	%rd469, %rd2, %rd468;
	ld.global.u64 	%rd119, [%rd469];
	or.b64  	%rd470, %rd525, %rd119;
	and.b64  	%rd471, %rd470, -4294967296;
	setp.ne.s64 	%p46, %rd471, 0;
	@%p46 bra 	$L__BB17_48;
	cvt.u32.u64 	%r199, %rd119;
	cvt.u32.u64 	%r200, %rd525;
	rem.u32 	%r201, %r200, %r199;
	cvt.u64.u32 	%rd527, %r201;
	bra.uni 	$L__BB17_49;
$L__BB17_48:
	rem.s64 	%rd527, %rd525, %rd119;
$L__BB17_49:
	add.s64 	%rd473, %rd1, %rd468;
	ld.global.u64 	%rd123, [%rd473];
	mad.lo.s64 	%rd529, %rd123, %rd527, %rd529;
	or.b64  	%rd474, %rd523, %rd119;
	and.b64  	%rd475, %rd474, -4294967296;
	setp.ne.s64 	%p47, %rd475, 0;
	@%p47 bra 	$L__BB17_51;
	cvt.u32.u64 	%r202, %rd119;
	cvt.u32.u64 	%r203, %rd523;
	rem.u32 	%r204, %r203, %r202;
	cvt.u64.u32 	%rd528, %r204;
	bra.uni 	$L__BB17_52;
$L__BB17_51:
	rem.s64 	%rd528, %rd523, %rd119;
$L__BB17_52:
	mad.lo.s64 	%rd530, %rd528, %rd123, %rd530;
$L__BB17_53:
	shl.b64 	%rd476, %rd529, 2;
	add.s64 	%rd477, %rd571, %rd476;
	ld.global.u32 	%r205, [%rd477];
	shl.b64 	%rd478, %rd530, 2;
	add.s64 	%rd479, %rd571, %rd478;
	ld.global.u32 	%r206, [%rd479];
	mul.lo.s32 	%r207, %r206, %r205;
	st.shared.u32 	[%r5], %r207;
	bra.uni 	$L__BB17_114;
$L__BB17_54:
	cvt.u64.u32 	%rd131, %r4;
	setp.le.u64 	%p2, %rd264, %rd131;
	@%p2 bra 	$L__BB17_114;
	mov.u32 	%r57, %ctaid.y;
	cvt.u64.u32 	%rd269, %r57;
	mad.lo.s64 	%rd562, %rd264, %rd269, %rd131;
	cvt.u32.u64 	%r22, %rd263;
	add.s32 	%r240, %r22, -1;
	setp.lt.s32 	%p3, %r240, 0;
	@%p3 bra 	$L__BB17_113;
	and.b32  	%r24, %r22, 7;
	setp.lt.u32 	%p4, %r240, 7;
	@%p4 bra 	$L__BB17_84;
	add.s32 	%r238, %r22, -4;
	and.b32  	%r58, %r22, -8;
	neg.s32 	%r237, %r58;
$L__BB17_58:
	.pragma "nounroll";
	add.s32 	%r29, %r238, 3;
	mul.wide.u32 	%rd271, %r29, 8;
	add.s64 	%rd272, %rd2, %rd271;
	ld.global.u64 	%rd135, [%rd272];
	or.b64  	%rd273, %rd562, %rd135;
	and.b64  	%rd274, %rd273, -4294967296;
	setp.ne.s64 	%p5, %rd274, 0;
	@%p5 bra 	$L__BB17_60;
	cvt.u32.u64 	%r59, %rd135;
	cvt.u32.u64 	%r60, %rd562;
	div.u32 	%r61, %r60, %r59;
	mul.lo.s32 	%r62, %r61, %r59;
	sub.s32 	%r63, %r60, %r62;
	cvt.u64.u32 	%rd533, %r61;
	cvt.u64.u32 	%rd534, %r63;
	bra.uni 	$L__BB17_61;
$L__BB17_60:
	div.s64 	%rd533, %rd562, %rd135;
	mul.lo.s64 	%rd275, %rd533, %rd135;
	sub.s64 	%rd534, %rd562, %rd275;
$L__BB17_61:
	add.s64 	%rd277, %rd1, %rd271;
	ld.global.u64 	%rd278, [%rd277];
	mul.lo.s64 	%rd142, %rd278, %rd534;
	add.s32 	%r30, %r238, 2;
	mul.wide.u32 	%rd279, %r30, 8;
	add.s64 	%rd280, %rd2, %rd279;
	ld.global.u64 	%rd143, [%rd280];
	or.b64  	%rd281, %rd533, %rd143;
	and.b64  	%rd282, %rd281, -4294967296;
	setp.ne.s64 	%p6, %rd282, 0;
	@%p6 bra 	$L__BB17_63;
	cvt.u32.u64 	%r64, %rd143;
	cvt.u32.u64 	%r65, %rd533;
	div.u32 	%r66, %r65, %r64;
	mul.lo.s32 	%r67, %r66, %r64;
	sub.s32 	%r68, %r65, %r67;
	cvt.u64.u32 	%rd535, %r66;
	cvt.u64.u32 	%rd536, %r68;
	bra.uni 	$L__BB17_64;
$L__BB17_63:
	div.s64 	%rd535, %rd533, %rd143;
	mul.lo.s64 	%rd283, %rd535, %rd143;
	sub.s64 	%rd536, %rd533, %rd283;
$L__BB17_64:
	add.s64 	%rd285, %rd1, %rd279;
	ld.global.u64 	%rd286, [%rd285];
	mad.lo.s64 	%rd150, %rd286, %rd536, %rd142;
	add.s32 	%r31, %r238, 1;
	mul.wide.u32 	%rd287, %r31, 8;
	add.s64 	%rd288, %rd2, %rd287;
	ld.global.u64 	%rd151, [%rd288];
	or.b64  	%rd289, %rd535, %rd151;
	and.b64  	%rd290, %rd289, -4294967296;
	setp.ne.s64 	%p7, %rd290, 0;
	@%p7 bra 	$L__BB17_66;
	cvt.u32.u64 	%r69, %rd151;
	cvt.u32.u64 	%r70, %rd535;
	div.u32 	%r71, %r70, %r69;
	mul.lo.s32 	%r72, %r71, %r69;
	sub.s32 	%r73, %r70, %r72;
	cvt.u64.u32 	%rd537, %r71;
	cvt.u64.u32 	%rd538, %r73;
	bra.uni 	$L__BB17_67;
$L__BB17_66:
	div.s64 	%rd537, %rd535, %rd151;
	mul.lo.s64 	%rd291, %rd537, %rd151;
	sub.s64 	%rd538, %rd535, %rd291;
$L__BB17_67:
	add.s64 	%rd293, %rd1, %rd287;
	ld.global.u64 	%rd294, [%rd293];
	mad.lo.s64 	%rd158, %rd294, %rd538, %rd150;
	add.s32 	%r32, %r238, -4;
	mul.wide.u32 	%rd295, %r238, 8;
	add.s64 	%rd296, %rd2, %rd295;
	ld.global.u64 	%rd159, [%rd296];
	or.b64  	%rd297, %rd537, %rd159;
	and.b64  	%rd298, %rd297, -4294967296;
	setp.ne.s64 	%p8, %rd298, 0;
	@%p8 bra 	$L__BB17_69;
	cvt.u32.u64 	%r74, %rd159;
	cvt.u32.u64 	%r75, %rd537;
	div.u32 	%r76, %r75, %r74;
	mul.lo.s32 	%r77, %r76, %r74;
	sub.s32 	%r78, %r75, %r77;
	cvt.u64.u32 	%rd539, %r76;
	cvt.u64.u32 	%rd540, %r78;
	bra.uni 	$L__BB17_70;
$L__BB17_69:
	div.s64 	%rd539, %rd537, %rd159;
	mul.lo.s64 	%rd299, %rd539, %rd159;
	sub.s64 	%rd540, %rd537, %rd299;
$L__BB17_70:
	add.s64 	%rd301, %rd1, %rd295;
	ld.global.u64 	%rd302, [%rd301];
	mad.lo.s64 	%rd166, %rd302, %rd540, %rd158;
	add.s32 	%r33, %r238, -1;
	mul.wide.u32 	%rd303, %r33, 8;
	add.s64 	%rd304, %rd2, %rd303;
	ld.global.u64 	%rd167, [%rd304];
	or.b64  	%rd305, %rd539, %rd167;
	and.b64  	%rd306, %rd305, -4294967296;
	setp.ne.s64 	%p9, %rd306, 0;
	@%p9 bra 	$L__BB17_72;
	cvt.u32.u64 	%r79, %rd167;
	cvt.u32.u64 	%r80, %rd539;
	div.u32 	%r81, %r80, %r79;
	mul.lo.s32 	%r82, %r81, %r79;
	sub.s32 	%r83, %r80, %r82;
	cvt.u64.u32 	%rd541, %r81;
	cvt.u64.u32 	%rd542, %r83;
	bra.uni 	$L__BB17_73;
$L__BB17_72:
	div.s64 	%rd541, %rd539, %rd167;
	mul.lo.s64 	%rd307, %rd541, %rd167;
	sub.s64 	%rd542, %rd539, %rd307;
$L__BB17_73:
	add.s64 	%rd309, %rd1, %rd303;
	ld.global.u64 	%rd310, [%rd309];
	mad.lo.s64 	%rd174, %rd310, %rd542, %rd166;
	add.s32 	%r34, %r238, -2;
	mul.wide.u32 	%rd311, %r34, 8;
	add.s64 	%rd312, %rd2, %rd311;
	ld.global.u64 	%rd175, [%rd312];
	or.b64  	%rd313, %rd541, %rd175;
	and.b64  	%rd314, %rd313, -4294967296;
	setp.ne.s64 	%p10, %rd314, 0;
	@%p10 bra 	$L__BB17_75;
	cvt.u32.u64 	%r84, %rd175;
	cvt.u32.u64 	%r85, %rd541;
	div.u32 	%r86, %r85, %r84;
	mul.lo.s32 	%r87, %r86, %r84;
	sub.s32 	%r88, %r85, %r87;
	cvt.u64.u32 	%rd543, %r86;
	cvt.u64.u32 	%rd544, %r88;
	bra.uni 	$L__BB17_76;
$L__BB17_75:
	div.s64 	%rd543, %rd541, %rd175;
	mul.lo.s64 	%rd315, %rd543, %rd175;
	sub.s64 	%rd544, %rd541, %rd315;
$L__BB17_76:
	add.s64 	%rd317, %rd1, %rd311;
	ld.global.u64 	%rd318, [%rd317];
	mad.lo.s64 	%rd182, %rd318, %rd544, %rd174;
	add.s32 	%r35, %r238, -3;
	mul.wide.u32 	%rd319, %r35, 8;
	add.s64 	%rd320, %rd2, %rd319;
	ld.global.u64 	%rd183, [%rd320];
	or.b64  	%rd321, %rd543, %rd183;
	and.b64  	%rd322, %rd321, -4294967296;
	setp.ne.s64 	%p11, %rd322, 0;
	@%p11 bra 	$L__BB17_78;
	cvt.u32.u64 	%r89, %rd183;
	cvt.u32.u64 	%r90, %rd543;
	div.u32 	%r91, %r90, %r89;
	mul.lo.s32 	%r92, %r91, %r89;
	sub.s32 	%r93, %r90, %r92;
	cvt.u64.u32 	%rd545, %r91;
	cvt.u64.u32 	%rd546, %r93;
	bra.uni 	$L__BB17_79;
$L__BB17_78:
	div.s64 	%rd545, %rd543, %rd183;
	mul.lo.s64 	%rd323, %rd545, %rd183;
	sub.s64 	%rd546, %rd543, %rd323;
$L__BB17_79:
	add.s64 	%rd325, %rd1, %rd319;
	ld.global.u64 	%rd326, [%rd325];
	mad.lo.s64 	%rd190, %rd326, %rd546, %rd182;
	mul.wide.u32 	%rd327, %r32, 8;
	add.s64 	%rd328, %rd2, %rd327;
	ld.global.u64 	%rd191, [%rd328];
	or.b64  	%rd329, %rd545, %rd191;
	and.b64  	%rd330, %rd329, -4294967296;
	setp.ne.s64 	%p12, %rd330, 0;
	@%p12 bra 	$L__BB17_81;
	cvt.u32.u64 	%r94, %rd191;
	cvt.u32.u64 	%r95, %rd545;
	div.u32 	%r96, %r95, %r94;
	mul.lo.s32 	%r97, %r96, %r94;
	sub.s32 	%r98, %r95, %r97;
	cvt.u64.u32 	%rd562, %r96;
	cvt.u64.u32 	%rd548, %r98;
	bra.uni 	$L__BB17_82;
$L__BB17_81:
	div.s64 	%rd562, %rd545, %rd191;
	mul.lo.s64 	%rd331, %rd562, %rd191;
	sub.s64 	%rd548, %rd545, %rd331;
$L__BB17_82:
	add.s64 	%rd333, %rd1, %rd327;
	ld.global.u64 	%rd334, [%rd333];
	mad.lo.s64 	%rd335, %rd334, %rd548, %rd190;
	shl.b64 	%rd336, %rd335, 2;
	add.s64 	%rd571, %rd571, %rd336;
	add.s32 	%r238, %r238, -8;
	add.s32 	%r237, %r237, 8;
	setp.ne.s32 	%p13, %r237, 0;
	@%p13 bra 	$L__BB17_58;
	add.s32 	%r240, %r238, 3;
$L__BB17_84:
	setp.eq.s32 	%p14, %r24, 0;
	@%p14 bra 	$L__BB17_113;
	and.b32  	%r40, %r22, 3;
	setp.lt.u32 	%p15, %r24, 4;
	@%p15 bra 	$L__BB17_99;
	mul.wide.u32 	%rd338, %r240, 8;
	add.s64 	%rd339, %rd2, %rd338;
	ld.global.u64 	%rd202, [%rd339];
	or.b64  	%rd340, %rd562, %rd202;
	and.b64  	%rd341, %rd340, -4294967296;
	setp.ne.s64 	%p16, %rd341, 0;
	@%p16 bra 	$L__BB17_88;
	cvt.u32.u64 	%r99, %rd202;
	cvt.u32.u64 	%r100, %rd562;
	div.u32 	%r101, %r100, %r99;
	mul.lo.s32 	%r102, %r101, %r99;
	sub.s32 	%r103, %r100, %r102;
	cvt.u64.u32 	%rd552, %r101;
	cvt.u64.u32 	%rd553, %r103;
	bra.uni 	$L__BB17_89;
$L__BB17_88:
	div.s64 	%rd552, %rd562, %rd202;
	mul.lo.s64 	%rd342, %rd552, %rd202;
	sub.s64 	%rd553, %rd562, %rd342;
$L__BB17_89:
	add.s64 	%rd344, %rd1, %rd338;
	ld.global.u64 	%rd345, [%rd344];
	mul.lo.s64 	%rd209, %rd345, %rd553;
	add.s32 	%r41, %r240, -1;
	mul.wide.u32 	%rd346, %r41, 8;
	add.s64 	%rd347, %rd2, %rd346;
	ld.global.u64 	%rd210, [%rd347];
	or.b64  	%rd348, %rd552, %rd210;
	and.b64  	%rd349, %rd348, -4294967296;
	setp.ne.s64 	%p17, %rd349, 0;
	@%p17 bra 	$L__BB17_91;
	cvt.u32.u64 	%r104, %rd210;
	cvt.u32.u64 	%r105, %rd552;
	div.u32 	%r106, %r105, %r104;
	mul.lo.s32 	%r107, %r106, %r104;
	sub.s32 	%r108, %r105, %r107;
	cvt.u64.u32 	%rd554, %r106;
	cvt.u64.u32 	%rd555, %r108;
	bra.uni 	$L__BB17_92;
$L__BB17_91:
	div.s64 	%rd554, %rd552, %rd210;
	mul.lo.s64 	%rd350, %rd554, %rd210;
	sub.s64 	%rd555, %rd552, %rd350;
$L__BB17_92:
	add.s64 	%rd352, %rd1, %rd346;
	ld.global.u64 	%rd353, [%rd352];
	mad.lo.s64 	%rd217, %rd353, %rd555, %rd209;
	add.s32 	%r42, %r240, -2;
	mul.wide.u32 	%rd354, %r42, 8;
	add.s64 	%rd355, %rd2, %rd354;
	ld.global.u64 	%rd218, [%rd355];
	or.b64  	%rd356, %rd554, %rd218;
	and.b64  	%rd357, %rd356, -4294967296;
	setp.ne.s64 	%p18, %rd357, 0;
	@%p18 bra 	$L__BB17_94;
	cvt.u32.u64 	%r109, %rd218;
	cvt.u32.u64 	%r110, %rd554;
	div.u32 	%r111, %r110, %r109;
	mul.lo.s32 	%r112, %r111, %r109;
	sub.s32 	%r113, %r110, %r112;
	cvt.u64.u32 	%rd556, %r111;
	cvt.u64.u32 	%rd557, %r113;
	bra.uni 	$L__BB17_95;
$L__BB17_94:
	div.s64 	%rd556, %rd554, %rd218;
	mul.lo.s64 	%rd358, %rd556, %rd218;
	sub.s64 	%rd557, %rd554, %rd358;
$L__BB17_95:
	add.s64 	%rd360, %rd1, %rd354;
	ld.global.u64 	%rd361, [%rd360];
	mad.lo.s64 	%rd225, %rd361, %rd557, %rd217;
	add.s32 	%r43, %r240, -3;
	mul.wide.u32 	%rd362, %r43, 8;
	add.s64 	%rd363, %rd2, %rd362;
	ld.global.u64 	%rd226, [%rd363];
	or.b64  	%rd364, %rd556, %rd226;
	and.b64  	%rd365, %rd364, -4294967296;
	setp.ne.s64 	%p19, %rd365, 0;
	@%p19 bra 	$L__BB17_97;
	cvt.u32.u64 	%r114, %rd226;
	cvt.u32.u64 	%r115, %rd556;
	div.u32 	%r116, %r115, %r114;
	mul.lo.s32 	%r117, %r116, %r114;
	sub.s32 	%r118, %r115, %r117;
	cvt.u64.u32 	%rd562, %r116;
	cvt.u64.u32 	%rd559, %r118;
	bra.uni 	$L__BB17_98;
$L__BB17_97:
	div.s64 	%rd562, %rd556, %rd226;
	mul.lo.s64 	%rd366, %rd562, %rd226;
	sub.s64 	%rd559, %rd556, %rd366;
$L__BB17_98:
	add.s64 	%rd368, %rd1, %rd362;
	ld.global.u64 	%rd369, [%rd368];
	mad.lo.s64 	%rd370, %rd369, %rd559, %rd225;
	shl.b64 	%rd371, %rd370, 2;
	add.s64 	%rd571, %rd571, %rd371;
	add.s32 	%r240, %r240, -4;
$L__BB17_99:
	setp.eq.s32 	%p20, %r40, 0;
	@%p20 bra 	$L__BB17_113;
	setp.eq.s32 	%p21, %r40, 1;
	@%p21 bra 	$L__BB17_108;
	mul.wide.u32 	%rd373, %r240, 8;
	add.s64 	%rd374, %rd2, %rd373;
	ld.global.u64 	%rd237, [%rd374];
	or.b64  	%rd375, %rd562, %rd237;
	and.b64  	%rd376, %rd375, -4294967296;
	setp.ne.s64 	%p22, %rd376, 0;
	@%p22 bra 	$L__BB17_103;
	cvt.u32.u64 	%r119, %rd237;
	cvt.u32.u64 	%r120, %rd562;
	div.u32 	%r121, %r120, %r119;
	mul.lo.s32 	%r122, %r121, %r119;
	sub.s32 	%r123, %r120, %r122;
	cvt.u64.u32 	%rd563, %r121;
	cvt.u64.u32 	%rd564, %r123;
	bra.uni 	$L__BB17_104;
$L__BB17_103:
	div.s64 	%rd563, %rd562, %rd237;
	mul.lo.s64 	%rd377, %rd563, %rd237;
	sub.s64 	%rd564, %rd562, %rd377;
$L__BB17_104:
	add.s64 	%rd379, %rd1, %rd373;
	ld.global.u64 	%rd380, [%rd379];
	mul.lo.s64 	%rd244, %rd380, %rd564;
	add.s32 	%r46, %r240, -1;
	mul.wide.u32 	%rd381, %r46, 8;
	add.s64 	%rd382, %rd2, %rd381;
	ld.global.u64 	%rd245, [%rd382];
	or.b64  	%rd383, %rd563, %rd245;
	and.b64  	%rd384, %rd383, -4294967296;
	setp.ne.s64 	%p23, %rd384, 0;
	@%p23 bra 	$L__BB17_106;
	cvt.u32.u64 	%r124, %rd245;
	cvt.u32.u64 	%r125, %rd563;
	div.u32 	%r126, %r125, %r124;
	mul.lo.s32 	%r127, %r126, %r124;
	sub.s32 	%r128, %r125, %r127;
	cvt.u64.u32 	%rd562, %r126;
	cvt.u64.u32 	%rd566, %r128;
	bra.uni 	$L__BB17_107;
$L__BB17_106:
	div.s64 	%rd562, %rd563, %rd245;
	mul.lo.s64 	%rd385, %rd562, %rd245;
	sub.s64 	%rd566, %rd563, %rd385;
$L__BB17_107:
	add.s64 	%rd387, %rd1, %rd381;
	ld.global.u64 	%rd388, [%rd387];
	mad.lo.s64 	%rd389, %rd388, %rd566, %rd244;
	shl.b64 	%rd390, %rd389, 2;
	add.s64 	%rd571, %rd571, %rd390;
	add.s32 	%r240, %r240, -2;
$L__BB17_108:
	and.b32  	%r129, %r22, 1;
	setp.eq.b32 	%p24, %r129, 1;
	not.pred 	%p25, %p24;
	@%p25 bra 	$L__BB17_113;
	mul.wide.u32 	%rd391, %r240, 8;
	add.s64 	%rd392, %rd2, %rd391;
	ld.global.u64 	%rd256, [%rd392];
	or.b64  	%rd393, %rd562, %rd256;
	and.b64  	%rd394, %rd393, -4294967296;
	setp.ne.s64 	%p26, %rd394, 0;
	@%p26 bra 	$L__BB17_111;
	cvt.u32.u64 	%r130, %rd256;
	cvt.u32.u64 	%r131, %rd562;
	rem.u32 	%r132, %r131, %r130;
	cvt.u64.u32 	%rd570, %r132;
	bra.uni 	$L__BB17_112;
$L__BB17_111:
	rem.s64 	%rd570, %rd562, %rd256;
$L__BB17_112:
	add.s64 	%rd396, %rd1, %rd391;
	ld.global.u64 	%rd397, [%rd396];
	mul.lo.s64 	%rd398, %rd397, %rd570;
	shl.b64 	%rd399, %rd398, 2;
	add.s64 	%rd571, %rd571, %rd399;
$L__BB17_113:
	ld.global.u32 	%r133, [%rd571];
	st.shared.u32 	[%r5], %r133;
$L__BB17_114:
	bar.sync 	0;
	setp.lt.u32 	%p48, %r242, 66;
	@%p48 bra 	$L__BB17_118;
$L__BB17_115:
	shr.u32 	%r50, %r242, 1;
	setp.ge.u32 	%p49, %r1, %r50;
	@%p49 bra 	$L__BB17_117;
	ld.shared.u32 	%r208, [%r5];
	shl.b32 	%r209, %r50, 2;
	add.s32 	%r210, %r5, %r209;
	ld.shared.u32 	%r211, [%r210];
	mul.lo.s32 	%r212, %r211, %r208;
	st.shared.u32 	[%r5], %r212;
$L__BB17_117:
	bar.sync 	0;
	setp.gt.u32 	%p50, %r242, 131;
	mov.u32 	%r242, %r50;
	@%p50 bra 	$L__BB17_115;
$L__BB17_118:
	setp.gt.u32 	%p51, %r1, 31;
	@%p51 bra 	$L__BB17_121;
	ld.volatile.shared.u32 	%r213, [%r5];
	ld.volatile.shared.u32 	%r214, [%r5+128];
	mul.lo.s32 	%r215, %r214, %r213;
	st.volatile.shared.u32 	[%r5], %r215;
	ld.volatile.shared.u32 	%r216, [%r5];
	ld.volatile.shared.u32 	%r217, [%r5+64];
	mul.lo.s32 	%r218, %r217, %r216;
	st.volatile.shared.u32 	[%r5], %r218;
	ld.volatile.shared.u32 	%r219, [%r5];
	ld.volatile.shared.u32 	%r220, [%r5+32];
	mul.lo.s32 	%r221, %r220, %r219;
	st.volatile.shared.u32 	[%r5], %r221;
	ld.volatile.shared.u32 	%r222, [%r5];
	ld.volatile.shared.u32 	%r223, [%r5+16];
	mul.lo.s32 	%r224, %r223, %r222;
	st.volatile.shared.u32 	[%r5], %r224;
	ld.volatile.shared.u32 	%r225, [%r5];
	ld.volatile.shared.u32 	%r226, [%r5+8];
	mul.lo.s32 	%r227, %r226, %r225;
	st.volatile.shared.u32 	[%r5], %r227;
	ld.volatile.shared.u32 	%r228, [%r5];
	ld.volatile.shared.u32 	%r229, [%r5+4];
	mul.lo.s32 	%r230, %r229, %r228;
	st.volatile.shared.u32 	[%r5], %r230;
	setp.ne.s32 	%p52, %r1, 0;
	@%p52 bra 	$L__BB17_121;
	ld.param.u64 	%rd486, [contiguous_reduce2_i32_param_0];
	ld.shared.u32 	%r231, [sdata_i32];
	cvt.u64.u32 	%rd480, %r2;
	mov.u32 	%r232, %ctaid.y;
	cvt.u64.u32 	%rd481, %r232;
	mad.lo.s64 	%rd482, %rd265, %rd481, %rd480;
	cvta.to.global.u64 	%rd483, %rd486;
	shl.b64 	%rd484, %rd482, 2;
	add.s64 	%rd485, %rd483, %rd484;
	st.global.u32 	[%rd485], %r231;
$L__BB17_121:
	ret;

}
	// .globl	contiguous_reduce22_i32
.visible .entry contiguous_reduce22_i32(
	.param .u64 .ptr .align 1 contiguous_reduce22_i32_param_0,
	.param .u64 .ptr .align 1 contiguous_reduce22_i32_param_1,
	.param .u64 contiguous_reduce22_i32_param_2,
	.param .u64 contiguous_reduce22_i32_param_3
)
{
	.reg .pred 	%p<8>;
	.reg .b32 	%r<46>;
	.reg .b64 	%rd<27>;

	ld.param.u64 	%rd4, [contiguous_reduce22_i32_param_0];
	ld.param.u64 	%rd7, [contiguous_reduce22_i32_param_1];
	ld.param.u64 	%rd5, [contiguous_reduce22_i32_param_2];
	ld.param.u64 	%rd6, [contiguous_reduce22_i32_param_3];
	cvta.to.global.u64 	%rd1, %rd7;
	mov.u32 	%r1, %tid.x;
	mov.u32 	%r2, %ctaid.x;
	mov.u32 	%r45, %ntid.x;
	mul.lo.s32 	%r8, %r2, %r45;
	shl.b32 	%r9, %r8, 1;
	add.s32 	%r4, %r9, %r1;
	shl.b32 	%r10, %r1, 2;
	mov.u32 	%r11, sdata_i32;
	add.s32 	%r5, %r11, %r10;
	mov.b32 	%r12, 1;
	st.shared.u32 	[%r5], %r12;
	add.s32 	%r13, %r4, %r45;
	cvt.u64.u32 	%rd2, %r13;
	setp.le.u64 	%p1, %rd5, %rd2;
	@%p1 bra 	$L__BB18_2;
	cvt.u64.u32 	%rd12, %r4;
	mov.u32 	%r16, %ctaid.y;
	cvt.u64.u32 	%rd13, %r16;
	mul.lo.s64 	%rd14, %rd5, %rd13;
	add.s64 	%rd15, %rd14, %rd12;
	shl.b64 	%rd16, %rd15, 2;
	add.s64 	%rd17, %rd1, %rd16;
	ld.global.u32 	%r17, [%rd17];
	add.s64 	%rd18, %rd14, %rd2;
	shl.b64 	%rd19, %rd18, 2;
	add.s64 	%rd20, %rd1, %rd19;
	ld.global.u32 	%r18, [%rd20];
	mul.lo.s32 	%r19, %r18, %r17;
	st.shared.u32 	[%r5], %r19;
	bra.uni 	$L__BB18_4;
$L__BB18_2:
	cvt.u64.u32 	%rd3, %r4;
	setp.le.u64 	%p2, %rd5, %rd3;
	@%p2 bra 	$L__BB18_4;
	mov.u32 	%r14, %ctaid.y;
	cvt.u64.u32 	%rd8, %r14;
	mad.lo.s64 	%rd9, %rd5, %rd8, %rd3;
	shl.b64 	%rd10, %rd9, 2;
	add.s64 	%rd11, %rd1, %rd10;
	ld.global.u32 	%r15, [%rd11];
	st.shared.u32 	[%r5], %r15;
$L__BB18_4:
	bar.sync 	0;
	setp.lt.u32 	%p3, %r45, 66;
	@%p3 bra 	$L__BB18_8;
$L__BB18_5:
	shr.u32 	%r7, %r45, 1;
	setp.ge.u32 	%p4, %r1, %r7;
	@%p4 bra 	$L__BB18_7;
	ld.shared.u32 	%r20, [%r5];
	shl.b32 	%r21, %r7, 2;
	add.s32 	%r22, %r5, %r21;
	ld.shared.u32 	%r23, [%r22];
	mul.lo.s32 	%r24, %r23, %r20;
	st.shared.u32 	[%r5], %r24;
$L__BB18_7:
	bar.sync 	0;
	setp.gt.u32 	%p5, %r45, 131;
	mov.u32 	%r45, %r7;
	@%p5 bra 	$L__BB18_5;
$L__BB18_8:
	setp.gt.u32 	%p6, %r1, 31;
	@%p6 bra 	$L__BB18_11;
	ld.volatile.shared.u32 	%r25, [%r5];
	ld.volatile.shared.u32 	%r26, [%r5+128];
	mul.lo.s32 	%r27, %r26, %r25;
	st.volatile.shared.u32 	[%r5], %r27;
	ld.volatile.shared.u32 	%r28, [%r5];
	ld.volatile.shared.u32 	%r29, [%r5+64];
	mul.lo.s32 	%r30, %r29, %r28;
	st.volatile.shared.u32 	[%r5], %r30;
	ld.volatile.shared.u32 	%r31, [%r5];
	ld.volatile.shared.u32 	%r32, [%r5+32];
	mul.lo.s32 	%r33, %r32, %r31;
	st.volatile.shared.u32 	[%r5], %r33;
	ld.volatile.shared.u32 	%r34, [%r5];
	ld.volatile.shared.u32 	%r35, [%r5+16];
	mul.lo.s32 	%r36, %r35, %r34;
	st.volatile.shared.u32 	[%r5], %r36;
	ld.volatile.shared.u32 	%r37, [%r5];
	ld.volatile.shared.u32 	%r38, [%r5+8];
	mul.lo.s32 	%r39, %r38, %r37;
	st.volatile.shared.u32 	[%r5], %r39;
	ld.volatile.shared.u32 	%r40, [%r5];
	ld.volatile.shared.u32 	%r41, [%r5+4];
	mul.lo.s32 	%r42, %r41, %r40;
	st.volatile.shared.u32 	[%r5], %r42;
	setp.ne.s32 	%p7, %r1, 0;
	@%p7 bra 	$L__BB18_11;
	ld.shared.u32 	%r43, [sdata_i32];
	cvt.u64.u32 	%rd21, %r2;
	mov.u32 	%r44, %ctaid.y;
	cvt.u64.u32 	%rd22, %r44;
	mad.lo.s64 	%rd23, %rd6, %rd22, %rd21;
	cvta.to.global.u64 	%rd24, %rd4;
	shl.b64 	%rd25, %rd23, 2;
	add.s64 	%rd26, %rd24, %rd25;
	st.global.u32 	[%rd26], %r43;
$L__BB18_11:
	ret;

}
	// .globl	contiguous_reduce3_i32
.visible .entry contiguous_reduce3_i32(
	.param .u64 .ptr .align 1 contiguous_reduce3_i32_param_0,
	.param .u64 .ptr .align 1 contiguous_reduce3_i32_param_1,
	.param .u64 .ptr .align 1 contiguous_reduce3_i32_param_2,
	.param .u64 .ptr .align 1 contiguous_reduce3_i32_param_3,
	.param .u64 contiguous_reduce3_i32_param_4,
	.param .u64 contiguous_reduce3_i32_param_5,
	.param .u64 contiguous_reduce3_i32_param_6
)
{
	.reg .pred 	%p<39>;
	.reg .b32 	%r<257>;
	.reg .b64 	%rd<306>;

	ld.param.u64 	%rd144, [contiguous_reduce3_i32_param_0];
	ld.param.u64 	%rd145, [contiguous_reduce3_i32_param_1];
	ld.param.u64 	%rd148, [contiguous_reduce3_i32_param_2];
	ld.param.u64 	%rd149, [contiguous_reduce3_i32_param_3];
	ld.param.u64 	%rd146, [contiguous_reduce3_i32_param_4];
	ld.param.u64 	%rd147, [contiguous_reduce3_i32_param_5];
	ld.param.u64 	%rd150, [contiguous_reduce3_i32_param_6];
	cvta.to.global.u64 	%rd1, %rd149;
	cvta.to.global.u64 	%rd2, %rd148;
	mov.u32 	%r1, %tid.y;
	mov.u32 	%r2, %ntid.x;
	mov.u32 	%r3, %tid.x;
	mad.lo.s32 	%r77, %r1, %r2, %r3;
	mov.u32 	%r78, %ctaid.x;
	mad.lo.s32 	%r79, %r78, %r2, %r3;
	mov.u32 	%r80, %ctaid.y;
	mov.u32 	%r4, %ntid.y;
	mad.lo.s32 	%r81, %r80, %r4, %r1;
	shl.b32 	%r82, %r77, 2;
	mov.u32 	%r83, sdata_i32;
	add.s32 	%r6, %r83, %r82;
	mov.b32 	%r84, 1;
	st.shared.u32 	[%r6], %r84;
	cvt.u64.u32 	%rd3, %r79;
	setp.le.u64 	%p1, %rd147, %rd3;
	cvt.u64.u32 	%rd152, %r81;
	setp.le.u64 	%p2, %rd150, %rd152;
	or.pred  	%p3, %p1, %p2;
	@%p3 bra 	$L__BB19_76;
	cvt.u32.u64 	%r85, %rd3;
	cvt.u32.u64 	%r86, %rd147;
	mad.lo.s32 	%r239, %r81, %r86, %r85;
	cvt.u32.u64 	%r8, %rd146;
	add.s32 	%r238, %r8, -1;
	setp.lt.s32 	%p4, %r238, 0;
	mov.b64 	%rd305, 0;
	@%p4 bra 	$L__BB19_59;
	and.b32  	%r10, %r8, 7;
	setp.lt.u32 	%p5, %r238, 7;
	mov.b64 	%rd305, 0;
	@%p5 bra 	$L__BB19_30;
	add.s32 	%r234, %r8, -4;
	and.b32  	%r87, %r8, -8;
	neg.s32 	%r233, %r87;
	mov.b64 	%rd305, 0;
$L__BB19_4:
	.pragma "nounroll";
	add.s32 	%r16, %r234, 3;
	cvt.u64.u32 	%rd5, %r239;
	mul.wide.u32 	%rd157, %r16, 8;
	add.s64 	%rd158, %rd2, %rd157;
	ld.global.u64 	%rd6, [%rd158];
	and.b64  	%rd159, %rd6, -4294967296;
	setp.ne.s64 	%p6, %rd159, 0;
	@%p6 bra 	$L__BB19_6;
	cvt.u32.u64 	%r88, %rd6;
	cvt.u32.u64 	%r89, %rd5;
	div.u32 	%r90, %r89, %r88;
	mul.lo.s32 	%r91, %r90, %r88;
	sub.s32 	%r92, %r89, %r91;
	cvt.u64.u32 	%rd270, %r90;
	cvt.u64.u32 	%rd271, %r92;
	bra.uni 	$L__BB19_7;
$L__BB19_6:
	div.s64 	%rd270, %rd5, %rd6;
	mul.lo.s64 	%rd160, %rd270, %rd6;
	sub.s64 	%rd271, %rd5, %rd160;
$L__BB19_7:
	add.s64 	%rd162, %rd1, %rd157;
	ld.global.u64 	%rd163, [%rd162];
	mad.lo.s64 	%rd13, %rd163, %rd271, %rd305;
	add.s32 	%r17, %r234, 2;
	and.b64  	%rd14, %rd270, 4294967295;
	mul.wide.u32 	%rd164, %r17, 8;
	add.s64 	%rd165, %rd2, %rd164;
	ld.global.u64 	%rd15, [%rd165];
	and.b64  	%rd166, %rd15, -4294967296;
	setp.ne.s64 	%p7, %rd166, 0;
	@%p7 bra 	$L__BB19_9;
	cvt.u32.u64 	%r93, %rd15;
	cvt.u32.u64 	%r94, %rd14;
	div.u32 	%r95, %r94, %r93;
	mul.lo.s32 	%r96, %r95, %r93;
	sub.s32 	%r97, %r94, %r96;
	cvt.u64.u32 	%rd272, %r95;
	cvt.u64.u32 	%rd273, %r97;
	bra.uni 	$L__BB19_10;
$L__BB19_9:
	div.s64 	%rd272, %rd14, %rd15;
	mul.lo.s64 	%rd167, %rd272, %rd15;
	sub.s64 	%rd273, %rd14, %rd167;
$L__BB19_10:
	add.s64 	%rd169, %rd1, %rd164;
	ld.global.u64 	%rd170, [%rd169];
	mad.lo.s64 	%rd22, %rd170, %rd273, %rd13;
	add.s32 	%r18, %r234, 1;
	and.b64  	%rd23, %rd272, 4294967295;
	mul.wide.u32 	%rd171, %r18, 8;
	add.s64 	%rd172, %rd2, %rd171;
	ld.global.u64 	%rd24, [%rd172];
	and.b64  	%rd173, %rd24, -4294967296;
	setp.ne.s64 	%p8, %rd173, 0;
	@%p8 bra 	$L__BB19_12;
	cvt.u32.u64 	%r98, %rd24;
	cvt.u32.u64 	%r99, %rd23;
	div.u32 	%r100, %r99, %r98;
	mul.lo.s32 	%r101, %r100, %r98;
	sub.s32 	%r102, %r99, %r101;
	cvt.u64.u32 	%rd274, %r100;
	cvt.u64.u32 	%rd275, %r102;
	bra.uni 	$L__BB19_13;
$L__BB19_12:
	div.s64 	%rd274, %rd23, %rd24;
	mul.lo.s64 	%rd174, %rd274, %rd24;
	sub.s64 	%rd275, %rd23, %rd174;
$L__BB19_13:
	add.s64 	%rd176, %rd1, %rd171;
	ld.global.u64 	%rd177, [%rd176];
	mad.lo.s64 	%rd31, %rd177, %rd275, %rd22;
	add.s32 	%r19, %r234, -4;
	and.b64  	%rd32, %rd274, 4294967295;
	mul.wide.u32 	%rd178, %r234, 8;
	add.s64 	%rd179, %rd2, %rd178;
	ld.global.u64 	%rd33, [%rd179];
	and.b64  	%rd180, %rd33, -4294967296;
	setp.ne.s64 	%p9, %rd180, 0;
	@%p9 bra 	$L__BB19_15;
	cvt.u32.u64 	%r103, %rd33;
	cvt.u32.u64 	%r104, %rd32;
	div.u32 	%r105, %r104, %r103;
	mul.lo.s32 	%r106, %r105, %r103;
	sub.s32 	%r107, %r104, %r106;
	cvt.u64.u32 	%rd276, %r105;
	cvt.u64.u32 	%rd277, %r107;
	bra.uni 	$L__BB19_16;
$L__BB19_15:
	div.s64 	%rd276, %rd32, %rd33;
	mul.lo.s64 	%rd181, %rd276, %rd33;
	sub.s64 	%rd277, %rd32, %rd181;
$L__BB19_16:
	mul.wide.u32 	%rd182, %r234, 8;
	add.s64 	%rd183, %rd1, %rd182;
	ld.global.u64 	%rd184, [%rd183];
	mad.lo.s64 	%rd40, %rd184, %rd277, %rd31;
	add.s32 	%r20, %r234, -1;
	and.b64  	%rd41, %rd276, 4294967295;
	mul.wide.u32 	%rd185, %r20, 8;
	add.s64 	%rd186, %rd2, %rd185;
	ld.global.u64 	%rd42, [%rd186];
	and.b64  	%rd187, %rd42, -4294967296;
	setp.ne.s64 	%p10, %rd187, 0;
	@%p10 bra 	$L__BB19_18;
	cvt.u32.u64 	%r108, %rd42;
	cvt.u32.u64 	%r109, %rd41;
	div.u32 	%r110, %r109, %r108;
	mul.lo.s32 	%r111, %r110, %r108;
	sub.s32 	%r112, %r109, %r111;
	cvt.u64.u32 	%rd278, %r110;
	cvt.u64.u32 	%rd279, %r112;
	bra.uni 	$L__BB19_19;
$L__BB19_18:
	div.s64 	%rd278, %rd41, %rd42;
	mul.lo.s64 	%rd188, %rd278, %rd42;
	sub.s64 	%rd279, %rd41, %rd188;
$L__BB19_19:
	mul.wide.u32 	%rd189, %r20, 8;
	add.s64 	%rd190, %rd1, %rd189;
	ld.global.u64 	%rd191, [%rd190];
	mad.lo.s64 	%rd49, %rd191, %rd279, %rd40;
	add.s32 	%r21, %r234, -2;
	and.b64  	%rd50, %rd278, 4294967295;
	mul.wide.u32 	%rd192, %r21, 8;
	add.s64 	%rd193, %rd2, %rd192;
	ld.global.u64 	%rd51, [%rd193];
	and.b64  	%rd194, %rd51, -4294967296;
	setp.ne.s64 	%p11, %rd194, 0;
	@%p11 bra 	$L__BB19_21;
	cvt.u32.u64 	%r113, %rd51;
	cvt.u32.u64 	%r114, %rd50;
	div.u32 	%r115, %r114, %r113;
	mul.lo.s32 	%r116, %r115, %r113;
	sub.s32 	%r117, %r114, %r116;
	cvt.u64.u32 	%rd280, %r115;
	cvt.u64.u32 	%rd281, %r117;
	bra.uni 	$L__BB19_22;
$L__BB19_21:
	div.s64 	%rd280, %rd50, %rd51;
	mul.lo.s64 	%rd195, %rd280, %rd51;
	sub.s64 	%rd281, %rd50, %rd195;
$L__BB19_22:
	mul.wide.u32 	%rd196, %r21, 8;
	add.s64 	%rd197, %rd1, %rd196;
	ld.global.u64 	%rd198, [%rd197];
	mad.lo.s64 	%rd58, %rd198, %rd281, %rd49;
	add.s32 	%r22, %r234, -3;
	and.b64  	%rd59, %rd280, 4294967295;
	mul.wide.u32 	%rd199, %r22, 8;
	add.s64 	%rd200, %rd2, %rd199;
	ld.global.u64 	%rd60, [%rd200];
	and.b64  	%rd201, %rd60, -4294967296;
	setp.ne.s64 	%p12, %rd201, 0;
	@%p12 bra 	$L__BB19_24;
	cvt.u32.u64 	%r118, %rd60;
	cvt.u32.u64 	%r119, %rd59;
	div.u32 	%r120, %r119, %r118;
	mul.lo.s32 	%r121, %r120, %r118;
	sub.s32 	%r122, %r119, %r121;
	cvt.u64.u32 	%rd282, %r120;
	cvt.u64.u32 	%rd283, %r122;
	bra.uni 	$L__BB19_25;
$L__BB19_24:
	div.s64 	%rd282, %rd59, %rd60;
	mul.lo.s64 	%rd202, %rd282, %rd60;
	sub.s64 	%rd283, %rd59, %rd202;
$L__BB19_25:
	mul.wide.u32 	%rd203, %r22, 8;
	add.s64 	%rd204, %rd1, %rd203;
	ld.global.u64 	%rd205, [%rd204];
	mad.lo.s64 	%rd67, %rd205, %rd283, %rd58;
	and.b64  	%rd68, %rd282, 4294967295;
	mul.wide.u32 	%rd206, %r19, 8;
	add.s64 	%rd207, %rd2, %rd206;
	ld.global.u64 	%rd69, [%rd207];
	and.b64  	%rd208, %rd69, -4294967296;
	setp.ne.s64 	%p13, %rd208, 0;
	@%p13 bra 	$L__BB19_27;
	cvt.u32.u64 	%r123, %rd69;
	cvt.u32.u64 	%r124, %rd68;
	div.u32 	%r125, %r124, %r123;
	mul.lo.s32 	%r126, %r125, %r123;
	sub.s32 	%r127, %r124, %r126;
	cvt.u64.u32 	%rd284, %r125;
	cvt.u64.u32 	%rd285, %r127;
	bra.uni 	$L__BB19_28;
$L__BB19_27:
	div.s64 	%rd284, %rd68, %rd69;
	mul.lo.s64 	%rd209, %rd284, %rd69;
	sub.s64 	%rd285, %rd68, %rd209;
$L__BB19_28:
	add.s64 	%rd211, %rd1, %rd206;
	ld.global.u64 	%rd212, [%rd211];
	mad.lo.s64 	%rd305, %rd212, %rd285, %rd67;
	cvt.u32.u64 	%r239, %rd284;
	add.s32 	%r234, %r234, -8;
	add.s32 	%r233, %r233, 8;
	setp.ne.s32 	%p14, %r233, 0;
	@%p14 bra 	$L__BB19_4;
	add.s32 	%r238, %r234, 3;
$L__BB19_30:
	setp.eq.s32 	%p15, %r10, 0;
	@%p15 bra 	$L__BB19_59;
	and.b32  	%r29, %r8, 3;
	setp.lt.u32 	%p16, %r10, 4;
	@%p16 bra 	$L__BB19_45;
	cvt.u64.u32 	%rd79, %r239;
	mul.wide.u32 	%rd214, %r238, 8;
	add.s64 	%rd215, %rd2, %rd214;
	ld.global.u64 	%rd80, [%rd215];
	and.b64  	%rd216, %rd80, -4294967296;
	setp.ne.s64 	%p17, %rd216, 0;
	@%p17 bra 	$L__BB19_34;
	cvt.u32.u64 	%r128, %rd80;
	cvt.u32.u64 	%r129, %rd79;
	div.u32 	%r130, %r129, %r128;
	mul.lo.s32 	%r131, %r130, %r128;
	sub.s32 	%r132, %r129, %r131;
	cvt.u64.u32 	%rd288, %r130;
	cvt.u64.u32 	%rd289, %r132;
	bra.uni 	$L__BB19_35;
$L__BB19_34:
	div.s64 	%rd288, %rd79, %rd80;
	mul.lo.s64 	%rd217, %rd288, %rd80;
	sub.s64 	%rd289, %rd79, %rd217;
$L__BB19_35:
	add.s64 	%rd219, %rd1, %rd214;
	ld.global.u64 	%rd220, [%rd219];
	mad.lo.s64 	%rd87, %rd220, %rd289, %rd305;
	add.s32 	%r30, %r238, -1;
	and.b64  	%rd88, %rd288, 4294967295;
	mul.wide.u32 	%rd221, %r30, 8;
	add.s64 	%rd222, %rd2, %rd221;
	ld.global.u64 	%rd89, [%rd222];
	and.b64  	%rd223, %rd89, -4294967296;
	setp.ne.s64 	%p18, %rd223, 0;
	@%p18 bra 	$L__BB19_37;
	cvt.u32.u64 	%r133, %rd89;
	cvt.u32.u64 	%r134, %rd88;
	div.u32 	%r135, %r134, %r133;
	mul.lo.s32 	%r136, %r135, %r133;
	sub.s32 	%r137, %r134, %r136;
	cvt.u64.u32 	%rd290, %r135;
	cvt.u64.u32 	%rd291, %r137;
	bra.uni 	$L__BB19_38;
$L__BB19_37:
	div.s64 	%rd290, %rd88, %rd89;
	mul.lo.s64 	%rd224, %rd290, %rd89;
	sub.s64 	%rd291, %rd88, %rd224;
$L__BB19_38:
	add.s64 	%rd226, %rd1, %rd221;
	ld.global.u64 	%rd227, [%rd226];
	mad.lo.s64 	%rd96, %rd227, %rd291, %rd87;
	add.s32 	%r31, %r238, -2;
	and.b64  	%rd97, %rd290, 4294967295;
	mul.wide.u32 	%rd228, %r31, 8;
	add.s64 	%rd229, %rd2, %rd228;
	ld.global.u64 	%rd98, [%rd229];
	and.b64  	%rd230, %rd98, -4294967296;
	setp.ne.s64 	%p19, %rd230, 0;
	@%p19 bra 	$L__BB19_40;
	cvt.u32.u64 	%r138, %rd98;
	cvt.u32.u64 	%r139, %rd97;
	div.u32 	%r140, %r139, %r138;
	mul.lo.s32 	%r141, %r140, %r138;
	sub.s32 	%r142, %r139, %r141;
	cvt.u64.u32 	%rd292, %r140;
	cvt.u64.u32 	%rd293, %r142;
	bra.uni 	$L__BB19_41;
$L__BB19_40:
	div.s64 	%rd292, %rd97, %rd98;
	mul.lo.s64 	%rd231, %rd292, %rd98;
	sub.s64 	%rd293, %rd97, %rd231;
$L__BB19_41:
	add.s64 	%rd233, %rd1, %rd228;
	ld.global.u64 	%rd234, [%rd233];
	mad.lo.s64 	%rd105, %rd234, %rd293, %rd96;
	add.s32 	%r32, %r238, -3;
	and.b64  	%rd106, %rd292, 4294967295;
	mul.wide.u32 	%rd235, %r32, 8;
	add.s64 	%rd236, %rd2, %rd235;
	ld.global.u64 	%rd107, [%rd236];
	and.b64  	%rd237, %rd107, -4294967296;
	setp.ne.s64 	%p20, %rd237, 0;
	@%p20 bra 	$L__BB19_43;
	cvt.u32.u64 	%r143, %rd107;
	cvt.u32.u64 	%r144, %rd106;
	div.u32 	%r145, %r144, %r143;
	mul.lo.s32 	%r146, %r145, %r143;
	sub.s32 	%r147, %r144, %r146;
	cvt.u64.u32 	%rd294, %r145;
	cvt.u64.u32 	%rd295, %r147;
	bra.uni 	$L__BB19_44;
$L__BB19_43:
	div.s64 	%rd294, %rd106, %rd107;
	mul.lo.s64 	%rd238, %rd294, %rd107;
	sub.s64 	%rd295, %rd106, %rd238;
$L__BB19_44:
	add.s64 	%rd240, %rd1, %rd235;
	ld.global.u64 	%rd241, [%rd240];
	mad.lo.s64 	%rd305, %rd241, %rd295, %rd105;
	cvt.u32.u64 	%r239, %rd294;
	add.s32 	%r238, %r238, -4;
$L__BB19_45:
	setp.eq.s32 	%p21, %r29, 0;
	@%p21 bra 	$L__BB19_59;
	setp.eq.s32 	%p22, %r29, 1;
	@%p22 bra 	$L__BB19_54;
	cvt.u64.u32 	%rd117, %r239;
	mul.wide.u32 	%rd243, %r238, 8;
	add.s64 	%rd244, %rd2, %rd243;
	ld.global.u64 	%rd118, [%rd244];
	and.b64  	%rd245, %rd118, -4294967296;
	setp.ne.s64 	%p23, %rd245, 0;
	@%p23 bra 	$L__BB19_49;
	cvt.u32.u64 	%r148, %rd118;
	cvt.u32.u64 	%r149, %rd117;
	div.u32 	%r150, %r149, %r148;
	mul.lo.s32 	%r151, %r150, %r148;
	sub.s32 	%r152, %r149, %r151;
	cvt.u64.u32 	%rd298, %r150;
	cvt.u64.u32 	%rd299, %r152;
	bra.uni 	$L__BB19_50;
$L__BB19_49:
	div.s64 	%rd298, %rd117, %rd118;
	mul.lo.s64 	%rd246, %rd298, %rd118;
	sub.s64 	%rd299, %rd117, %rd246;
$L__BB19_50:
	add.s64 	%rd248, %rd1, %rd243;
	ld.global.u64 	%rd249, [%rd248];
	mad.lo.s64 	%rd125, %rd249, %rd299, %rd305;
	add.s32 	%r37, %r238, -1;
	and.b64  	%rd126, %rd298, 4294967295;
	mul.wide.u32 	%rd250, %r37, 8;
	add.s64 	%rd251, %rd2, %rd250;
	ld.global.u64 	%rd127, [%rd251];
	and.b64  	%rd252, %rd127, -4294967296;
	setp.ne.s64 	%p24, %rd252, 0;
	@%p24 bra 	$L__BB19_52;
	cvt.u32.u64 	%r153, %rd127;
	cvt.u32.u64 	%r154, %rd126;
	div.u32 	%r155, %r154, %r153;
	mul.lo.s32 	%r156, %r155, %r153;
	sub.s32 	%r157, %r154, %r156;
	cvt.u64.u32 	%rd300, %r155;
	cvt.u64.u32 	%rd301, %r157;
	bra.uni 	$L__BB19_53;
$L__BB19_52:
	div.s64 	%rd300, %rd126, %rd127;
	mul.lo.s64 	%rd253, %rd300, %rd127;
	sub.s64 	%rd301, %rd126, %rd253;
$L__BB19_53:
	add.s64 	%rd255, %rd1, %rd250;
	ld.global.u64 	%rd256, [%rd255];
	mad.lo.s64 	%rd305, %rd256, %rd301, %rd125;
	cvt.u32.u64 	%r239, %rd300;
	add.s32 	%r238, %r238, -2;
$L__BB19_54:
	and.b32  	%r158, %r8, 1;
	setp.eq.b32 	%p25, %r158, 1;
	not.pred 	%p26, %p25;
	@%p26 bra 	$L__BB19_59;
	cvt.u64.u32 	%rd137, %r239;
	mul.wide.u32 	%rd257, %r238, 8;
	add.s64 	%rd258, %rd2, %rd257;
	ld.global.u64 	%rd138, [%rd258];
	and.b64  	%rd259, %rd138, -4294967296;
	setp.ne.s64 	%p27, %rd259, 0;
	@%p27 bra 	$L__BB19_57;
	cvt.u32.u64 	%r159, %rd138;
	cvt.u32.u64 	%r160, %rd137;
	rem.u32 	%r161, %r160, %r159;
	cvt.u64.u32 	%rd304, %r161;
	bra.uni 	$L__BB19_58;
$L__BB19_57:
	rem.s64 	%rd304, %rd137, %rd138;
$L__BB19_58:
	add.s64 	%rd261, %rd1, %rd257;
	ld.global.u64 	%rd262, [%rd261];
	mad.lo.s64 	%rd305, %rd262, %rd304, %rd305;
$L__BB19_59:
	cvta.to.global.u64 	%rd263, %rd145;
	shl.b64 	%rd264, %rd305, 2;
	add.s64 	%rd265, %rd263, %rd264;
	ld.global.u32 	%r162, [%rd265];
	st.shared.u32 	[%r6], %r162;
	bar.sync 	0;
	setp.ne.s32 	%p28, %r1, 0;
	@%p28 bra 	$L__BB19_76;
	setp.lt.u32 	%p29, %r4, 2;
	shl.b32 	%r163, %r3, 2;
	add.s32 	%r42, %r83, %r163;
	@%p29 bra 	$L__BB19_74;
	ld.shared.u32 	%r251, [%r42];
	add.s32 	%r44, %r4, -1;
	add.s32 	%r167, %r4, -2;
	and.b32  	%r45, %r44, 7;
	setp.lt.u32 	%p30, %r167, 7;
	mov.b32 	%r247, 1;
	@%p30 bra 	$L__BB19_65;
	and.b32  	%r170, %r44, -8;
	neg.s32 	%r254, %r170;
	shl.b32 	%r47, %r2, 2;
	add.s32 	%r172, %r163, %r47;
	mov.u32 	%r173, sdata_i32;
	add.s32 	%r252, %r173, %r172;
	shl.b32 	%r49, %r2, 5;
	mov.b32 	%r256, 1;
	mov.b32 	%r253, 0;
$L__BB19_63:
	.pragma "nounroll";
	mul.lo.s32 	%r174, %r256, %r2;
	shl.b32 	%r175, %r174, 2;
	add.s32 	%r176, %r42, %r175;
	ld.shared.u32 	%r177, [%r252];
	mul.lo.s32 	%r178, %r177, %r251;
	add.s32 	%r179, %r176, %r47;
	ld.shared.u32 	%r180, [%r179];
	mul.lo.s32 	%r181, %r180, %r178;
	add.s32 	%r182, %r179, %r47;
	ld.shared.u32 	%r183, [%r182];
	mul.lo.s32 	%r184, %r183, %r181;
	add.s32 	%r185, %r182, %r47;
	ld.shared.u32 	%r186, [%r185];
	mul.lo.s32 	%r187, %r186, %r184;
	add.s32 	%r188, %r185, %r47;
	ld.shared.u32 	%r189, [%r188];
	mul.lo.s32 	%r190, %r189, %r187;
	add.s32 	%r191, %r188, %r47;
	ld.shared.u32 	%r192, [%r191];
	mul.lo.s32 	%r193, %r192, %r190;
	add.s32 	%r194, %r191, %r47;
	ld.shared.u32 	%r195, [%r194];
	mul.lo.s32 	%r196, %r195, %r193;
	add.s32 	%r197, %r194, %r47;
	ld.shared.u32 	%r198, [%r197];
	mul.lo.s32 	%r251, %r198, %r196;
	add.s32 	%r256, %r256, 8;
	add.s32 	%r254, %r254, 8;
	add.s32 	%r253, %r253, 8;
	add.s32 	%r252, %r252, %r49;
	setp.eq.s32 	%p31, %r254, 0;
	@%p31 bra 	$L__BB19_64;
	bra.uni 	$L__BB19_63;
$L__BB19_64:
	add.s32 	%r247, %r253, 1;
$L__BB19_65:
	setp.eq.s32 	%p32, %r45, 0;
	@%p32 bra 	$L__BB19_73;
	and.b32  	%r54, %r44, 3;
	setp.lt.u32 	%p33, %r45, 4;
	@%p33 bra 	$L__BB19_68;
	mul.lo.s32 	%r200, %r247, %r2;
	shl.b32 	%r201, %r200, 2;
	add.s32 	%r202, %r42, %r201;
	ld.shared.u32 	%r203, [%r202];
	mul.lo.s32 	%r204, %r203, %r251;
	shl.b32 	%r205, %r2, 2;
	add.s32 	%r206, %r202, %r205;
	ld.shared.u32 	%r207, [%r206];
	mul.lo.s32 	%r208, %r207, %r204;
	add.s32 	%r209, %r206, %r205;
	ld.shared.u32 	%r210, [%r209];
	mul.lo.s32 	%r211, %r210, %r208;
	add.s32 	%r212, %r209, %r205;
	ld.shared.u32 	%r213, [%r212];
	mul.lo.s32 	%r251, %r213, %r211;
	add.s32 	%r247, %r247, 4;
$L__BB19_68:
	setp.eq.s32 	%p34, %r54, 0;
	@%p34 bra 	$L__BB19_73;
	setp.eq.s32 	%p35, %r54, 1;
	@%p35 bra 	$L__BB19_71;
	mul.lo.s32 	%r215, %r247, %r2;
	shl.b32 	%r216, %r215, 2;
	add.s32 	%r217, %r42, %r216;
	ld.shared.u32 	%r218, [%r217];
	mul.lo.s32 	%r219, %r218, %r251;
	shl.b32 	%r220, %r2, 2;
	add.s32 	%r221, %r217, %r220;
	ld.shared.u32 	%r222, [%r221];
	mul.lo.s32 	%r251, %r222, %r219;
	add.s32 	%r247, %r247, 2;
$L__BB19_71:
	and.b32  	%r223, %r44, 1;
	setp.eq.b32 	%p36, %r223, 1;
	not.pred 	%p37, %p36;
	@%p37 bra 	$L__BB19_73;
	mul.lo.s32 	%r224, %r247, %r2;
	shl.b32 	%r225, %r224, 2;
	add.s32 	%r226, %r42, %r225;
	ld.shared.u32 	%r227, [%r226];
	mul.lo.s32 	%r251, %r227, %r251;
$L__BB19_73:
	st.shared.u32 	[%r42], %r251;
$L__BB19_74:
	atom.relaxed.global.cas.b32 	%r228, [global_lock], 0, 1;
	setp.ne.s32 	%p38, %r228, 0;
	@%p38 bra 	$L__BB19_74;
	ld.shared.u32 	%r229, [%r42];
	cvta.to.global.u64 	%rd266, %rd144;
	shl.b64 	%rd267, %rd3, 2;
	add.s64 	%rd268, %rd266, %rd267;
	ld.global.u32 	%r230, [%rd268];
	mul.lo.s32 	%r231, %r230, %r229;
	st.global.u32 	[%rd268], %r231;
	atom.global.exch.b32 	%r232, [global_lock], 0;
$L__BB19_76:
	ret;

}
	// .globl	contiguous_reduce_i64
.visible .entry contiguous_reduce_i64(
	.param .u64 .ptr .align 1 contiguous_reduce_i64_param_0,
	.param .u64 .ptr .align 1 contiguous_reduce_i64_param_1,
	.param .u64 contiguous_reduce_i64_param_2
)
{
	.reg .pred 	%p<8>;
	.reg .b32 	%r<16>;
	.reg .b64 	%rd<43>;

	ld.param.u64 	%rd4, [contiguous_reduce_i64_param_0];
	ld.param.u64 	%rd6, [contiguous_reduce_i64_param_1];
	ld.param.u64 	%rd5, [contiguous_reduce_i64_param_2];
	cvta.to.global.u64 	%rd1, %rd6;
	mov.u32 	%r1, %tid.x;
	mov.u32 	%r2, %ctaid.x;
	mov.u32 	%r15, %ntid.x;
	mul.lo.s32 	%r8, %r2, %r15;
	shl.b32 	%r9, %r8, 1;
	add.s32 	%r4, %r9, %r1;
	shl.b32 	%r10, %r1, 3;
	mov.u32 	%r11, sdata_i64;
	add.s32 	%r5, %r11, %r10;
	mov.b64 	%rd7, 1;
	st.shared.u64 	[%r5], %rd7;
	add.s32 	%r12, %r4, %r15;
	cvt.u64.u32 	%rd2, %r12;
	setp.le.u64 	%p1, %rd5, %rd2;
	@%p1 bra 	$L__BB20_2;
	mul.wide.u32 	%rd11, %r4, 8;
	add.s64 	%rd12, %rd1, %rd11;
	ld.global.u64 	%rd13, [%rd12];
	shl.b64 	%rd14, %rd2, 3;
	add.s64 	%rd15, %rd1, %rd14;
	ld.global.u64 	%rd16, [%rd15];
	mul.lo.s64 	%rd17, %rd16, %rd13;
	st.shared.u64 	[%r5], %rd17;
	bra.uni 	$L__BB20_4;
$L__BB20_2:
	cvt.u64.u32 	%rd3, %r4;
	setp.le.u64 	%p2, %rd5, %rd3;
	@%p2 bra 	$L__BB20_4;
	shl.b64 	%rd8, %rd3, 3;
	add.s64 	%rd9, %rd1, %rd8;
	ld.global.u64 	%rd10, [%rd9];
	st.shared.u64 	[%r5], %rd10;
$L__BB20_4:
	bar.sync 	0;
	setp.lt.u32 	%p3, %r15, 66;
	@%p3 bra 	$L__BB20_8;
$L__BB20_5:
	shr.u32 	%r7, %r15, 1;
	setp.ge.u32 	%p4, %r1, %r7;
	@%p4 bra 	$L__BB20_7;
	ld.shared.u64 	%rd18, [%r5];
	shl.b32 	%r13, %r7, 3;
	add.s32 	%r14, %r5, %r13;
	ld.shared.u64 	%rd19, [%r14];
	mul.lo.s64 	%rd20, %rd19, %rd18;
	st.shared.u64 	[%r5], %rd20;
$L__BB20_7:
	bar.sync 	0;
	setp.gt.u32 	%p5, %r15, 131;
	mov.u32 	%r15, %r7;
	@%p5 bra 	$L__BB20_5;
$L__BB20_8:
	setp.gt.u32 	%p6, %r1, 31;
	@%p6 bra 	$L__BB20_11;
	ld.volatile.shared.u64 	%rd21, [%r5];
	ld.volatile.shared.u64 	%rd22, [%r5+256];
	mul.lo.s64 	%rd23, %rd22, %rd21;
	st.volatile.shared.u64 	[%r5], %rd23;
	ld.volatile.shared.u64 	%rd24, [%r5];
	ld.volatile.shared.u64 	%rd25, [%r5+128];
	mul.lo.s64 	%rd26, %rd25, %rd24;
	st.volatile.shared.u64 	[%r5], %rd26;
	ld.volatile.shared.u64 	%rd27, [%r5];
	ld.volatile.shared.u64 	%rd28, [%r5+64];
	mul.lo.s64 	%rd29, %rd28, %rd27;
	st.volatile.shared.u64 	[%r5], %rd29;
	ld.volatile.shared.u64 	%rd30, [%r5];
	ld.volatile.shared.u64 	%rd31, [%r5+32];
	mul.lo.s64 	%rd32, %rd31, %rd30;
	st.volatile.shared.u64 	[%r5], %rd32;
	ld.volatile.shared.u64 	%rd33, [%r5];
	ld.volatile.shared.u64 	%rd34, [%r5+16];
	mul.lo.s64 	%rd35, %rd34, %rd33;
	st.volatile.shared.u64 	[%r5], %rd35;
	ld.volatile.shared.u64 	%rd36, [%r5];
	ld.volatile.shared.u64 	%rd37, [%r5+8];
	mul.lo.s64 	%rd38, %rd37, %rd36;
	st.volatile.shared.u64 	[%r5], %rd38;
	setp.ne.s32 	%p7, %r1, 0;
	@%p7 bra 	$L__BB20_11;
	ld.shared.u64 	%rd39, [sdata_i64];
	cvta.to.global.u64 	%rd40, %rd4;
	mul.wide.u32 	%rd41, %r2, 8;
	add.s64 	%rd42, %rd40, %rd41;
	st.global.u64 	[%rd42], %rd39;
$L__BB20_11:
	ret;

}
	// .globl	uncontiguous_reduce_i64
.visible .entry uncontiguous_reduce_i64(
	.param .u64 .ptr .align 1 uncontiguous_reduce_i64_param_0,
	.param .u64 .ptr .align 1 uncontiguous_reduce_i64_param_1,
	.param .u64 .ptr .align 1 uncontiguous_reduce_i64_param_2,
	.param .u64 .ptr .align 1 uncontiguous_reduce_i64_param_3,
	.param .u64 uncontiguous_reduce_i64_param_4,
	.param .u64 uncontiguous_reduce_i64_param_5
)
{
	.reg .pred 	%p<53>;
	.reg .b32 	%r<212>;
	.reg .b64 	%rd<585>;

	ld.param.u64 	%rd260, [uncontiguous_reduce_i64_param_0];
	ld.param.u64 	%rd263, [uncontiguous_reduce_i64_param_1];
	ld.param.u64 	%rd264, [uncontiguous_reduce_i64_param_2];
	ld.param.u64 	%rd265, [uncontiguous_reduce_i64_param_3];
	ld.param.u64 	%rd261, [uncontiguous_reduce_i64_param_4];
	ld.param.u64 	%rd262, [uncontiguous_reduce_i64_param_5];
	cvta.to.global.u64 	%rd1, %rd265;
	cvta.to.global.u64 	%rd2, %rd264;
	cvta.to.global.u64 	%rd3, %rd263;
	mov.u32 	%r1, %tid.x;
	mov.u32 	%r2, %ctaid.x;
	mov.u32 	%r211, %ntid.x;
	mul.lo.s32 	%r52, %r2, %r211;
	shl.b32 	%r53, %r52, 1;
	add.s32 	%r4, %r53, %r1;
	shl.b32 	%r54, %r1, 3;
	mov.u32 	%r55, sdata_i64;
	add.s32 	%r5, %r55, %r54;
	mov.b64 	%rd266, 1;
	st.shared.u64 	[%r5], %rd266;
	add.s32 	%r56, %r4, %r211;
	cvt.u64.u32 	%rd538, %r56;
	setp.le.u64 	%p1, %rd262, %rd538;
	@%p1 bra 	$L__BB21_54;
	cvt.u32.u64 	%r6, %rd261;
	add.s32 	%r205, %r6, -1;
	setp.lt.s32 	%p27, %r205, 0;
	mov.b64 	%rd542, 0;
	mov.u64 	%rd543, %rd542;
	@%p27 bra 	$L__BB21_53;
	cvt.u64.u32 	%rd539, %r4;
	setp.lt.u32 	%p28, %r205, 3;
	mov.b64 	%rd543, 0;
	mov.u64 	%rd542, %rd543;
	@%p28 bra 	$L__BB21_30;
	add.s32 	%r203, %r6, -2;
	and.b32  	%r132, %r6, -4;
	neg.s32 	%r202, %r132;
	mov.b64 	%rd543, 0;
$L__BB21_4:
	.pragma "nounroll";
	add.s32 	%r12, %r203, 1;
	mul.wide.u32 	%rd399, %r12, 8;
	add.s64 	%rd400, %rd2, %rd399;
	ld.global.u64 	%rd10, [%rd400];
	or.b64  	%rd401, %rd539, %rd10;
	and.b64  	%rd402, %rd401, -4294967296;
	setp.ne.s64 	%p29, %rd402, 0;
	@%p29 bra 	$L__BB21_6;
	cvt.u32.u64 	%r133, %rd10;
	cvt.u32.u64 	%r134, %rd539;
	div.u32 	%r135, %r134, %r133;
	mul.lo.s32 	%r136, %r135, %r133;
	sub.s32 	%r137, %r134, %r136;
	cvt.u64.u32 	%rd504, %r135;
	cvt.u64.u32 	%rd505, %r137;
	bra.uni 	$L__BB21_7;
$L__BB21_6:
	div.s64 	%rd504, %rd539, %rd10;
	mul.lo.s64 	%rd403, %rd504, %rd10;
	sub.s64 	%rd505, %rd539, %rd403;
$L__BB21_7:
	mul.wide.u32 	%rd404, %r12, 8;
	add.s64 	%rd405, %rd1, %rd404;
	ld.global.u64 	%rd17, [%rd405];
	mad.lo.s64 	%rd18, %rd17, %rd505, %rd542;
	or.b64  	%rd406, %rd538, %rd10;
	and.b64  	%rd407, %rd406, -4294967296;
	setp.ne.s64 	%p30, %rd407, 0;
	@%p30 bra 	$L__BB21_9;
	cvt.u32.u64 	%r138, %rd10;
	cvt.u32.u64 	%r139, %rd538;
	div.u32 	%r140, %r139, %r138;
	mul.lo.s32 	%r141, %r140, %r138;
	sub.s32 	%r142, %r139, %r141;
	cvt.u64.u32 	%rd506, %r140;
	cvt.u64.u32 	%rd507, %r142;
	bra.uni 	$L__BB21_10;
$L__BB21_9:
	div.s64 	%rd506, %rd538, %rd10;
	mul.lo.s64 	%rd408, %rd506, %rd10;
	sub.s64 	%rd507, %rd538, %rd408;
$L__BB21_10:
	mad.lo.s64 	%rd25, %rd507, %rd17, %rd543;
	add.s32 	%r13, %r203, -2;
	mul.wide.u32 	%rd409, %r203, 8;
	add.s64 	%rd410, %rd2, %rd409;
	ld.global.u64 	%rd26, [%rd410];
	or.b64  	%rd411, %rd504, %rd26;
	and.b64  	%rd412, %rd411, -4294967296;
	setp.ne.s64 	%p31, %rd412, 0;
	@%p31 bra 	$L__BB21_12;
	cvt.u32.u64 	%r143, %rd26;
	cvt.u32.u64 	%r144, %rd504;
	div.u32 	%r145, %r144, %r143;
	mul.lo.s32 	%r146, %r145, %r143;
	sub.s32 	%r147, %r144, %r146;
	cvt.u64.u32 	%rd508, %r145;
	cvt.u64.u32 	%rd509, %r147;
	bra.uni 	$L__BB21_13;
$L__BB21_12:
	div.s64 	%rd508, %rd504, %rd26;
	mul.lo.s64 	%rd413, %rd508, %rd26;
	sub.s64 	%rd509, %rd504, %rd413;
$L__BB21_13:
	mul.wide.u32 	%rd414, %r203, 8;
	add.s64 	%rd415, %rd1, %rd414;
	ld.global.u64 	%rd33, [%rd415];
	mad.lo.s64 	%rd34, %rd33, %rd509, %rd18;
	or.b64  	%rd416, %rd506, %rd26;
	and.b64  	%rd417, %rd416, -4294967296;
	setp.ne.s64 	%p32, %rd417, 0;
	@%p32 bra 	$L__BB21_15;
	cvt.u32.u64 	%r148, %rd26;
	cvt.u32.u64 	%r149, %rd506;
	div.u32 	%r150, %r149, %r148;
	mul.lo.s32 	%r151, %r150, %r148;
	sub.s32 	%r152, %r149, %r151;
	cvt.u64.u32 	%rd510, %r150;
	cvt.u64.u32 	%rd511, %r152;
	bra.uni 	$L__BB21_16;
$L__BB21_15:
	div.s64 	%rd510, %rd506, %rd26;
	mul.lo.s64 	%rd418, %rd510, %rd26;
	sub.s64 	%rd511, %rd506, %rd418;
$L__BB21_16:
	mad.lo.s64 	%rd41, %rd511, %rd33, %rd25;
	add.s32 	%r14, %r203, -1;
	mul.wide.u32 	%rd419, %r14, 8;
	add.s64 	%rd420, %rd2, %rd419;
	ld.global.u64 	%rd42, [%rd420];
	or.b64  	%rd421, %rd508, %rd42;
	and.b64  	%rd422, %rd421, -4294967296;
	setp.ne.s64 	%p33, %rd422, 0;
	@%p33 bra 	$L__BB21_18;
	cvt.u32.u64 	%r153, %rd42;
	cvt.u32.u64 	%r154, %rd508;
	div.u32 	%r155, %r154, %r153;
	mul.lo.s32 	%r156, %r155, %r153;
	sub.s32 	%r157, %r154, %r156;
	cvt.u64.u32 	%rd512, %r155;
	cvt.u64.u32 	%rd513, %r157;
	bra.uni 	$L__BB21_19;
$L__BB21_18:
	div.s64 	%rd512, %rd508, %rd42;
	mul.lo.s64 	%rd423, %rd512, %rd42;
	sub.s64 	%rd513, %rd508, %rd423;
$L__BB21_19:
	mul.wide.u32 	%rd424, %r14, 8;
	add.s64 	%rd425, %rd1, %rd424;
	ld.global.u64 	%rd49, [%rd425];
	mad.lo.s64 	%rd50, %rd49, %rd513, %rd34;
	or.b64  	%rd426, %rd510, %rd42;
	and.b64  	%rd427, %rd426, -4294967296;
	setp.ne.s64 	%p34, %rd427, 0;
	@%p34 bra 	$L__BB21_21;
	cvt.u32.u64 	%r158, %rd42;
	cvt.u32.u64 	%r159, %rd510;
	div.u32 	%r160, %r159, %r158;
	mul.lo.s32 	%r161, %r160, %r158;
	sub.s32 	%r162, %r159, %r161;
	cvt.u64.u32 	%rd514, %r160;
	cvt.u64.u32 	%rd515, %r162;
	bra.uni 	$L__BB21_22;
$L__BB21_21:
	div.s64 	%rd514, %rd510, %rd42;
	mul.lo.s64 	%rd428, %rd514, %rd42;
	sub.s64 	%rd515, %rd510, %rd428;
$L__BB21_22:
	mad.lo.s64 	%rd57, %rd515, %rd49, %rd41;
	mul.wide.u32 	%rd429, %r13, 8;
	add.s64 	%rd430, %rd2, %rd429;
	ld.global.u64 	%rd58, [%rd430];
	or.b64  	%rd431, %rd512, %rd58;
	and.b64  	%rd432, %rd431, -4294967296;
	setp.ne.s64 	%p35, %rd432, 0;
	@%p35 bra 	$L__BB21_24;
	cvt.u32.u64 	%r163, %rd58;
	cvt.u32.u64 	%r164, %rd512;
	div.u32 	%r165, %r164, %r163;
	mul.lo.s32 	%r166, %r165, %r163;
	sub.s32 	%r167, %r164, %r166;
	cvt.u64.u32 	%rd539, %r165;
	cvt.u64.u32 	%rd517, %r167;
	bra.uni 	$L__BB21_25;
$L__BB21_24:
	div.s64 	%rd539, %rd512, %rd58;
	mul.lo.s64 	%rd433, %rd539, %rd58;
	sub.s64 	%rd517, %rd512, %rd433;
$L__BB21_25:
	mul.wide.u32 	%rd434, %r13, 8;
	add.s64 	%rd435, %rd1, %rd434;
	ld.global.u64 	%rd65, [%rd435];
	mad.lo.s64 	%rd542, %rd65, %rd517, %rd50;
	or.b64  	%rd436, %rd514, %rd58;
	and.b64  	%rd437, %rd436, -4294967296;
	setp.ne.s64 	%p36, %rd437, 0;
	@%p36 bra 	$L__BB21_27;
	cvt.u32.u64 	%r168, %rd58;
	cvt.u32.u64 	%r169, %rd514;
	div.u32 	%r170, %r169, %r168;
	mul.lo.s32 	%r171, %r170, %r168;
	sub.s32 	%r172, %r169, %r171;
	cvt.u64.u32 	%rd538, %r170;
	cvt.u64.u32 	%rd519, %r172;
	bra.uni 	$L__BB21_28;
$L__BB21_27:
	div.s64 	%rd538, %rd514, %rd58;
	mul.lo.s64 	%rd438, %rd538, %rd58;
	sub.s64 	%rd519, %rd514, %rd438;
$L__BB21_28:
	mad.lo.s64 	%rd543, %rd519, %rd65, %rd57;
	add.s32 	%r203, %r203, -4;
	add.s32 	%r202, %r202, 4;
	setp.ne.s32 	%p37, %r202, 0;
	@%p37 bra 	$L__BB21_4;
	add.s32 	%r205, %r203, 1;
$L__BB21_30:
	and.b32  	%r19, %r6, 3;
	setp.eq.s32 	%p38, %r19, 0;
	@%p38 bra 	$L__BB21_53;
	setp.eq.s32 	%p39, %r19, 1;
	@%p39 bra 	$L__BB21_45;
	mul.wide.u32 	%rd440, %r205, 8;
	add.s64 	%rd441, %rd2, %rd440;
	ld.global.u64 	%rd80, [%rd441];
	or.b64  	%rd442, %rd539, %rd80;
	and.b64  	%rd443, %rd442, -4294967296;
	setp.ne.s64 	%p40, %rd443, 0;
	@%p40 bra 	$L__BB21_34;
	cvt.u32.u64 	%r173, %rd80;
	cvt.u32.u64 	%r174, %rd539;
	div.u32 	%r175, %r174, %r173;
	mul.lo.s32 	%r176, %r175, %r173;
	sub.s32 	%r177, %r174, %r176;
	cvt.u64.u32 	%rd526, %r175;
	cvt.u64.u32 	%rd527, %r177;
	bra.uni 	$L__BB21_35;
$L__BB21_34:
	div.s64 	%rd526, %rd539, %rd80;
	mul.lo.s64 	%rd444, %rd526, %rd80;
	sub.s64 	%rd527, %rd539, %rd444;
$L__BB21_35:
	add.s64 	%rd446, %rd1, %rd440;
	ld.global.u64 	%rd87, [%rd446];
	mad.lo.s64 	%rd88, %rd87, %rd527, %rd542;
	or.b64  	%rd447, %rd538, %rd80;
	and.b64  	%rd448, %rd447, -4294967296;
	setp.ne.s64 	%p41, %rd448, 0;
	@%p41 bra 	$L__BB21_37;
	cvt.u32.u64 	%r178, %rd80;
	cvt.u32.u64 	%r179, %rd538;
	div.u32 	%r180, %r179, %r178;
	mul.lo.s32 	%r181, %r180, %r178;
	sub.s32 	%r182, %r179, %r181;
	cvt.u64.u32 	%rd528, %r180;
	cvt.u64.u32 	%rd529, %r182;
	bra.uni 	$L__BB21_38;
$L__BB21_37:
	div.s64 	%rd528, %rd538, %rd80;
	mul.lo.s64 	%rd449, %rd528, %rd80;
	sub.s64 	%rd529, %rd538, %rd449;
$L__BB21_38:
	mad.lo.s64 	%rd95, %rd529, %rd87, %rd543;
	add.s32 	%r20, %r205, -1;
	mul.wide.u32 	%rd450, %r20, 8;
	add.s64 	%rd451, %rd2, %rd450;
	ld.global.u64 	%rd96, [%rd451];
	or.b64  	%rd452, %rd526, %rd96;
	and.b64  	%rd453, %rd452, -4294967296;
	setp.ne.s64 	%p42, %rd453, 0;
	@%p42 bra 	$L__BB21_40;
	cvt.u32.u64 	%r183, %rd96;
	cvt.u32.u64 	%r184, %rd526;
	div.u32 	%r185, %r184, %r183;
	mul.lo.s32 	%r186, %r185, %r183;
	sub.s32 	%r187, %r184, %r186;
	cvt.u64.u32 	%rd539, %r185;
	cvt.u64.u32 	%rd531, %r187;
	bra.uni 	$L__BB21_41;
$L__BB21_40:
	div.s64 	%rd539, %rd526, %rd96;
	mul.lo.s64 	%rd454, %rd539, %rd96;
	sub.s64 	%rd531, %rd526, %rd454;
$L__BB21_41:
	add.s64 	%rd456, %rd1, %rd450;
	ld.global.u64 	%rd103, [%rd456];
	mad.lo.s64 	%rd542, %rd103, %rd531, %rd88;
	or.b64  	%rd457, %rd528, %rd96;
	and.b64  	%rd458, %rd457, -4294967296;
	setp.ne.s64 	%p43, %rd458, 0;
	@%p43 bra 	$L__BB21_43;
	cvt.u32.u64 	%r188, %rd96;
	cvt.u32.u64 	%r189, %rd528;
	div.u32 	%r190, %r189, %r188;
	mul.lo.s32 	%r191, %r190, %r188;
	sub.s32 	%r192, %r189, %r191;
	cvt.u64.u32 	%rd538, %r190;
	cvt.u64.u32 	%rd533, %r192;
	bra.uni 	$L__BB21_44;
$L__BB21_43:
	div.s64 	%rd538, %rd528, %rd96;
	mul.lo.s64 	%rd459, %rd538, %rd96;
	sub.s64 	%rd533, %rd528, %rd459;
$L__BB21_44:
	mad.lo.s64 	%rd543, %rd533, %rd103, %rd95;
	add.s32 	%r205, %r205, -2;
$L__BB21_45:
	and.b32  	%r193, %r6, 1;
	setp.eq.b32 	%p44, %r193, 1;
	not.pred 	%p45, %p44;
	@%p45 bra 	$L__BB21_53;
	mul.wide.u32 	%rd460, %r205, 8;
	add.s64 	%rd461, %rd2, %rd460;
	ld.global.u64 	%rd118, [%rd461];
	or.b64  	%rd462, %rd539, %rd118;
	and.b64  	%rd463, %rd462, -4294967296;
	setp.ne.s64 	%p46, %rd463, 0;
	@%p46 bra 	$L__BB21_48;
	cvt.u32.u64 	%r194, %rd118;
	cvt.u32.u64 	%r195, %rd539;
	rem.u32 	%r196, %r195, %r194;
	cvt.u64.u32 	%rd540, %r196;
	bra.uni 	$L__BB21_49;
$L__BB21_48:
	rem.s64 	%rd540, %rd539, %rd118;
$L__BB21_49:
	add.s64 	%rd465, %rd1, %rd460;
	ld.global.u64 	%rd122, [%rd465];
	mad.lo.s64 	%rd542, %rd122, %rd540, %rd542;
	or.b64  	%rd466, %rd538, %rd118;
	and.b64  	%rd467, %rd466, -4294967296;
	setp.ne.s64 	%p47, %rd467, 0;
	@%p47 bra 	$L__BB21_51;
	cvt.u32.u64 	%r197, %rd118;
	cvt.u32.u64 	%r198, %rd538;
	rem.u32 	%r199, %r198, %r197;
	cvt.u64.u32 	%rd541, %r199;
	bra.uni 	$L__BB21_52;
$L__BB21_51:
	rem.s64 	%rd541, %rd538, %rd118;
$L__BB21_52:
	mad.lo.s64 	%rd543, %rd541, %rd122, %rd543;
$L__BB21_53:
	shl.b64 	%rd468, %rd542, 3;
	add.s64 	%rd469, %rd3, %rd468;
	ld.global.u64 	%rd470, [%rd469];
	shl.b64 	%rd471, %rd543, 3;
	add.s64 	%rd472, %rd3, %rd471;
	ld.global.u64 	%rd473, [%rd472];
	mul.lo.s64 	%rd474, %rd473, %rd470;
	st.shared.u64 	[%r5], %rd474;
	bra.uni 	$L__BB21_114;
$L__BB21_54:
	cvt.u64.u32 	%rd575, %r4;
	setp.le.u64 	%p2, %rd262, %rd575;
	@%p2 bra 	$L__BB21_114;
	cvt.u32.u64 	%r23, %rd261;
	add.s32 	%r209, %r23, -1;
	setp.lt.s32 	%p3, %r209, 0;
	mov.b64 	%rd584, 0;
	@%p3 bra 	$L__BB21_113;
	and.b32  	%r25, %r23, 7;
	setp.lt.u32 	%p4, %r209, 7;
	mov.b64 	%rd584, 0;
	@%p4 bra 	$L__BB21_84;
	add.s32 	%r207, %r23, -4;
	and.b32  	%r57, %r23, -8;
	neg.s32 	%r206, %r57;
	mov.b64 	%rd584, 0;
$L__BB21_58:
	.pragma "nounroll";
	add.s32 	%r30, %r207, 3;
	mul.wide.u32 	%rd271, %r30, 8;
	add.s64 	%rd272, %rd2, %rd271;
	ld.global.u64 	%rd133, [%rd272];
	or.b64  	%rd273, %rd575, %rd133;
	and.b64  	%rd274, %rd273, -4294967296;
	setp.ne.s64 	%p5, %rd274, 0;
	@%p5 bra 	$L__BB21_60;
	cvt.u32.u64 	%r58, %rd133;
	cvt.u32.u64 	%r59, %rd575;
	div.u32 	%r60, %r59, %r58;
	mul.lo.s32 	%r61, %r60, %r58;
	sub.s32 	%r62, %r59, %r61;
	cvt.u64.u32 	%rd546, %r60;
	cvt.u64.u32 	%rd547, %r62;
	bra.uni 	$L__BB21_61;
$L__BB21_60:
	div.s64 	%rd546, %rd575, %rd133;
	mul.lo.s64 	%rd275, %rd546, %rd133;
	sub.s64 	%rd547, %rd575, %rd275;
$L__BB21_61:
	add.s64 	%rd277, %rd1, %rd271;
	ld.global.u64 	%rd278, [%rd277];
	mad.lo.s64 	%rd140, %rd278, %rd547, %rd584;
	add.s32 	%r31, %r207, 2;
	mul.wide.u32 	%rd279, %r31, 8;
	add.s64 	%rd280, %rd2, %rd279;
	ld.global.u64 	%rd141, [%rd280];
	or.b64  	%rd281, %rd546, %rd141;
	and.b64  	%rd282, %rd281, -4294967296;
	setp.ne.s64 	%p6, %rd282, 0;
	@%p6 bra 	$L__BB21_63;
	cvt.u32.u64 	%r63, %rd141;
	cvt.u32.u64 	%r64, %rd546;
	div.u32 	%r65, %r64, %r63;
	mul.lo.s32 	%r66, %r65, %r63;
	sub.s32 	%r67, %r64, %r66;
	cvt.u64.u32 	%rd548, %r65;
	cvt.u64.u32 	%rd549, %r67;
	bra.uni 	$L__BB21_64;
$L__BB21_63:
	div.s64 	%rd548, %rd546, %rd141;
	mul.lo.s64 	%rd283, %rd548, %rd141;
	sub.s64 	%rd549, %rd546, %rd283;
$L__BB21_64:
	add.s64 	%rd285, %rd1, %rd279;
	ld.global.u64 	%rd286, [%rd285];
	mad.lo.s64 	%rd148, %rd286, %rd549, %rd140;
	add.s32 	%r32, %r207, 1;
	mul.wide.u32 	%rd287, %r32, 8;
	add.s64 	%rd288, %rd2, %rd287;
	ld.global.u64 	%rd149, [%rd288];
	or.b64  	%rd289, %rd548, %rd149;
	and.b64  	%rd290, %rd289, -4294967296;
	setp.ne.s64 	%p7, %rd290, 0;
	@%p7 bra 	$L__BB21_66;
	cvt.u32.u64 	%r68, %rd149;
	cvt.u32.u64 	%r69, %rd548;
	div.u32 	%r70, %r69, %r68;
	mul.lo.s32 	%r71, %r70, %r68;
	sub.s32 	%r72, %r69, %r71;
	cvt.u64.u32 	%rd550, %r70;
	cvt.u64.u32 	%rd551, %r72;
	bra.uni 	$L__BB21_67;
$L__BB21_66:
	div.s64 	%rd550, %rd548, %rd149;
	mul.lo.s64 	%rd291, %rd550, %rd149;
	sub.s64 	%rd551, %rd548, %rd291;
$L__BB21_67:
	add.s64 	%rd293, %rd1, %rd287;
	ld.global.u64 	%rd294, [%rd293];
	mad.lo.s64 	%rd156, %rd294, %rd551, %rd148;
	add.s32 	%r33, %r207, -4;
	mul.wide.u32 	%rd295, %r207, 8;
	add.s64 	%rd296, %rd2, %rd295;
	ld.global.u64 	%rd157, [%rd296];
	or.b64  	%rd297, %rd550, %rd157;
	and.b64  	%rd298, %rd297, -4294967296;
	setp.ne.s64 	%p8, %rd298, 0;
	@%p8 bra 	$L__BB21_69;
	cvt.u32.u64 	%r73, %rd157;
	cvt.u32.u64 	%r74, %rd550;
	div.u32 	%r75, %r74, %r73;
	mul.lo.s32 	%r76, %r75, %r73;
	sub.s32 	%r77, %r74, %r76;
	cvt.u64.u32 	%rd552, %r75;
	cvt.u64.u32 	%rd553, %r77;
	bra.uni 	$L__BB21_70;
$L__BB21_69:
	div.s64 	%rd552, %rd550, %rd157;
	mul.lo.s64 	%rd299, %rd552, %rd157;
	sub.s64 	%rd553, %rd550, %rd299;
$L__BB21_70:
	add.s64 	%rd301, %rd1, %rd295;
	ld.global.u64 	%rd302, [%rd301];
	mad.lo.s64 	%rd164, %rd302, %rd553, %rd156;
	add.s32 	%r34, %r207, -1;
	mul.wide.u32 	%rd303, %r34, 8;
	add.s64 	%rd304, %rd2, %rd303;
	ld.global.u64 	%rd165, [%rd304];
	or.b64  	%rd305, %rd552, %rd165;
	and.b64  	%rd306, %rd305, -4294967296;
	setp.ne.s64 	%p9, %rd306, 0;
	@%p9 bra 	$L__BB21_72;
	cvt.u32.u64 	%r78, %rd165;
	cvt.u32.u64 	%r79, %rd552;
	div.u32 	%r80, %r79, %r78;
	mul.lo.s32 	%r81, %r80, %r78;
	sub.s32 	%r82, %r79, %r81;
	cvt.u64.u32 	%rd554, %r80;
	cvt.u64.u32 	%rd555, %r82;
	bra.uni 	$L__BB21_73;
$L__BB21_72:
	div.s64 	%rd554, %rd552, %rd165;
	mul.lo.s64 	%rd307, %rd554, %rd165;
	sub.s64 	%rd555, %rd552, %rd307;
$L__BB21_73:
	add.s64 	%rd309, %rd1, %rd303;
	ld.global.u64 	%rd310, [%rd309];
	mad.lo.s64 	%rd172, %rd310, %rd555, %rd164;
	add.s32 	%r35, %r207, -2;
	mul.wide.u32 	%rd311, %r35, 8;
	add.s64 	%rd312, %rd2, %rd311;
	ld.global.u64 	%rd173, [%rd312];
	or.b64  	%rd313, %rd554, %rd173;
	and.b64  	%rd314, %rd313, -4294967296;
	setp.ne.s64 	%p10, %rd314, 0;
	@%p10 bra 	$L__BB21_75;
	cvt.u32.u64 	%r83, %rd173;
	cvt.u32.u64 	%r84, %rd554;
	div.u32 	%r85, %r84, %r83;
	mul.lo.s32 	%r86, %r85, %r83;
	sub.s32 	%r87, %r84, %r86;
	cvt.u64.u32 	%rd556, %r85;
	cvt.u64.u32 	%rd557, %r87;
	bra.uni 	$L__BB21_76;
$L__BB21_75:
	div.s64 	%rd556, %rd554, %rd173;
	mul.lo.s64 	%rd315, %rd556, %rd173;
	sub.s64 	%rd557, %rd554, %rd315;
$L__BB21_76:
	add.s64 	%rd317, %rd1, %rd311;
	ld.global.u64 	%rd318, [%rd317];
	mad.lo.s64 	%rd180, %rd318, %rd557, %rd172;
	add.s32 	%r36, %r207, -3;
	mul.wide.u32 	%rd319, %r36, 8;
	add.s64 	%rd320, %rd2, %rd319;
	ld.global.u64 	%rd181, [%rd320];
	or.b64  	%rd321, %rd556, %rd181;
	and.b64  	%rd322, %rd321, -4294967296;
	setp.ne.s64 	%p11, %rd322, 0;
	@%p11 bra 	$L__BB21_78;
	cvt.u32.u64 	%r88, %rd181;
	cvt.u32.u64 	%r89, %rd556;
	div.u32 	%r90, %r89, %r88;
	mul.lo.s32 	%r91, %r90, %r88;
	sub.s32 	%r92, %r89, %r91;
	cvt.u64.u32 	%rd558, %r90;
	cvt.u64.u32 	%rd559, %r92;
	bra.uni 	$L__BB21_79;
$L__BB21_78:
	div.s64 	%rd558, %rd556, %rd181;
	mul.lo.s64 	%rd323, %rd558, %rd181;
	sub.s64 	%rd559, %rd556, %rd323;
$L__BB21_79:
	add.s64 	%rd325, %rd1, %rd319;
	ld.global.u64 	%rd326, [%rd325];
	mad.lo.s64 	%rd188, %rd326, %rd559, %rd180;
	mul.wide.u32 	%rd327, %r33, 8;
	add.s64 	%rd328, %rd2, %rd327;
	ld.global.u64 	%rd189, [%rd328];
	or.b64  	%rd329, %rd558, %rd189;
	and.b64  	%rd330, %rd329, -4294967296;
	setp.ne.s64 	%p12, %rd330, 0;
	@%p12 bra 	$L__BB21_81;
	cvt.u32.u64 	%r93, %rd189;
	cvt.u32.u64 	%r94, %rd558;
	div.u32 	%r95, %r94, %r93;
	mul.lo.s32 	%r96, %r95, %r93;
	sub.s32 	%r97, %r94, %r96;
	cvt.u64.u32 	%rd575, %r95;
	cvt.u64.u32 	%rd561, %r97;
	bra.uni 	$L__BB21_82;
$L__BB21_81:
	div.s64 	%rd575, %rd558, %rd189;
	mul.lo.s64 	%rd331, %rd575, %rd189;
	sub.s64 	%rd561, %rd558, %rd331;
$L__BB21_82:
	add.s64 	%rd333, %rd1, %rd327;
	ld.global.u64 	%rd334, [%rd333];
	mad.lo.s64 	%rd584, %rd334, %rd561, %rd188;
	add.s32 	%r207, %r207, -8;
	add.s32 	%r206, %r206, 8;
	setp.ne.s32 	%p13, %r206, 0;
	@%p13 bra 	$L__BB21_58;
	add.s32 	%r209, %r207, 3;
$L__BB21_84:
	setp.eq.s32 	%p14, %r25, 0;
	@%p14 bra 	$L__BB21_113;
	and.b32  	%r41, %r23, 3;
	setp.lt.u32 	%p15, %r25, 4;
	@%p15 bra 	$L__BB21_99;
	mul.wide.u32 	%rd336, %r209, 8;
	add.s64 	%rd337, %rd2, %rd336;
	ld.global.u64 	%rd200, [%rd337];
	or.b64  	%rd338, %rd575, %rd200;
	and.b64  	%rd339, %rd338, -4294967296;
	setp.ne.s64 	%p16, %rd339, 0;
	@%p16 bra 	$L__BB21_88;
	cvt.u32.u64 	%r98, %rd200;
	cvt.u32.u64 	%r99, %rd575;
	div.u32 	%r100, %r99, %r98;
	mul.lo.s32 	%r101, %r100, %r98;
	sub.s32 	%r102, %r99, %r101;
	cvt.u64.u32 	%rd565, %r100;
	cvt.u64.u32 	%rd566, %r102;
	bra.uni 	$L__BB21_89;
$L__BB21_88:
	div.s64 	%rd565, %rd575, %rd200;
	mul.lo.s64 	%rd340, %rd565, %rd200;
	sub.s64 	%rd566, %rd575, %rd340;
$L__BB21_89:
	add.s64 	%rd342, %rd1, %rd336;
	ld.global.u64 	%rd343, [%rd342];
	mad.lo.s64 	%rd207, %rd343, %rd566, %rd584;
	add.s32 	%r42, %r209, -1;
	mul.wide.u32 	%rd344, %r42, 8;
	add.s64 	%rd345, %rd2, %rd344;
	ld.global.u64 	%rd208, [%rd345];
	or.b64  	%rd346, %rd565, %rd208;
	and.b64  	%rd347, %rd346, -4294967296;
	setp.ne.s64 	%p17, %rd347, 0;
	@%p17 bra 	$L__BB21_91;
	cvt.u32.u64 	%r103, %rd208;
	cvt.u32.u64 	%r104, %rd565;
	div.u32 	%r105, %r104, %r103;
	mul.lo.s32 	%r106, %r105, %r103;
	sub.s32 	%r107, %r104, %r106;
	cvt.u64.u32 	%rd567, %r105;
	cvt.u64.u32 	%rd568, %r107;
	bra.uni 	$L__BB21_92;
$L__BB21_91:
	div.s64 	%rd567, %rd565, %rd208;
	mul.lo.s64 	%rd348, %rd567, %rd208;
	sub.s64 	%rd568, %rd565, %rd348;
$L__BB21_92:
	add.s64 	%rd350, %rd1, %rd344;
	ld.global.u64 	%rd351, [%rd350];
	mad.lo.s64 	%rd215, %rd351, %rd568, %rd207;
	add.s32 	%r43, %r209, -2;
	mul.wide.u32 	%rd352, %r43, 8;
	add.s64 	%rd353, %rd2, %rd352;
	ld.global.u64 	%rd216, [%rd353];
	or.b64  	%rd354, %rd567, %rd216;
	and.b64  	%rd355, %rd354, -4294967296;
	setp.ne.s64 	%p18, %rd355, 0;
	@%p18 bra 	$L__BB21_94;
	cvt.u32.u64 	%r108, %rd216;
	cvt.u32.u64 	%r109, %rd567;
	div.u32 	%r110, %r109, %r108;
	mul.lo.s32 	%r111, %r110, %r108;
	sub.s32 	%r112, %r109, %r111;
	cvt.u64.u32 	%rd569, %r110;
	cvt.u64.u32 	%rd570, %r112;
	bra.uni 	$L__BB21_95;
$L__BB21_94:
	div.s64 	%rd569, %rd567, %rd216;
	mul.lo.s64 	%rd356, %rd569, %rd216;
	sub.s64 	%rd570, %rd567, %rd356;
$L__BB21_95:
	add.s64 	%rd358, %rd1, %rd352;
	ld.global.u64 	%rd359, [%rd358];
	mad.lo.s64 	%rd223, %rd359, %rd570, %rd215;
	add.s32 	%r44, %r209, -3;
	mul.wide.u32 	%rd360, %r44, 8;
	add.s64 	%rd361, %rd2, %rd360;
	ld.global.u64 	%rd224, [%rd361];
	or.b64  	%rd362, %rd569, %rd224;
	and.b64  	%rd363, %rd362, -4294967296;
	setp.ne.s64 	%p19, %rd363, 0;
	@%p19 bra 	$L__BB21_97;
	cvt.u32.u64 	%r113, %rd224;
	cvt.u32.u64 	%r114, %rd569;
	div.u32 	%r115, %r114, %r113;
	mul.lo.s32 	%r116, %r115, %r113;
	sub.s32 	%r117, %r114, %r116;
	cvt.u64.u32 	%rd575, %r115;
	cvt.u64.u32 	%rd572, %r117;
	bra.uni 	$L__BB21_98;
$L__BB21_97:
	div.s64 	%rd575, %rd569, %rd224;
	mul.lo.s64 	%rd364, %rd575, %rd224;
	sub.s64 	%rd572, %rd569, %rd364;
$L__BB21_98:
	add.s64 	%rd366, %rd1, %rd360;
	ld.global.u64 	%rd367, [%rd366];
	mad.lo.s64 	%rd584, %rd367, %rd572, %rd223;
	add.s32 	%r209, %r209, -4;
$L__BB21_99:
	setp.eq.s32 	%p20, %r41, 0;
	@%p20 bra 	$L__BB21_113;
	setp.eq.s32 	%p21, %r41, 1;
	@%p21 bra 	$L__BB21_108;
	mul.wide.u32 	%rd369, %r209, 8;
	add.s64 	%rd370, %rd2, %rd369;
	ld.global.u64 	%rd235, [%rd370];
	or.b64  	%rd371, %rd575, %rd235;
	and.b64  	%rd372, %rd371, -4294967296;
	setp.ne.s64 	%p22, %rd372, 0;
	@%p22 bra 	$L__BB21_103;
	cvt.u32.u64 	%r118, %rd235;
	cvt.u32.u64 	%r119, %rd575;
	div.u32 	%r120, %r119, %r118;
	mul.lo.s32 	%r121, %r120, %r118;
	sub.s32 	%r122, %r119, %r121;
	cvt.u64.u32 	%rd576, %r120;
	cvt.u64.u32 	%rd577, %r122;
	bra.uni 	$L__BB21_104;
$L__BB21_103:
	div.s64 	%rd576, %rd575, %rd235;
	mul.lo.s64 	%rd373, %rd576, %rd235;
	sub.s64 	%rd577, %rd575, %rd373;
$L__BB21_104:
	add.s64 	%rd375, %rd1, %rd369;
	ld.global.u64 	%rd376, [%rd375];
	mad.lo.s64 	%rd242, %rd376, %rd577, %rd584;
	add.s32 	%r47, %r209, -1;
	mul.wide.u32 	%rd377, %r47, 8;
	add.s64 	%rd378, %rd2, %rd377;
	ld.global.u64 	%rd243, [%rd378];
	or.b64  	%rd379, %rd576, %rd243;
	and.b64  	%rd380, %rd379, -4294967296;
	setp.ne.s64 	%p23, %rd380, 0;
	@%p23 bra 	$L__BB21_106;
	cvt.u32.u64 	%r123, %rd243;
	cvt.u32.u64 	%r124, %rd576;
	div.u32 	%r125, %r124, %r123;
	mul.lo.s32 	%r126, %r125, %r123;
	sub.s32 	%r127, %r124, %r126;
	cvt.u64.u32 	%rd575, %r125;
	cvt.u64.u32 	%rd579, %r127;
	bra.uni 	$L__BB21_107;
$L__BB21_106:
	div.s64 	%rd575, %rd576, %rd243;
	mul.lo.s64 	%rd381, %rd575, %rd243;
	sub.s64 	%rd579, %rd576, %rd381;
$L__BB21_107:
	add.s64 	%rd383, %rd1, %rd377;
	ld.global.u64 	%rd384, [%rd383];
	mad.lo.s64 	%rd584, %rd384, %rd579, %rd242;
	add.s32 	%r209, %r209, -2;
$L__BB21_108:
	and.b32  	%r128, %r23, 1;
	setp.eq.b32 	%p24, %r128, 1;
	not.pred 	%p25, %p24;
	@%p25 bra 	$L__BB21_113;
	mul.wide.u32 	%rd385, %r209, 8;
	add.s64 	%rd386, %rd2, %rd385;
	ld.global.u64 	%rd254, [%rd386];
	or.b64  	%rd387, %rd575, %rd254;
	and.b64  	%rd388, %rd387, -4294967296;
	setp.ne.s64 	%p26, %rd388, 0;
	@%p26 bra 	$L__BB21_111;
	cvt.u32.u64 	%r129, %rd254;
	cvt.u32.u64 	%r130, %rd575;
	rem.u32 	%r131, %r130, %r129;
	cvt.u64.u32 	%rd583, %r131;
	bra.uni 	$L__BB21_112;
$L__BB21_111:
	rem.s64 	%rd583, %rd575, %rd254;
$L__BB21_112:
	add.s64 	%rd390, %rd1, %rd385;
	ld.global.u64 	%rd391, [%rd390];
	mad.lo.s64 	%rd584, %rd391, %rd583, %rd584;
$L__BB21_113:
	shl.b64 	%rd392, %rd584, 3;
	add.s64 	%rd393, %rd3, %rd392;
	ld.global.u64 	%rd394, [%rd393];
	st.shared.u64 	[%r5], %rd394;
$L__BB21_114:
	bar.sync 	0;
	setp.lt.u32 	%p48, %r211, 66;
	@%p48 bra 	$L__BB21_118;
$L__BB21_115:
	shr.u32 	%r51, %r211, 1;
	setp.ge.u32 	%p49, %r1, %r51;
	@%p49 bra 	$L__BB21_117;
	ld.shared.u64 	%rd475, [%r5];
	shl.b32 	%r200, %r51, 3;
	add.s32 	%r201, %r5, %r200;
	ld.shared.u64 	%rd476, [%r201];
	mul.lo.s64 	%rd477, %rd476, %rd475;
	st.shared.u64 	[%r5], %rd477;
$L__BB21_117:
	bar.sync 	0;
	setp.gt.u32 	%p50, %r211, 131;
	mov.u32 	%r211, %r51;
	@%p50 bra 	$L__BB21_115;
$L__BB21_118:
	setp.gt.u32 	%p51, %r1, 31;
	@%p51 bra 	$L__BB21_121;
	ld.volatile.shared.u64 	%rd478, [%r5];
	ld.volatile.shared.u64 	%rd479, [%r5+256];
	mul.lo.s64 	%rd480, %rd479, %rd478;
	st.volatile.shared.u64 	[%r5], %rd480;
	ld.volatile.shared.u64 	%rd481, [%r5];
	ld.volatile.shared.u64 	%rd482, [%r5+128];
	mul.lo.s64 	%rd483, %rd482, %rd481;
	st.volatile.shared.u64 	[%r5], %rd483;
	ld.volatile.shared.u64 	%rd484, [%r5];
	ld.volatile.shared.u64 	%rd485, [%r5+64];
	mul.lo.s64 	%rd486, %rd485, %rd484;
	st.volatile.shared.u64 	[%r5], %rd486;
	ld.volatile.shared.u64 	%rd487, [%r5];
	ld.volatile.shared.u64 	%rd488, [%r5+32];
	mul.lo.s64 	%rd489, %rd488, %rd487;
	st.volatile.shared.u64 	[%r5], %rd489;
	ld.volatile.shared.u64 	%rd490, [%r5];
	ld.volatile.shared.u64 	%rd491, [%r5+16];
	mul.lo.s64 	%rd492, %rd491, %rd490;
	st.volatile.shared.u64 	[%r5], %rd492;
	ld.volatile.shared.u64 	%rd493, [%r5];
	ld.volatile.shared.u64 	%rd494, [%r5+8];
	mul.lo.s64 	%rd495, %rd494, %rd493;
	st.volatile.shared.u64 	[%r5], %rd495;
	setp.ne.s32 	%p52, %r1, 0;
	@%p52 bra 	$L__BB21_121;
	ld.shared.u64 	%rd496, [sdata_i64];
	cvta.to.global.u64 	%rd497, %rd260;
	mul.wide.u32 	%rd498, %r2, 8;
	add.s64 	%rd499, %rd497, %rd498;
	st.global.u64 	[%rd499], %rd496;
$L__BB21_121:
	ret;

}
	// .globl	contiguous_reduce2_i64
.visible .entry contiguous_reduce2_i64(
	.param .u64 .ptr .align 1 contiguous_reduce2_i64_param_0,
	.param .u64 .ptr .align 1 contiguous_reduce2_i64_param_1,
	.param .u64 .ptr .align 1 contiguous_reduce2_i64_param_2,
	.param .u64 .ptr .align 1 contiguous_reduce2_i64_param_3,
	.param .u64 contiguous_reduce2_i64_param_4,
	.param .u64 contiguous_reduce2_i64_param_5,
	.param .u64 contiguous_reduce2_i64_param_6
)
{
	.reg .pred 	%p<53>;
	.reg .b32 	%r<216>;
	.reg .b64 	%rd<599>;

	ld.param.u64 	%rd266, [contiguous_reduce2_i64_param_1];
	ld.param.u64 	%rd267, [contiguous_reduce2_i64_param_2];
	ld.param.u64 	%rd268, [contiguous_reduce2_i64_param_3];
	ld.param.u64 	%rd263, [contiguous_reduce2_i64_param_4];
	ld.param.u64 	%rd264, [contiguous_reduce2_i64_param_5];
	ld.param.u64 	%rd265, [contiguous_reduce2_i64_param_6];
	cvta.to.global.u64 	%rd1, %rd268;
	cvta.to.global.u64 	%rd2, %rd267;
	cvta.to.global.u64 	%rd598, %rd266;
	mov.u32 	%r1, %tid.x;
	mov.u32 	%r2, %ctaid.x;
	mov.u32 	%r215, %ntid.x;
	mul.lo.s32 	%r51, %r2, %r215;
	shl.b32 	%r52, %r51, 1;
	add.s32 	%r4, %r52, %r1;
	shl.b32 	%r53, %r1, 3;
	mov.u32 	%r54, sdata_i64;
	add.s32 	%r5, %r54, %r53;
	mov.b64 	%rd269, 1;
	st.shared.u64 	[%r5], %rd269;
	add.s32 	%r55, %r4, %r215;
	cvt.u64.u32 	%rd4, %r55;
	setp.le.u64 	%p1, %rd264, %rd4;
	@%p1 bra 	$L__BB22_54;
	cvt.u64.u32 	%rd403, %r4;
	mov.u32 	%r132, %ctaid.y;
	cvt.u64.u32 	%rd404, %r132;
	mul.lo.s64 	%rd405, %rd264, %rd404;
	add.s64 	%rd552, %rd405, %rd403;
	add.s64 	%rd550, %rd405, %rd4;
	cvt.u32.u64 	%r6, %rd263;
	add.s32 	%r209, %r6, -1;
	setp.lt.s32 	%p27, %r209, 0;
	mov.b64 	%rd556, 0;
	mov.u64 	%rd557, %rd556;
	@%p27 bra 	$L__BB22_53;
	setp.lt.u32 	%p28, %r209, 3;
	mov.b64 	%rd557, 0;
	mov.u64 	%rd556, %rd557;
	@%p28 bra 	$L__BB22_30;
	add.s32 	%r207, %r6, -2;
	and.b32  	%r133, %r6, -4;
	neg.s32 	%r206, %r133;
	mov.b64 	%rd557, 0;
$L__BB22_4:
	.pragma "nounroll";
	add.s32 	%r12, %r207, 1;
	mul.wide.u32 	%rd409, %r12, 8;
	add.s64 	%rd410, %rd2, %rd409;
	ld.global.u64 	%rd11, [%rd410];
	or.b64  	%rd411, %rd552, %rd11;
	and.b64  	%rd412, %rd411, -4294967296;
	setp.ne.s64 	%p29, %rd412, 0;
	@%p29 bra 	$L__BB22_6;
	cvt.u32.u64 	%r134, %rd11;
	cvt.u32.u64 	%r135, %rd552;
	div.u32 	%r136, %r135, %r134;
	mul.lo.s32 	%r137, %r136, %r134;
	sub.s32 	%r138, %r135, %r137;
	cvt.u64.u32 	%rd518, %r136;
	cvt.u64.u32 	%rd519, %r138;
	bra.uni 	$L__BB22_7;
$L__BB22_6:
	div.s64 	%rd518, %rd552, %rd11;
	mul.lo.s64 	%rd413, %rd518, %rd11;
	sub.s64 	%rd519, %rd552, %rd413;
$L__BB22_7:
	mul.wide.u32 	%rd414, %r12, 8;
	add.s64 	%rd415, %rd1, %rd414;
	ld.global.u64 	%rd18, [%rd415];
	mad.lo.s64 	%rd19, %rd18, %rd519, %rd556;
	or.b64  	%rd416, %rd550, %rd11;
	and.b64  	%rd417, %rd416, -4294967296;
	setp.ne.s64 	%p30, %rd417, 0;
	@%p30 bra 	$L__BB22_9;
	cvt.u32.u64 	%r139, %rd11;
	cvt.u32.u64 	%r140, %rd550;
	div.u32 	%r141, %r140, %r139;
	mul.lo.s32 	%r142, %r141, %r139;
	sub.s32 	%r143, %r140, %r142;
	cvt.u64.u32 	%rd520, %r141;
	cvt.u64.u32 	%rd521, %r143;
	bra.uni 	$L__BB22_10;
$L__BB22_9:
	div.s64 	%rd520, %rd550, %rd11;
	mul.lo.s64 	%rd418, %rd520, %rd11;
	sub.s64 	%rd521, %rd550, %rd418;
$L__BB22_10:
	mad.lo.s64 	%rd26, %rd521, %rd18, %rd557;
	mul.wide.u32 	%rd419, %r207, 8;
	add.s64 	%rd420, %rd2, %rd419;
	ld.global.u64 	%rd27, [%rd420];
	or.b64  	%rd421, %rd518, %rd27;
	and.b64  	%rd422, %rd421, -4294967296;
	setp.ne.s64 	%p31, %rd422, 0;
	@%p31 bra 	$L__BB22_12;
	cvt.u32.u64 	%r144, %rd27;
	cvt.u32.u64 	%r145, %rd518;
	div.u32 	%r146, %r145, %r144;
	mul.lo.s32 	%r147, %r146, %r144;
	sub.s32 	%r148, %r145, %r147;
	cvt.u64.u32 	%rd522, %r146;
	cvt.u64.u32 	%rd523, %r148;
	bra.uni 	$L__BB22_13;
$L__BB22_12:
	div.s64 	%rd522, %rd518, %rd27;
	mul.lo.s64 	%rd423, %rd522, %rd27;
	sub.s64 	%rd523, %rd518, %rd423;
$L__BB22_13:
	mul.wide.u32 	%rd424, %r207, 8;
	add.s64 	%rd425, %rd1, %rd424;
	ld.global.u64 	%rd34, [%rd425];
	mad.lo.s64 	%rd35, %rd34, %rd523, %rd19;
	or.b64  	%rd426, %rd520, %rd27;
	and.b64  	%rd427, %rd426, -4294967296;
	setp.ne.s64 	%p32, %rd427, 0;
	@%p32 bra 	$L__BB22_15;
	cvt.u32.u64 	%r149, %rd27;
	cvt.u32.u64 	%r150, %rd520;
	div.u32 	%r151, %r150, %r149;
	mul.lo.s32 	%r152, %r151, %r149;
	sub.s32 	%r153, %r150, %r152;
	cvt.u64.u32 	%rd524, %r151;
	cvt.u64.u32 	%rd525, %r153;
	bra.uni 	$L__BB22_16;
$L__BB22_15:
	div.s64 	%rd524, %rd520, %rd27;
	mul.lo.s64 	%rd428, %rd524, %rd27;
	sub.s64 	%rd525, %rd520, %rd428;
$L__BB22_16:
	mad.lo.s64 	%rd42, %rd525, %rd34, %rd26;
	add.s32 	%r13, %r207, -1;
	mul.wide.u32 	%rd429, %r13, 8;
	add.s64 	%rd430, %rd2, %rd429;
	ld.global.u64 	%rd43, [%rd430];
	or.b64  	%rd431, %rd522, %rd43;
	and.b64  	%rd432, %rd431, -4294967296;
	setp.ne.s64 	%p33, %rd432, 0;
	@%p33 bra 	$L__BB22_18;
	cvt.u32.u64 	%r154, %rd43;
	cvt.u32.u64 	%r155, %rd522;
	div.u32 	%r156, %r155, %r154;
	mul.lo.s32 	%r157, %r156, %r154;
	sub.s32 	%r158, %r155, %r157;
	cvt.u64.u32 	%rd526, %r156;
	cvt.u64.u32 	%rd527, %r158;
	bra.uni 	$L__BB22_19;
$L__BB22_18:
	div.s64 	%rd526, %rd522, %rd43;
	mul.lo.s64 	%rd433, %rd526, %rd43;
	sub.s64 	%rd527, %rd522, %rd433;
$L__BB22_19:
	mul.wide.u32 	%rd434, %r13, 8;
	add.s64 	%rd435, %rd1, %rd434;
	ld.global.u64 	%rd50, [%rd435];
	mad.lo.s64 	%rd51, %rd50, %rd527, %rd35;
	or.b64  	%rd436, %rd524, %rd43;
	and.b64  	%rd437, %rd436, -4294967296;
	setp.ne.s64 	%p34, %rd437, 0;
	@%p34 bra 	$L__BB22_21;
	cvt.u32.u64 	%r159, %rd43;
	cvt.u32.u64 	%r160, %rd524;
	div.u32 	%r161, %r160, %r159;
	mul.lo.s32 	%r162, %r161, %r159;
	sub.s32 	%r163, %r160, %r162;
	cvt.u64.u32 	%rd528, %r161;
	cvt.u64.u32 	%rd529, %r163;
	bra.uni 	$L__BB22_22;
$L__BB22_21:
	div.s64 	%rd528, %rd524, %rd43;
	mul.lo.s64 	%rd438, %rd528, %rd43;
	sub.s64 	%rd529, %rd524, %rd438;
$L__BB22_22:
	mad.lo.s64 	%rd58, %rd529, %rd50, %rd42;
	add.s32 	%r164, %r207, -2;
	mul.wide.u32 	%rd439, %r164, 8;
	add.s64 	%rd440, %rd2, %rd439;
	ld.global.u64 	%rd59, [%rd440];
	or.b64  	%rd441, %rd526, %rd59;
	and.b64  	%rd442, %rd441, -4294967296;
	setp.ne.s64 	%p35, %rd442, 0;
	@%p35 bra 	$L__BB22_24;
	cvt.u32.u64 	%r165, %rd59;
	cvt.u32.u64 	%r166, %rd526;
	div.u32 	%r167, %r166, %r165;
	mul.lo.s32 	%r168, %r167, %r165;
	sub.s32 	%r169, %r166, %r168;
	cvt.u64.u32 	%rd552, %r167;
	cvt.u64.u32 	%rd531, %r169;
	bra.uni 	$L__BB22_25;
$L__BB22_24:
	div.s64 	%rd552, %rd526, %rd59;
	mul.lo.s64 	%rd443, %rd552, %rd59;
	sub.s64 	%rd531, %rd526, %rd443;
$L__BB22_25:
	mul.wide.u32 	%rd444, %r164, 8;
	add.s64 	%rd445, %rd1, %rd444;
	ld.global.u64 	%rd66, [%rd445];
	mad.lo.s64 	%rd556, %rd66, %rd531, %rd51;
	or.b64  	%rd446, %rd528, %rd59;
	and.b64  	%rd447, %rd446, -4294967296;
	setp.ne.s64 	%p36, %rd447, 0;
	@%p36 bra 	$L__BB22_27;
	cvt.u32.u64 	%r171, %rd59;
	cvt.u32.u64 	%r172, %rd528;
	div.u32 	%r173, %r172, %r171;
	mul.lo.s32 	%r174, %r173, %r171;
	sub.s32 	%r175, %r172, %r174;
	cvt.u64.u32 	%rd550, %r173;
	cvt.u64.u32 	%rd533, %r175;
	bra.uni 	$L__BB22_28;
$L__BB22_27:
	div.s64 	%rd550, %rd528, %rd59;
	mul.lo.s64 	%rd448, %rd550, %rd59;
	sub.s64 	%rd533, %rd528, %rd448;
$L__BB22_28:
	mad.lo.s64 	%rd557, %rd533, %rd66, %rd58;
	add.s32 	%r207, %r207, -4;
	add.s32 	%r206, %r206, 4;
	setp.ne.s32 	%p37, %r206, 0;
	@%p37 bra 	$L__BB22_4;
	add.s32 	%r209, %r207, 1;
$L__BB22_30:
	and.b32  	%r18, %r6, 3;
	setp.eq.s32 	%p38, %r18, 0;
	@%p38 bra 	$L__BB22_53;
	setp.eq.s32 	%p39, %r18, 1;
	@%p39 bra 	$L__BB22_45;
	mul.wide.u32 	%rd450, %r209, 8;
	add.s64 	%rd451, %rd2, %rd450;
	ld.global.u64 	%rd81, [%rd451];
	or.b64  	%rd452, %rd552, %rd81;
	and.b64  	%rd453, %rd452, -4294967296;
	setp.ne.s64 	%p40, %rd453, 0;
	@%p40 bra 	$L__BB22_34;
	cvt.u32.u64 	%r176, %rd81;
	cvt.u32.u64 	%r177, %rd552;
	div.u32 	%r178, %r177, %r176;
	mul.lo.s32 	%r179, %r178, %r176;
	sub.s32 	%r180, %r177, %r179;
	cvt.u64.u32 	%rd540, %r178;
	cvt.u64.u32 	%rd541, %r180;
	bra.uni 	$L__BB22_35;
$L__BB22_34:
	div.s64 	%rd540, %rd552, %rd81;
	mul.lo.s64 	%rd454, %rd540, %rd81;
	sub.s64 	%rd541, %rd552, %rd454;
$L__BB22_35:
	add.s64 	%rd456, %rd1, %rd450;
	ld.global.u64 	%rd88, [%rd456];
	mad.lo.s64 	%rd89, %rd88, %rd541, %rd556;
	or.b64  	%rd457, %rd550, %rd81;
	and.b64  	%rd458, %rd457, -4294967296;
	setp.ne.s64 	%p41, %rd458, 0;
	@%p41 bra 	$L__BB22_37;
	cvt.u32.u64 	%r181, %rd81;
	cvt.u32.u64 	%r182, %rd550;
	div.u32 	%r183, %r182, %r181;
	mul.lo.s32 	%r184, %r183, %r181;
	sub.s32 	%r185, %r182, %r184;
	cvt.u64.u32 	%rd542, %r183;
	cvt.u64.u32 	%rd543, %r185;
	bra.uni 	$L__BB22_38;
$L__BB22_37:
	div.s64 	%rd542, %rd550, %rd81;
	mul.lo.s64 	%rd459, %rd542, %rd81;
	sub.s64 	%rd543, %rd550, %rd459;
$L__BB22_38:
	mad.lo.s64 	%rd96, %rd543, %rd88, %rd557;
	add.s32 	%r19, %r209, -1;
	mul.wide.u32 	%rd460, %r19, 8;
	add.s64 	%rd461, %rd2, %rd460;
	ld.global.u64 	%rd97, [%rd461];
	or.b64  	%rd462, %rd540, %rd97;
	and.b64  	%rd463, %rd462, -4294967296;
	setp.ne.s64 	%p42, %rd463, 0;
	@%p42 bra 	$L__BB22_40;
	cvt.u32.u64 	%r186, %rd97;
	cvt.u32.u64 	%r187, %rd540;
	div.u32 	%r188, %r187, %r186;
	mul.lo.s32 	%r189, %r188, %r186;
	sub.s32 	%r190, %r187, %r189;
	cvt.u64.u32 	%rd552, %r188;
	cvt.u64.u32 	%rd545, %r190;
	bra.uni 	$L__BB22_41;
$L__BB22_40:
	div.s64 	%rd552, %rd540, %rd97;
	mul.lo.s64 	%rd464, %rd552, %rd97;
	sub.s64 	%rd545, %rd540, %rd464;
$L__BB22_41:
	add.s64 	%rd466, %rd1, %rd460;
	ld.global.u64 	%rd104, [%rd466];
	mad.lo.s64 	%rd556, %rd104, %rd545, %rd89;
	or.b64  	%rd467, %rd542, %rd97;
	and.b64  	%rd468, %rd467, -4294967296;
	setp.ne.s64 	%p43, %rd468, 0;
	@%p43 bra 	$L__BB22_43;
	cvt.u32.u64 	%r191, %rd97;
	cvt.u32.u64 	%r192, %rd542;
	div.u32 	%r193, %r192, %r191;
	mul.lo.s32 	%r194, %r193, %r191;
	sub.s32 	%r195, %r192, %r194;
	cvt.u64.u32 	%rd550, %r193;
	cvt.u64.u32 	%rd547, %r195;
	bra.uni 	$L__BB22_44;
$L__BB22_43:
	div.s64 	%rd550, %rd542, %rd97;
	mul.lo.s64 	%rd469, %rd550, %rd97;
	sub.s64 	%rd547, %rd542, %rd469;
$L__BB22_44:
	mad.lo.s64 	%rd557, %rd547, %rd104, %rd96;
	add.s32 	%r209, %r209, -2;
$L__BB22_45:
	and.b32  	%r196, %r6, 1;
	setp.eq.b32 	%p44, %r196, 1;
	not.pred 	%p45, %p44;
	@%p45 bra 	$L__BB22_53;
	mul.wide.u32 	%rd470, %r209, 8;
	add.s64 	%rd471, %rd2, %rd470;
	ld.global.u64 	%rd119, [%rd471];
	or.b64  	%rd472, %rd552, %rd119;
	and.b64  	%rd473, %rd472, -4294967296;
	setp.ne.s64 	%p46, %rd473, 0;
	@%p46 bra 	$L__BB22_48;
	cvt.u32.u64 	%r197, %rd119;
	cvt.u32.u64 	%r198, %rd552;
	rem.u32 	%r199, %r198, %r197;
	cvt.u64.u32 	%rd554, %r199;
	bra.uni 	$L__BB22_49;
$L__BB22_48:
	rem.s64 	%rd554, %rd552, %rd119;
$L__BB22_49:
	add.s64 	%rd475, %rd1, %rd470;
	ld.global.u64 	%rd123, [%rd475];
	mad.lo.s64 	%rd556, %rd123, %rd554, %rd556;
	or.b64  	%rd476, %rd550, %rd119;
	and.b64  	%rd477, %rd476, -4294967296;
	setp.ne.s64 	%p47, %rd477, 0;
	@%p47 bra 	$L__BB22_51;
	cvt.u32.u64 	%r200, %rd119;
	cvt.u32.u64 	%r201, %rd550;
	rem.u32 	%r202, %r201, %r200;
	cvt.u64.u32 	%rd555, %r202;
	bra.uni 	$L__BB22_52;
$L__BB22_51:
	rem.s64 	%rd555, %rd550, %rd119;
$L__BB22_52:
	mad.lo.s64 	%rd557, %rd555, %rd123, %rd557;
$L__BB22_53:
	shl.b64 	%rd478, %rd556, 3;
	add.s64 	%rd479, %rd598, %rd478;
	ld.global.u64 	%rd480, [%rd479];
	shl.b64 	%rd481, %rd557, 3;
	add.s64 	%rd482, %rd598, %rd481;
	ld.global.u64 	%rd483, [%rd482];
	mul.lo.s64 	%rd484, %rd483, %rd480;
	st.shared.u64 	[%r5], %rd484;
	bra.uni 	$L__BB22_114;
$L__BB22_54:
	cvt.u64.u32 	%rd131, %r4;
	setp.le.u64 	%p2, %rd264, %rd131;
	@%p2 bra 	$L__BB22_114;
	mov.u32 	%r56, %ctaid.y;
	cvt.u64.u32 	%rd270, %r56;
	mad.lo.s64 	%rd589, %rd264, %rd270, %rd131;
	cvt.u32.u64 	%r22, %rd263;
	add.s32 	%r213, %r22, -1;
	setp.lt.s32 	%p3, %r213, 0;
	@%p3 bra 	$L__BB22_113;
	and.b32  	%r24, %r22, 7;
	setp.lt.u32 	%p4, %r213, 7;
	@%p4 bra 	$L__BB22_84;
	add.s32 	%r211, %r22, -4;
	and.b32  	%r57, %r22, -8;
	neg.s32 	%r210, %r57;
$L__BB22_58:
	.pragma "nounroll";
	add.s32 	%r29, %r211, 3;
	mul.wide.u32 	%rd272, %r29, 8;
	add.s64 	%rd273, %rd2, %rd272;
	ld.global.u64 	%rd135, [%rd273];
	or.b64  	%rd274, %rd589, %rd135;
	and.b64  	%rd275, %rd274, -4294967296;
	setp.ne.s64 	%p5, %rd275, 0;
	@%p5 bra 	$L__BB22_60;
	cvt.u32.u64 	%r58, %rd135;
	cvt.u32.u64 	%r59, %rd589;
	div.u32 	%r60, %r59, %r58;
	mul.lo.s32 	%r61, %r60, %r58;
	sub.s32 	%r62, %r59, %r61;
	cvt.u64.u32 	%rd560, %r60;
	cvt.u64.u32 	%rd561, %r62;
	bra.uni 	$L__BB22_61;
$L__BB22_60:
	div.s64 	%rd560, %rd589, %rd135;
	mul.lo.s64 	%rd276, %rd560, %rd135;
	sub.s64 	%rd561, %rd589, %rd276;
$L__BB22_61:
	add.s64 	%rd278, %rd1, %rd272;
	ld.global.u64 	%rd279, [%rd278];
	mul.lo.s64 	%rd142, %rd279, %rd561;
	add.s32 	%r30, %r211, 2;
	mul.wide.u32 	%rd280, %r30, 8;
	add.s64 	%rd281, %rd2, %rd280;
	ld.global.u64 	%rd143, [%rd281];
	or.b64  	%rd282, %rd560, %rd143;
	and.b64  	%rd283, %rd282, -4294967296;
	setp.ne.s64 	%p6, %rd283, 0;
	@%p6 bra 	$L__BB22_63;
	cvt.u32.u64 	%r63, %rd143;
	cvt.u32.u64 	%r64, %rd560;
	div.u32 	%r65, %r64, %r63;
	mul.lo.s32 	%r66, %r65, %r63;
	sub.s32 	%r67, %r64, %r66;
	cvt.u64.u32 	%rd562, %r65;
	cvt.u64.u32 	%rd563, %r67;
	bra.uni 	$L__BB22_64;
$L__BB22_63:
	div.s64 	%rd562, %rd560, %rd143;
	mul.lo.s64 	%rd284, %rd562, %rd143;
	sub.s64 	%rd563, %rd560, %rd284;
$L__BB22_64:
	add.s64 	%rd286, %rd1, %rd280;
	ld.global.u64 	%rd287, [%rd286];
	mad.lo.s64 	%rd150, %rd287, %rd563, %rd142;
	add.s32 	%r31, %r211, 1;
	mul.wide.u32 	%rd288, %r31, 8;
	add.s64 	%rd289, %rd2, %rd288;
	ld.global.u64 	%rd151, [%rd289];
	or.b64  	%rd290, %rd562, %rd151;
	and.b64  	%rd291, %rd290, -4294967296;
	setp.ne.s64 	%p7, %rd291, 0;
	@%p7 bra 	$L__BB22_66;
	cvt.u32.u64 	%r68, %rd151;
	cvt.u32.u64 	%r69, %rd562;
	div.u32 	%r70, %r69, %r68;
	mul.lo.s32 	%r71, %r70, %r68;
	sub.s32 	%r72, %r69, %r71;
	cvt.u64.u32 	%rd564, %r70;
	cvt.u64.u32 	%rd565, %r72;
	bra.uni 	$L__BB22_67;
$L__BB22_66:
	div.s64 	%rd564, %rd562, %rd151;
	mul.lo.s64 	%rd292, %rd564, %rd151;
	sub.s64 	%rd565, %rd562, %rd292;
$L__BB22_67:
	add.s64 	%rd294, %rd1, %rd288;
	ld.global.u64 	%rd295, [%rd294];
	mad.lo.s64 	%rd158, %rd295, %rd565, %rd150;
	add.s32 	%r32, %r211, -4;
	mul.wide.u32 	%rd296, %r211, 8;
	add.s64 	%rd297, %rd2, %rd296;
	ld.global.u64 	%rd159, [%rd297];
	or.b64  	%rd298, %rd564, %rd159;
	and.b64  	%rd299, %rd298, -4294967296;
	setp.ne.s64 	%p8, %rd299, 0;
	@%p8 bra 	$L__BB22_69;
	cvt.u32.u64 	%r73, %rd159;
	cvt.u32.u64 	%r74, %rd564;
	div.u32 	%r75, %r74, %r73;
	mul.lo.s32 	%r76, %r75, %r73;
	sub.s32 	%r77, %r74, %r76;
	cvt.u64.u32 	%rd566, %r75;
	cvt.u64.u32 	%rd567, %r77;
	bra.uni 	$L__BB22_70;
$L__BB22_69:
	div.s64 	%rd566, %rd564, %rd159;
	mul.lo.s64 	%rd300, %rd566, %rd159;
	sub.s64 	%rd567, %rd564, %rd300;
$L__BB22_70:
	add.s64 	%rd302, %rd1, %rd296;
	ld.global.u64 	%rd303, [%rd302];
	mad.lo.s64 	%rd166, %rd303, %rd567, %rd158;
	add.s32 	%r33, %r211, -1;
	mul.wide.u32 	%rd304, %r33, 8;
	add.s64 	%rd305, %rd2, %rd304;
	ld.global.u64 	%rd167, [%rd305];
	or.b64  	%rd306, %rd566, %rd167;
	and.b64  	%rd307, %rd306, -4294967296;
	setp.ne.s64 	%p9, %rd307, 0;
	@%p9 bra 	$L__BB22_72;
	cvt.u32.u64 	%r78, %rd167;
	cvt.u32.u64 	%r79, %rd566;
	div.u32 	%r80, %r79, %r78;
	mul.lo.s32 	%r81, %r80, %r78;
	sub.s32 	%r82, %r79, %r81;
	cvt.u64.u32 	%rd568, %r80;
	cvt.u64.u32 	%rd569, %r82;
	bra.uni 	$L__BB22_73;
$L__BB22_72:
	div.s64 	%rd568, %rd566, %rd167;
	mul.lo.s64 	%rd308, %rd568, %rd167;
	sub.s64 	%rd569, %rd566, %rd308;
$L__BB22_73:
	add.s64 	%rd310, %rd1, %rd304;
	ld.global.u64 	%rd311, [%rd310];
	mad.lo.s64 	%rd174, %rd311, %rd569, %rd166;
	add.s32 	%r34, %r211, -2;
	mul.wide.u32 	%rd312, %r34, 8;
	add.s64 	%rd313, %rd2, %rd312;
	ld.global.u64 	%rd175, [%rd313];
	or.b64  	%rd314, %rd568, %rd175;
	and.b64  	%rd315, %rd314, -4294967296;
	setp.ne.s64 	%p10, %rd315, 0;
	@%p10 bra 	$L__BB22_75;
	cvt.u32.u64 	%r83, %rd175;
	cvt.u32.u64 	%r84, %rd568;
	div.u32 	%r85, %r84, %r83;
	mul.lo.s32 	%r86, %r85, %r83;
	sub.s32 	%r87, %r84, %r86;
	cvt.u64.u32 	%rd570, %r85;
	cvt.u64.u32 	%rd571, %r87;
	bra.uni 	$L__BB22_76;
$L__BB22_75:
	div.s64 	%rd570, %rd568, %rd175;
	mul.lo.s64 	%rd316, %rd570, %rd175;
	sub.s64 	%rd571, %rd568, %rd316;
$L__BB22_76:
	add.s64 	%rd318, %rd1, %rd312;
	ld.global.u64 	%rd319, [%rd318];
	mad.lo.s64 	%rd182, %rd319, %rd571, %rd174;
	add.s32 	%r35, %r211, -3;
	mul.wide.u32 	%rd320, %r35, 8;
	add.s64 	%rd321, %rd2, %rd320;
	ld.global.u64 	%rd183, [%rd321];
	or.b64  	%rd322, %rd570, %rd183;
	and.b64  	%rd323, %rd322, -4294967296;
	setp.ne.s64 	%p11, %rd323, 0;
	@%p11 bra 	$L__BB22_78;
	cvt.u32.u64 	%r88, %rd183;
	cvt.u32.u64 	%r89, %rd570;
	div.u32 	%r90, %r89, %r88;
	mul.lo.s32 	%r91, %r90, %r88;
	sub.s32 	%r92, %r89, %r91;
	cvt.u64.u32 	%rd572, %r90;
	cvt.u64.u32 	%rd573, %r92;
	bra.uni 	$L__BB22_79;
$L__BB22_78:
	div.s64 	%rd572, %rd570, %rd183;
	mul.lo.s64 	%rd324, %rd572, %rd183;
	sub.s64 	%rd573, %rd570, %rd324;
$L__BB22_79:
	add.s64 	%rd326, %rd1, %rd320;
	ld.global.u64 	%rd327, [%rd326];
	mad.lo.s64 	%rd190, %rd327, %rd573, %rd182;
	mul.wide.u32 	%rd328, %r32, 8;
	add.s64 	%rd329, %rd2, %rd328;
	ld.global.u64 	%rd191, [%rd329];
	or.b64  	%rd330, %rd572, %rd191;
	and.b64  	%rd331, %rd330, -4294967296;
	setp.ne.s64 	%p12, %rd331, 0;
	@%p12 bra 	$L__BB22_81;
	cvt.u32.u64 	%r93, %rd191;
	cvt.u32.u64 	%r94, %rd572;
	div.u32 	%r95, %r94, %r93;
	mul.lo.s32 	%r96, %r95, %r93;
	sub.s32 	%r97, %r94, %r96;
	cvt.u64.u32 	%rd589, %r95;
	cvt.u64.u32 	%rd575, %r97;
	bra.uni 	$L__BB22_82;
$L__BB22_81:
	div.s64 	%rd589, %rd572, %rd191;
	mul.lo.s64 	%rd332, %rd589, %rd191;
	sub.s64 	%rd575, %rd572, %rd332;
$L__BB22_82:
	add.s64 	%rd334, %rd1, %rd328;
	ld.global.u64 	%rd335, [%rd334];
	mad.lo.s64 	%rd336, %rd335, %rd575, %rd190;
	shl.b64 	%rd337, %rd336, 3;
	add.s64 	%rd598, %rd598, %rd337;
	add.s32 	%r211, %r211, -8;
	add.s32 	%r210, %r210, 8;
	setp.ne.s32 	%p13, %r210, 0;
	@%p13 bra 	$L__BB22_58;
	add.s32 	%r213, %r211, 3;
$L__BB22_84:
	setp.eq.s32 	%p14, %r24, 0;
	@%p14 bra 	$L__BB22_113;
	and.b32  	%r40, %r22, 3;
	setp.lt.u32 	%p15, %r24, 4;
	@%p15 bra 	$L__BB22_99;
	mul.wide.u32 	%rd339, %r213, 8;
	add.s64 	%rd340, %rd2, %rd339;
	ld.global.u64 	%rd202, [%rd340];
	or.b64  	%rd341, %rd589, %rd202;
	and.b64  	%rd342, %rd341, -4294967296;
	setp.ne.s64 	%p16, %rd342, 0;
	@%p16 bra 	$L__BB22_88;
	cvt.u32.u64 	%r98, %rd202;
	cvt.u32.u64 	%r99, %rd589;
	div.u32 	%r100, %r99, %r98;
	mul.lo.s32 	%r101, %r100, %r98;
	sub.s32 	%r102, %r99, %r101;
	cvt.u64.u32 	%rd579, %r100;
	cvt.u64.u32 	%rd580, %r102;
	bra.uni 	$L__BB22_89;
$L__BB22_88:
	div.s64 	%rd579, %rd589, %rd202;
	mul.lo.s64 	%rd343, %rd579, %rd202;
	sub.s64 	%rd580, %rd589, %rd343;
$L__BB22_89:
	add.s64 	%rd345, %rd1, %rd339;
	ld.global.u64 	%rd346, [%rd345];
	mul.lo.s64 	%rd209, %rd346, %rd580;
	add.s32 	%r41, %r213, -1;
	mul.wide.u32 	%rd347, %r41, 8;
	add.s64 	%rd348, %rd2, %rd347;
	ld.global.u64 	%rd210, [%rd348];
	or.b64  	%rd349, %rd579, %rd210;
	and.b64  	%rd350, %rd349, -4294967296;
	setp.ne.s64 	%p17, %rd350, 0;
	@%p17 bra 	$L__BB22_91;
	cvt.u32.u64 	%r103, %rd210;
	cvt.u32.u64 	%r104, %rd579;
	div.u32 	%r105, %r104, %r103;
	mul.lo.s32 	%r106, %r105, %r103;
	sub.s32 	%r107, %r104, %r106;
	cvt.u64.u32 	%rd581, %r105;
	cvt.u64.u32 	%rd582, %r107;
	bra.uni 	$L__BB22_92;
$L__BB22_91:
	div.s64 	%rd581, %rd579, %rd210;
	mul.lo.s64 	%rd351, %rd581, %rd210;
	sub.s64 	%rd582, %rd579, %rd351;
$L__BB22_92:
	add.s64 	%rd353, %rd1, %rd347;
	ld.global.u64 	%rd354, [%rd353];
	mad.lo.s64 	%rd217, %rd354, %rd582, %rd209;
	add.s32 	%r42, %r213, -2;
	mul.wide.u32 	%rd355, %r42, 8;
	add.s64 	%rd356, %rd2, %rd355;
	ld.global.u64 	%rd218, [%rd356];
	or.b64  	%rd357, %rd581, %rd218;
	and.b64  	%rd358, %rd357, -4294967296;
	setp.ne.s64 	%p18, %rd358, 0;
	@%p18 bra 	$L__BB22_94;
	cvt.u32.u64 	%r108, %rd218;
	cvt.u32.u64 	%r109, %rd581;
	div.u32 	%r110, %r109, %r108;
	mul.lo.s32 	%r111, %r110, %r108;
	sub.s32 	%r112, %r109, %r111;
	cvt.u64.u32 	%rd583, %r110;
	cvt.u64.u32 	%rd584, %r112;
	bra.uni 	$L__BB22_95;
$L__BB22_94:
	div.s64 	%rd583, %rd581, %rd218;
	mul.lo.s64 	%rd359, %rd583, %rd218;
	sub.s64 	%rd584, %rd581, %rd359;
$L__BB22_95:
	add.s64 	%rd361, %rd1, %rd355;
	ld.global.u64 	%rd362, [%rd361];
	mad.lo.s64 	%rd225, %rd362, %rd584, %rd217;
	add.s32 	%r43, %r213, -3;
	mul.wide.u32 	%rd363, %r43, 8;
	add.s64 	%rd364, %rd2, %rd363;
	ld.global.u64 	%rd226, [%rd364];
	or.b64  	%rd365, %rd583, %rd226;
	and.b64  	%rd366, %rd365, -4294967296;
	setp.ne.s64 	%p19, %rd366, 0;
	@%p19 bra 	$L__BB22_97;
	cvt.u32.u64 	%r113, %rd226;
	cvt.u32.u64 	%r114, %rd583;
	div.u32 	%r115, %r114, %r113;
	mul.lo.s32 	%r116, %r115, %r113;
	sub.s32 	%r117, %r114, %r116;
	cvt.u64.u32 	%rd589, %r115;
	cvt.u64.u32 	%rd586, %r117;
	bra.uni 	$L__BB22_98;
$L__BB22_97:
	div.s64 	%rd589, %rd583, %rd226;
	mul.lo.s64 	%rd367, %rd589, %rd226;
	sub.s64 	%rd586, %rd583, %rd367;
$L__BB22_98:
	add.s64 	%rd369, %rd1, %rd363;
	ld.global.u64 	%rd370, [%rd369];
	mad.lo.s64 	%rd371, %rd370, %rd586, %rd225;
	shl.b64 	%rd372, %rd371, 3;
	add.s64 	%rd598, %rd598, %rd372;
	add.s32 	%r213, %r213, -4;
$L__BB22_99:
	setp.eq.s32 	%p20, %r40, 0;
	@%p20 bra 	$L__BB22_113;
	setp.eq.s32 	%p21, %r40, 1;
	@%p21 bra 	$L__BB22_108;
	mul.wide.u32 	%rd374, %r213, 8;
	add.s64 	%rd375, %rd2, %rd374;
	ld.global.u64 	%rd237, [%rd375];
	or.b64  	%rd376, %rd589, %rd237;
	and.b64  	%rd377, %rd376, -4294967296;
	setp.ne.s64 	%p22, %rd377, 0;
	@%p22 bra 	$L__BB22_103;
	cvt.u32.u64 	%r118, %rd237;
	cvt.u32.u64 	%r119, %rd589;
	div.u32 	%r120, %r119, %r118;
	mul.lo.s32 	%r121, %r120, %r118;
	sub.s32 	%r122, %r119, %r121;
	cvt.u64.u32 	%rd590, %r120;
	cvt.u64.u32 	%rd591, %r122;
	bra.uni 	$L__BB22_104;
$L__BB22_103:
	div.s64 	%rd590, %rd589, %rd237;
	mul.lo.s64 	%rd378, %rd590, %rd237;
	sub.s64 	%rd591, %rd589, %rd378;
$L__BB22_104:
	add.s64 	%rd380, %rd1, %rd374;
	ld.global.u64 	%rd381, [%rd380];
	mul.lo.s64 	%rd244, %rd381, %rd591;
	add.s32 	%r46, %r213, -1;
	mul.wide.u32 	%rd382, %r46, 8;
	add.s64 	%rd383, %rd2, %rd382;
	ld.global.u64 	%rd245, [%rd383];
	or.b64  	%rd384, %rd590, %rd245;
	and.b64  	%rd385, %rd384, -4294967296;
	setp.ne.s64 	%p23, %rd385, 0;
	@%p23 bra 	$L__BB22_106;
	cvt.u32.u64 	%r123, %rd245;
	cvt.u32.u64 	%r124, %rd590;
	div.u32 	%r125, %r124, %r123;
	mul.lo.s32 	%r126, %r125, %r123;
	sub.s32 	%r127, %r124, %r126;
	cvt.u64.u32 	%rd589, %r125;
	cvt.u64.u32 	%rd593, %r127;
	bra.uni 	$L__BB22_107;
$L__BB22_106:
	div.s64 	%rd589, %rd590, %rd245;
	mul.lo.s64 	%rd386, %rd589, %rd245;
	sub.s64 	%rd593, %rd590, %rd386;
$L__BB22_107:
	add.s64 	%rd388, %rd1, %rd382;
	ld.global.u64 	%rd389, [%rd388];
	mad.lo.s64 	%rd390, %rd389, %rd593, %rd244;
	shl.b64 	%rd391, %rd390, 3;
	add.s64 	%rd598, %rd598, %rd391;
	add.s32 	%r213, %r213, -2;
$L__BB22_108:
	and.b32  	%r128, %r22, 1;
	setp.eq.b32 	%p24, %r128, 1;
	not.pred 	%p25, %p24;
	@%p25 bra 	$L__BB22_113;
	mul.wide.u32 	%rd392, %r213, 8;
	add.s64 	%rd393, %rd2, %rd392;
	ld.global.u64 	%rd256, [%rd393];
	or.b64  	%rd394, %rd589, %rd256;
	and.b64  	%rd395, %rd394, -4294967296;
	setp.ne.s64 	%p26, %rd395, 0;
	@%p26 bra 	$L__BB22_111;
	cvt.u32.u64 	%r129, %rd256;
	cvt.u32.u64 	%r130, %rd589;
	rem.u32 	%r131, %r130, %r129;
	cvt.u64.u32 	%rd597, %r131;
	bra.uni 	$L__BB22_112;
$L__BB22_111:
	rem.s64 	%rd597, %rd589, %rd256;
$L__BB22_112:
	add.s64 	%rd397, %rd1, %rd392;
	ld.global.u64 	%rd398, [%rd397];
	mul.lo.s64 	%rd399, %rd398, %rd597;
	shl.b64 	%rd400, %rd399, 3;
	add.s64 	%rd598, %rd598, %rd400;
$L__BB22_113:
	ld.global.u64 	%rd401, [%rd598];
	st.shared.u64 	[%r5], %rd401;
$L__BB22_114:
	bar.sync 	0;
	setp.lt.u32 	%p48, %r215, 66;
	@%p48 bra 	$L__BB22_118;
$L__BB22_115:
	shr.u32 	%r50, %r215, 1;
	setp.ge.u32 	%p49, %r1, %r50;
	@%p49 bra 	$L__BB22_117;
	ld.shared.u64 	%rd485, [%r5];
	shl.b32 	%r203, %r50, 3;
	add.s32 	%r204, %r5, %r203;
	ld.shared.u64 	%rd486, [%r204];
	mul.lo.s64 	%rd487, %rd486, %rd485;
	st.shared.u64 	[%r5], %rd487;
$L__BB22_117:
	bar.sync 	0;
	setp.gt.u32 	%p50, %r215, 131;
	mov.u32 	%r215, %r50;
	@%p50 bra 	$L__BB22_115;
$L__BB22_118:
	setp.gt.u32 	%p51, %r1, 31;
	@%p51 bra 	$L__BB22_121;
	ld.volatile.shared.u64 	%rd488, [%r5];
	ld.volatile.shared.u64 	%rd489, [%r5+256];
	mul.lo.s64 	%rd490, %rd489, %rd488;
	st.volatile.shared.u64 	[%r5], %rd490;
	ld.volatile.shared.u64 	%rd491, [%r5];
	ld.volatile.shared.u64 	%rd492, [%r5+128];
	mul.lo.s64 	%rd493, %rd492, %rd491;
	st.volatile.shared.u64 	[%r5], %rd493;
	ld.volatile.shared.u64 	%rd494, [%r5];
	ld.volatile.shared.u64 	%rd495, [%r5+64];
	mul.lo.s64 	%rd496, %rd495, %rd494;
	st.volatile.shared.u64 	[%r5], %rd496;
	ld.volatile.shared.u64 	%rd497, [%r5];
	ld.volatile.shared.u64 	%rd498, [%r5+32];
	mul.lo.s64 	%rd499, %rd498, %rd497;
	st.volatile.shared.u64 	[%r5], %rd499;
	ld.volatile.shared.u64 	%rd500, [%r5];
	ld.volatile.shared.u64 	%rd501, [%r5+16];
	mul.lo.s64 	%rd502, %rd501, %rd500;
	st.volatile.shared.u64 	[%r5], %rd502;
	ld.volatile.shared.u64 	%rd503, [%r5];
	ld.volatile.shared.u64 	%rd504, [%r5+8];
	mul.lo.s64 	%rd505, %rd504, %rd503;
	st.volatile.shared.u64 	[%r5], %rd505;
	setp.ne.s32 	%p52, %r1, 0;
	@%p52 bra 	$L__BB22_121;
	ld.param.u64 	%rd513, [contiguous_reduce2_i64_param_0];
	ld.shared.u64 	%rd506, [sdata_i64];
	cvt.u64.u32 	%rd507, %r2;
	mov.u32 	%r205, %ctaid.y;
	cvt.u64.u32 	%rd508, %r205;
	mad.lo.s64 	%rd509, %rd265, %rd508, %rd507;
	cvta.to.global.u64 	%rd510, %rd513;
	shl.b64 	%rd511, %rd509, 3;
	add.s64 	%rd512, %rd510, %rd511;
	st.global.u64 	[%rd512], %rd506;
$L__BB22_121:
	ret;

}
	// .globl	contiguous_reduce22_i64
.visible .entry contiguous_reduce22_i64(
	.param .u64 .ptr .align 1 contiguous_reduce22_i64_param_0,
	.param .u64 .ptr .align 1 contiguous_reduce22_i64_param_1,
	.param .u64 contiguous_reduce22_i64_param_2,
	.param .u64 contiguous_reduce22_i64_param_3
)
{
	.reg .pred 	%p<8>;
	.reg .b32 	%r<19>;
	.reg .b64 	%rd<54>;

	ld.param.u64 	%rd4, [contiguous_reduce22_i64_param_0];
	ld.param.u64 	%rd7, [contiguous_reduce22_i64_param_1];
	ld.param.u64 	%rd5, [contiguous_reduce22_i64_param_2];
	ld.param.u64 	%rd6, [contiguous_reduce22_i64_param_3];
	cvta.to.global.u64 	%rd1, %rd7;
	mov.u32 	%r1, %tid.x;
	mov.u32 	%r2, %ctaid.x;
	mov.u32 	%r18, %ntid.x;
	mul.lo.s32 	%r8, %r2, %r18;
	shl.b32 	%r9, %r8, 1;
	add.s32 	%r4, %r9, %r1;
	shl.b32 	%r10, %r1, 3;
	mov.u32 	%r11, sdata_i64;
	add.s32 	%r5, %r11, %r10;
	mov.b64 	%rd8, 1;
	st.shared.u64 	[%r5], %rd8;
	add.s32 	%r12, %r4, %r18;
	cvt.u64.u32 	%rd2, %r12;
	setp.le.u64 	%p1, %rd5, %rd2;
	@%p1 bra 	$L__BB23_2;
	cvt.u64.u32 	%rd14, %r4;
	mov.u32 	%r14, %ctaid.y;
	cvt.u64.u32 	%rd15, %r14;
	mul.lo.s64 	%rd16, %rd5, %rd15;
	add.s64 	%rd17, %rd16, %rd14;
	shl.b64 	%rd18, %rd17, 3;
	add.s64 	%rd19, %rd1, %rd18;
	ld.global.u64 	%rd20, [%rd19];
	add.s64 	%rd21, %rd16, %rd2;
	shl.b64 	%rd22, %rd21, 3;
	add.s64 	%rd23, %rd1, %rd22;
	ld.global.u64 	%rd24, [%rd23];
	mul.lo.s64 	%rd25, %rd24, %rd20;
	st.shared.u64 	[%r5], %rd25;
	bra.uni 	$L__BB23_4;
$L__BB23_2:
	cvt.u64.u32 	%rd3, %r4;
	setp.le.u64 	%p2, %rd5, %rd3;
	@%p2 bra 	$L__BB23_4;
	mov.u32 	%r13, %ctaid.y;
	cvt.u64.u32 	%rd9, %r13;
	mad.lo.s64 	%rd10, %rd5, %rd9, %rd3;
	shl.b64 	%rd11, %rd10, 3;
	add.s64 	%rd12, %rd1, %rd11;
	ld.global.u64 	%rd13, [%rd12];
	st.shared.u64 	[%r5], %rd13;
$L__BB23_4:
	bar.sync 	0;
	setp.lt.u32 	%p3, %r18, 66;
	@%p3 bra 	$L__BB23_8;
$L__BB23_5:
	shr.u32 	%r7, %r18, 1;
	setp.ge.u32 	%p4, %r1, %r7;
	@%p4 bra 	$L__BB23_7;
	ld.shared.u64 	%rd26, [%r5];
	shl.b32 	%r15, %r7, 3;
	add.s32 	%r16, %r5, %r15;
	ld.shared.u64 	%rd27, [%r16];
	mul.lo.s64 	%rd28, %rd27, %rd26;
	st.shared.u64 	[%r5], %rd28;
$L__BB23_7:
	bar.sync 	0;
	setp.gt.u32 	%p5, %r18, 131;
	mov.u32 	%r18, %r7;
	@%p5 bra 	$L__BB23_5;
$L__BB23_8:
	setp.gt.u32 	%p6, %r1, 31;
	@%p6 bra 	$L__BB23_11;
	ld.volatile.shared.u64 	%rd29, [%r5];
	ld.volatile.shared.u64 	%rd30, [%r5+256];
	mul.lo.s64 	%rd31, %rd30, %rd29;
	st.volatile.shared.u64 	[%r5], %rd31;
	ld.volatile.shared.u64 	%rd32, [%r5];
	ld.volatile.shared.u64 	%rd33, [%r5+128];
	mul.lo.s64 	%rd34, %rd33, %rd32;
	st.volatile.shared.u64 	[%r5], %rd34;
	ld.volatile.shared.u64 	%rd35, [%r5];
	ld.volatile.shared.u64 	%rd36, [%r5+64];
	mul.lo.s64 	%rd37, %rd36, %rd35;
	st.volatile.shared.u64 	[%r5], %rd37;
	ld.volatile.shared.u64 	%rd38, [%r5];
	ld.volatile.shared.u64 	%rd39, [%r5+32];
	mul.lo.s64 	%rd40, %rd39, %rd38;
	st.volatile.shared.u64 	[%r5], %rd40;
	ld.volatile.shared.u64 	%rd41, [%r5];
	ld.volatile.shared.u64 	%rd42, [%r5+16];
	mul.lo.s64 	%rd43, %rd42, %rd41;
	st.volatile.shared.u64 	[%r5], %rd43;
	ld.volatile.shared.u64 	%rd44, [%r5];
	ld.volatile.shared.u64 	%rd45, [%r5+8];
	mul.lo.s64 	%rd46, %rd45, %rd44;
	st.volatile.shared.u64 	[%r5], %rd46;
	setp.ne.s32 	%p7, %r1, 0;
	@%p7 bra 	$L__BB23_11;
	ld.shared.u64 	%rd47, [sdata_i64];
	cvt.u64.u32 	%rd48, %r2;
	mov.u32 	%r17, %ctaid.y;
	cvt.u64.u32 	%rd49, %r17;
	mad.lo.s64 	%rd50, %rd6, %rd49, %rd48;
	cvta.to.global.u64 	%rd51, %rd4;
	shl.b64 	%rd52, %rd50, 3;
	add.s64 	%rd53, %rd51, %rd52;
	st.global.u64 	[%rd53], %rd47;
$L__BB23_11:
	ret;

}
	// .globl	contiguous_reduce3_i64
.visible .entry contiguous_reduce3_i64(
	.param .u64 .ptr .align 1 contiguous_reduce3_i64_param_0,
	.param .u64 .ptr .align 1 contiguous_reduce3_i64_param_1,
	.param .u64 .ptr .align 1 contiguous_reduce3_i64_param_2,
	.param .u64 .ptr .align 1 contiguous_reduce3_i64_param_3,
	.param .u64 contiguous_reduce3_i64_param_4,
	.param .u64 contiguous_reduce3_i64_param_5,
	.param .u64 contiguous_reduce3_i64_param_6
)
{
	.reg .pred 	%p<39>;
	.reg .b32 	%r<202>;
	.reg .b64 	%rd<361>;

	ld.param.u64 	%rd157, [contiguous_reduce3_i64_param_0];
	ld.param.u64 	%rd158, [contiguous_reduce3_i64_param_1];
	ld.param.u64 	%rd161, [contiguous_reduce3_i64_param_2];
	ld.param.u64 	%rd162, [contiguous_reduce3_i64_param_3];
	ld.param.u64 	%rd159, [contiguous_reduce3_i64_param_4];
	ld.param.u64 	%rd160, [contiguous_reduce3_i64_param_5];
	ld.param.u64 	%rd163, [contiguous_reduce3_i64_param_6];
	cvta.to.global.u64 	%rd1, %rd162;
	cvta.to.global.u64 	%rd2, %rd161;
	mov.u32 	%r1, %tid.y;
	mov.u32 	%r2, %ntid.x;
	mov.u32 	%r3, %tid.x;
	mad.lo.s32 	%r64, %r1, %r2, %r3;
	mov.u32 	%r65, %ctaid.x;
	mad.lo.s32 	%r66, %r65, %r2, %r3;
	mov.u32 	%r67, %ctaid.y;
	mov.u32 	%r4, %ntid.y;
	mad.lo.s32 	%r68, %r67, %r4, %r1;
	shl.b32 	%r69, %r64, 3;
	mov.u32 	%r70, sdata_i64;
	add.s32 	%r6, %r70, %r69;
	mov.b64 	%rd165, 1;
	st.shared.u64 	[%r6], %rd165;
	cvt.u64.u32 	%rd3, %r66;
	setp.le.u64 	%p1, %rd160, %rd3;
	cvt.u64.u32 	%rd166, %r68;
	setp.le.u64 	%p2, %rd163, %rd166;
	or.pred  	%p3, %p1, %p2;
	@%p3 bra 	$L__BB24_76;
	cvt.u32.u64 	%r71, %rd3;
	cvt.u32.u64 	%r72, %rd160;
	mad.lo.s32 	%r192, %r68, %r72, %r71;
	cvt.u32.u64 	%r8, %rd159;
	add.s32 	%r191, %r8, -1;
	setp.lt.s32 	%p4, %r191, 0;
	mov.b64 	%rd352, 0;
	@%p4 bra 	$L__BB24_59;
	and.b32  	%r10, %r8, 7;
	setp.lt.u32 	%p5, %r191, 7;
	mov.b64 	%rd352, 0;
	@%p5 bra 	$L__BB24_30;
	add.s32 	%r187, %r8, -4;
	and.b32  	%r73, %r8, -8;
	neg.s32 	%r186, %r73;
	mov.b64 	%rd352, 0;
$L__BB24_4:
	.pragma "nounroll";
	add.s32 	%r16, %r187, 3;
	cvt.u64.u32 	%rd5, %r192;
	mul.wide.u32 	%rd171, %r16, 8;
	add.s64 	%rd172, %rd2, %rd171;
	ld.global.u64 	%rd6, [%rd172];
	and.b64  	%rd173, %rd6, -4294967296;
	setp.ne.s64 	%p6, %rd173, 0;
	@%p6 bra 	$L__BB24_6;
	cvt.u32.u64 	%r74, %rd6;
	cvt.u32.u64 	%r75, %rd5;
	div.u32 	%r76, %r75, %r74;
	mul.lo.s32 	%r77, %r76, %r74;
	sub.s32 	%r78, %r75, %r77;
	cvt.u64.u32 	%rd317, %r76;
	cvt.u64.u32 	%rd318, %r78;
	bra.uni 	$L__BB24_7;
$L__BB24_6:
	div.s64 	%rd317, %rd5, %rd6;
	mul.lo.s64 	%rd174, %rd317, %rd6;
	sub.s64 	%rd318, %rd5, %rd174;
$L__BB24_7:
	add.s64 	%rd176, %rd1, %rd171;
	ld.global.u64 	%rd177, [%rd176];
	mad.lo.s64 	%rd13, %rd177, %rd318, %rd352;
	add.s32 	%r17, %r187, 2;
	and.b64  	%rd14, %rd317, 4294967295;
	mul.wide.u32 	%rd178, %r17, 8;
	add.s64 	%rd179, %rd2, %rd178;
	ld.global.u64 	%rd15, [%rd179];
	and.b64  	%rd180, %rd15, -4294967296;
	setp.ne.s64 	%p7, %rd180, 0;
	@%p7 bra 	$L__BB24_9;
	cvt.u32.u64 	%r79, %rd15;
	cvt.u32.u64 	%r80, %rd14;
	div.u32 	%r81, %r80, %r79;
	mul.lo.s32 	%r82, %r81, %r79;
	sub.s32 	%r83, %r80, %r82;
	cvt.u64.u32 	%rd319, %r81;
	cvt.u64.u32 	%rd320, %r83;
	bra.uni 	$L__BB24_10;
$L__BB24_9:
	div.s64 	%rd319, %rd14, %rd15;
	mul.lo.s64 	%rd181, %rd319, %rd15;
	sub.s64 	%rd320, %rd14, %rd181;
$L__BB24_10:
	add.s64 	%rd183, %rd1, %rd178;
	ld.global.u64 	%rd184, [%rd183];
	mad.lo.s64 	%rd22, %rd184, %rd320, %rd13;
	add.s32 	%r18, %r187, 1;
	and.b64  	%rd23, %rd319, 4294967295;
	mul.wide.u32 	%rd185, %r18, 8;
	add.s64 	%rd186, %rd2, %rd185;
	ld.global.u64 	%rd24, [%rd186];
	and.b64  	%rd187, %rd24, -4294967296;
	setp.ne.s64 	%p8, %rd187, 0;
	@%p8 bra 	$L__BB24_12;
	cvt.u32.u64 	%r84, %rd24;
	cvt.u32.u64 	%r85, %rd23;
	div.u32 	%r86, %r85, %r84;
	mul.lo.s32 	%r87, %r86, %r84;
	sub.s32 	%r88, %r85, %r87;
	cvt.u64.u32 	%rd321, %r86;
	cvt.u64.u32 	%rd322, %r88;
	bra.uni 	$L__BB24_13;
$L__BB24_12:
	div.s64 	%rd321, %rd23, %rd24;
	mul.lo.s64 	%rd188, %rd321, %rd24;
	sub.s64 	%rd322, %rd23, %rd188;
$L__BB24_13:
	add.s64 	%rd190, %rd1, %rd185;
	ld.global.u64 	%rd191, [%rd190];
	mad.lo.s64 	%rd31, %rd191, %rd322, %rd22;
	add.s32 	%r19, %r187, -4;
	and.b64  	%rd32, %rd321, 4294967295;
	mul.wide.u32 	%rd192, %r187, 8;
	add.s64 	%rd193, %rd2, %rd192;
	ld.global.u64 	%rd33, [%rd193];
	and.b64  	%rd194, %rd33, -4294967296;
	setp.ne.s64 	%p9, %rd194, 0;
	@%p9 bra 	$L__BB24_15;
	cvt.u32.u64 	%r89, %rd33;
	cvt.u32.u64 	%r90, %rd32;
	div.u32 	%r91, %r90, %r89;
	mul.lo.s32 	%r92, %r91, %r89;
	sub.s32 	%r93, %r90, %r92;
	cvt.u64.u32 	%rd323, %r91;
	cvt.u64.u32 	%rd324, %r93;
	bra.uni 	$L__BB24_16;
$L__BB24_15:
	div.s64 	%rd323, %rd32, %rd33;
	mul.lo.s64 	%rd195, %rd323, %rd33;
	sub.s64 	%rd324, %rd32, %rd195;
$L__BB24_16:
	mul.wide.u32 	%rd196, %r187, 8;
	add.s64 	%rd197, %rd1, %rd196;
	ld.global.u64 	%rd198, [%rd197];
	mad.lo.s64 	%rd40, %rd198, %rd324, %rd31;
	add.s32 	%r20, %r187, -1;
	and.b64  	%rd41, %rd323, 4294967295;
	mul.wide.u32 	%rd199, %r20, 8;
	add.s64 	%rd200, %rd2, %rd199;
	ld.global.u64 	%rd42, [%rd200];
	and.b64  	%rd201, %rd42, -4294967296;
	setp.ne.s64 	%p10, %rd201, 0;
	@%p10 bra 	$L__BB24_18;
	cvt.u32.u64 	%r94, %rd42;
	cvt.u32.u64 	%r95, %rd41;
	div.u32 	%r96, %r95, %r94;
	mul.lo.s32 	%r97, %r96, %r94;
	sub.s32 	%r98, %r95, %r97;
	cvt.u64.u32 	%rd325, %r96;
	cvt.u64.u32 	%rd326, %r98;
	bra.uni 	$L__BB24_19;
$L__BB24_18:
	div.s64 	%rd325, %rd41, %rd42;
	mul.lo.s64 	%rd202, %rd325, %rd42;
	sub.s64 	%rd326, %rd41, %rd202;
$L__BB24_19:
	mul.wide.u32 	%rd203, %r20, 8;
	add.s64 	%rd204, %rd1, %rd203;
	ld.global.u64 	%rd205, [%rd204];
	mad.lo.s64 	%rd49, %rd205, %rd326, %rd40;
	add.s32 	%r21, %r187, -2;
	and.b64  	%rd50, %rd325, 4294967295;
	mul.wide.u32 	%rd206, %r21, 8;
	add.s64 	%rd207, %rd2, %rd206;
	ld.global.u64 	%rd51, [%rd207];
	and.b64  	%rd208, %rd51, -4294967296;
	setp.ne.s64 	%p11, %rd208, 0;
	@%p11 bra 	$L__BB24_21;
	cvt.u32.u64 	%r99, %rd51;
	cvt.u32.u64 	%r100, %rd50;
	div.u32 	%r101, %r100, %r99;
	mul.lo.s32 	%r102, %r101, %r99;
	sub.s32 	%r103, %r100, %r102;
	cvt.u64.u32 	%rd327, %r101;
	cvt.u64.u32 	%rd328, %r103;
	bra.uni 	$L__BB24_22;
$L__BB24_21:
	div.s64 	%rd327, %rd50, %rd51;
	mul.lo.s64 	%rd209, %rd327, %rd51;
	sub.s64 	%rd328, %rd50, %rd209;
$L__BB24_22:
	mul.wide.u32 	%rd210, %r21, 8;
	add.s64 	%rd211, %rd1, %rd210;
	ld.global.u64 	%rd212, [%rd211];
	mad.lo.s64 	%rd58, %rd212, %rd328, %rd49;
	add.s32 	%r22, %r187, -3;
	and.b64  	%rd59, %rd327, 4294967295;
	mul.wide.u32 	%rd213, %r22, 8;
	add.s64 	%rd214, %rd2, %rd213;
	ld.global.u64 	%rd60, [%rd214];
	and.b64  	%rd215, %rd60, -4294967296;
	setp.ne.s64 	%p12, %rd215, 0;
	@%p12 bra 	$L__BB24_24;
	cvt.u32.u64 	%r104, %rd60;
	cvt.u32.u64 	%r105, %rd59;
	div.u32 	%r106, %r105, %r104;
	mul.lo.s32 	%r107, %r106, %r104;
	sub.s32 	%r108, %r105, %r107;
	cvt.u64.u32 	%rd329, %r106;
	cvt.u64.u32 	%rd330, %r108;
	bra.uni 	$L__BB24_25;
$L__BB24_24:
	div.s64 	%rd329, %rd59, %rd60;
	mul.lo.s64 	%rd216, %rd329, %rd60;
	sub.s64 	%rd330, %rd59, %rd216;
$L__BB24_25:
	mul.wide.u32 	%rd217, %r22, 8;
	add.s64 	%rd218, %rd1, %rd217;
	ld.global.u64 	%rd219, [%rd218];
	mad.lo.s64 	%rd67, %rd219, %rd330, %rd58;
	and.b64  	%rd68, %rd329, 4294967295;
	mul.wide.u32 	%rd220, %r19, 8;
	add.s64 	%rd221, %rd2, %rd220;
	ld.global.u64 	%rd69, [%rd221];
	and.b64  	%rd222, %rd69, -4294967296;
	setp.ne.s64 	%p13, %rd222, 0;
	@%p13 bra 	$L__BB24_27;
	cvt.u32.u64 	%r109, %rd69;
	cvt.u32.u64 	%r110, %rd68;
	div.u32 	%r111, %r110, %r109;
	mul.lo.s32 	%r112, %r111, %r109;
	sub.s32 	%r113, %r110, %r112;
	cvt.u64.u32 	%rd331, %r111;
	cvt.u64.u32 	%rd332, %r113;
	bra.uni 	$L__BB24_28;
$L__BB24_27:
	div.s64 	%rd331, %rd68, %rd69;
	mul.lo.s64 	%rd223, %rd331, %rd69;
	sub.s64 	%rd332, %rd68, %rd223;
$L__BB24_28:
	add.s64 	%rd225, %rd1, %rd220;
	ld.global.u64 	%rd226, [%rd225];
	mad.lo.s64 	%rd352, %rd226, %rd332, %rd67;
	cvt.u32.u64 	%r192, %rd331;
	add.s32 	%r187, %r187, -8;
	add.s32 	%r186, %r186, 8;
	setp.ne.s32 	%p14, %r186, 0;
	@%p14 bra 	$L__BB24_4;
	add.s32 	%r191, %r187, 3;
$L__BB24_30:
	setp.eq.s32 	%p15, %r10, 0;
	@%p15 bra 	$L__BB24_59;
	and.b32  	%r29, %r8, 3;
	setp.lt.u32 	%p16, %r10, 4;
	@%p16 bra 	$L__BB24_45;
	cvt.u64.u32 	%rd79, %r192;
	mul.wide.u32 	%rd228, %r191, 8;
	add.s64 	%rd229, %rd2, %rd228;
	ld.global.u64 	%rd80, [%rd229];
	and.b64  	%rd230, %rd80, -4294967296;
	setp.ne.s64 	%p17, %rd230, 0;
	@%p17 bra 	$L__BB24_34;
	cvt.u32.u64 	%r114, %rd80;
	cvt.u32.u64 	%r115, %rd79;
	div.u32 	%r116, %r115, %r114;
	mul.lo.s32 	%r117, %r116, %r114;
	sub.s32 	%r118, %r115, %r117;
	cvt.u64.u32 	%rd335, %r116;
	cvt.u64.u32 	%rd336, %r118;
	bra.uni 	$L__BB24_35;
$L__BB24_34:
	div.s64 	%rd335, %rd79, %rd80;
	mul.lo.s64 	%rd231, %rd335, %rd80;
	sub.s64 	%rd336, %rd79, %rd231;
$L__BB24_35:
	add.s64 	%rd233, %rd1, %rd228;
	ld.global.u64 	%rd234, [%rd233];
	mad.lo.s64 	%rd87, %rd234, %rd336, %rd352;
	add.s32 	%r30, %r191, -1;
	and.b64  	%rd88, %rd335, 4294967295;
	mul.wide.u32 	%rd235, %r30, 8;
	add.s64 	%rd236, %rd2, %rd235;
	ld.global.u64 	%rd89, [%rd236];
	and.b64  	%rd237, %rd89, -4294967296;
	setp.ne.s64 	%p18, %rd237, 0;
	@%p18 bra 	$L__BB24_37;
	cvt.u32.u64 	%r119, %rd89;
	cvt.u32.u64 	%r120, %rd88;
	div.u32 	%r121, %r120, %r119;
	mul.lo.s32 	%r122, %r121, %r119;
	sub.s32 	%r123, %r120, %r122;
	cvt.u64.u32 	%rd337, %r121;
	cvt.u64.u32 	%rd338, %r123;
	bra.uni 	$L__BB24_38;
$L__BB24_37:
	div.s64 	%rd337, %rd88, %rd89;
	mul.lo.s64 	%rd238, %rd337, %rd89;
	sub.s64 	%rd338, %rd88, %rd238;
$L__BB24_38:
	add.s64 	%rd240, %rd1, %rd235;
	ld.global.u64 	%rd241, [%rd240];
	mad.lo.s64 	%rd96, %rd241, %rd338, %rd87;
	add.s32 	%r31, %r191, -2;
	and.b64  	%rd97, %rd337, 4294967295;
	mul.wide.u32 	%rd242, %r31, 8;
	add.s64 	%rd243, %rd2, %rd242;
	ld.global.u64 	%rd98, [%rd243];
	and.b64  	%rd244, %rd98, -4294967296;
	setp.ne.s64 	%p19, %rd244, 0;
	@%p19 bra 	$L__BB24_40;
	cvt.u32.u64 	%r124, %rd98;
	cvt.u32.u64 	%r125, %rd97;
	div.u32 	%r126, %r125, %r124;
	mul.lo.s32 	%r127, %r126, %r124;
	sub.s32 	%r128, %r125, %r127;
	cvt.u64.u32 	%rd339, %r126;
	cvt.u64.u32 	%rd340, %r128;
	bra.uni 	$L__BB24_41;
$L__BB24_40:
	div.s64 	%rd339, %rd97, %rd98;
	mul.lo.s64 	%rd245, %rd339, %rd98;
	sub.s64 	%rd340, %rd97, %rd245;
$L__BB24_41:
	add.s64 	%rd247, %rd1, %rd242;
	ld.global.u64 	%rd248, [%rd247];
	mad.lo.s64 	%rd105, %rd248, %rd340, %rd96;
	add.s32 	%r32, %r191, -3;
	and.b64  	%rd106, %rd339, 4294967295;
	mul.wide.u32 	%rd249, %r32, 8;
	add.s64 	%rd250, %rd2, %rd249;
	ld.global.u64 	%rd107, [%rd250];
	and.b64  	%rd251, %rd107, -4294967296;
	setp.ne.s64 	%p20, %rd251, 0;
	@%p20 bra 	$L__BB24_43;
	cvt.u32.u64 	%r129, %rd107;
	cvt.u32.u64 	%r130, %rd106;
	div.u32 	%r131, %r130, %r129;
	mul.lo.s32 	%r132, %r131, %r129;
	sub.s32 	%r133, %r130, %r132;
	cvt.u64.u32 	%rd341, %r131;
	cvt.u64.u32 	%rd342, %r133;
	bra.uni 	$L__BB24_44;
$L__BB24_43:
	div.s64 	%rd341, %rd106, %rd107;
	mul.lo.s64 	%rd252, %rd341, %rd107;
	sub.s64 	%rd342, %rd106, %rd252;
$L__BB24_44:
	add.s64 	%rd254, %rd1, %rd249;
	ld.global.u64 	%rd255, [%rd254];
	mad.lo.s64 	%rd352, %rd255, %rd342, %rd105;
	cvt.u32.u64 	%r192, %rd341;
	add.s32 	%r191, %r191, -4;
$L__BB24_45:
	setp.eq.s32 	%p21, %r29, 0;
	@%p21 bra 	$L__BB24_59;
	setp.eq.s32 	%p22, %r29, 1;
	@%p22 bra 	$L__BB24_54;
	cvt.u64.u32 	%rd117, %r192;
	mul.wide.u32 	%rd257, %r191, 8;
	add.s64 	%rd258, %rd2, %rd257;
	ld.global.u64 	%rd118, [%rd258];
	and.b64  	%rd259, %rd118, -4294967296;
	setp.ne.s64 	%p23, %rd259, 0;
	@%p23 bra 	$L__BB24_49;
	cvt.u32.u64 	%r134, %rd118;
	cvt.u32.u64 	%r135, %rd117;
	div.u32 	%r136, %r135, %r134;
	mul.lo.s32 	%r137, %r136, %r134;
	sub.s32 	%r138, %r135, %r137;
	cvt.u64.u32 	%rd345, %r136;
	cvt.u64.u32 	%rd346, %r138;
	bra.uni 	$L__BB24_50;
$L__BB24_49:
	div.s64 	%rd345, %rd117, %rd118;
	mul.lo.s64 	%rd260, %rd345, %rd118;
	sub.s64 	%rd346, %rd117, %rd260;
$L__BB24_50:
	add.s64 	%rd262, %rd1, %rd257;
	ld.global.u64 	%rd263, [%rd262];
	mad.lo.s64 	%rd125, %rd263, %rd346, %rd352;
	add.s32 	%r37, %r191, -1;
	and.b64  	%rd126, %rd345, 4294967295;
	mul.wide.u32 	%rd264, %r37, 8;
	add.s64 	%rd265, %rd2, %rd264;
	ld.global.u64 	%rd127, [%rd265];
	and.b64  	%rd266, %rd127, -4294967296;
	setp.ne.s64 	%p24, %rd266, 0;
	@%p24 bra 	$L__BB24_52;
	cvt.u32.u64 	%r139, %rd127;
	cvt.u32.u64 	%r140, %rd126;
	div.u32 	%r141, %r140, %r139;
	mul.lo.s32 	%r142, %r141, %r139;
	sub.s32 	%r143, %r140, %r142;
	cvt.u64.u32 	%rd347, %r141;
	cvt.u64.u32 	%rd348, %r143;
	bra.uni 	$L__BB24_53;
$L__BB24_52:
	div.s64 	%rd347, %rd126, %rd127;
	mul.lo.s64 	%rd267, %rd347, %rd127;
	sub.s64 	%rd348, %rd126, %rd267;
$L__BB24_53:
	add.s64 	%rd269, %rd1, %rd264;
	ld.global.u64 	%rd270, [%rd269];
	mad.lo.s64 	%rd352, %rd270, %rd348, %rd125;
	cvt.u32.u64 	%r192, %rd347;
	add.s32 	%r191, %r191, -2;
$L__BB24_54:
	and.b32  	%r144, %r8, 1;
	setp.eq.b32 	%p25, %r144, 1;
	not.pred 	%p26, %p25;
	@%p26 bra 	$L__BB24_59;
	cvt.u64.u32 	%rd137, %r192;
	mul.wide.u32 	%rd271, %r191, 8;
	add.s64 	%rd272, %rd2, %rd271;
	ld.global.u64 	%rd138, [%rd272];
	and.b64  	%rd273, %rd138, -4294967296;
	setp.ne.s64 	%p27, %rd273, 0;
	@%p27 bra 	$L__BB24_57;
	cvt.u32.u64 	%r145, %rd138;
	cvt.u32.u64 	%r146, %rd137;
	rem.u32 	%r147, %r146, %r145;
	cvt.u64.u32 	%rd351, %r147;
	bra.uni 	$L__BB24_58;
$L__BB24_57:
	rem.s64 	%rd351, %rd137, %rd138;
$L__BB24_58:
	add.s64 	%rd275, %rd1, %rd271;
	ld.global.u64 	%rd276, [%rd275];
	mad.lo.s64 	%rd352, %rd276, %rd351, %rd352;
$L__BB24_59:
	cvta.to.global.u64 	%rd277, %rd158;
	shl.b64 	%rd278, %rd352, 3;
	add.s64 	%rd279, %rd277, %rd278;
	ld.global.u64 	%rd280, [%rd279];
	st.shared.u64 	[%r6], %rd280;
	bar.sync 	0;
	setp.ne.s32 	%p28, %r1, 0;
	@%p28 bra 	$L__BB24_76;
	setp.lt.u32 	%p29, %r4, 2;
	shl.b32 	%r148, %r3, 3;
	add.s32 	%r42, %r70, %r148;
	@%p29 bra 	$L__BB24_74;
	ld.shared.u64 	%rd359, [%r42];
	add.s32 	%r43, %r4, -1;
	add.s32 	%r151, %r4, -2;
	and.b32  	%r44, %r43, 7;
	setp.lt.u32 	%p30, %r151, 7;
	mov.b32 	%r196, 1;
	@%p30 bra 	$L__BB24_65;
	and.b32  	%r154, %r43, -8;
	neg.s32 	%r200, %r154;
	shl.b32 	%r46, %r2, 3;
	add.s32 	%r156, %r148, %r46;
	mov.u32 	%r157, sdata_i64;
	add.s32 	%r198, %r157, %r156;
	shl.b32 	%r48, %r2, 6;
	mov.b32 	%r201, 1;
	mov.b32 	%r199, 0;
$L__BB24_63:
	.pragma "nounroll";
	mul.lo.s32 	%r158, %r201, %r2;
	shl.b32 	%r159, %r158, 3;
	add.s32 	%r160, %r42, %r159;
	ld.shared.u64 	%rd282, [%r198];
	mul.lo.s64 	%rd283, %rd282, %rd359;
	add.s32 	%r161, %r160, %r46;
	ld.shared.u64 	%rd284, [%r161];
	mul.lo.s64 	%rd285, %rd284, %rd283;
	add.s32 	%r162, %r161, %r46;
	ld.shared.u64 	%rd286, [%r162];
	mul.lo.s64 	%rd287, %rd286, %rd285;
	add.s32 	%r163, %r162, %r46;
	ld.shared.u64 	%rd288, [%r163];
	mul.lo.s64 	%rd289, %rd288, %rd287;
	add.s32 	%r164, %r163, %r46;
	ld.shared.u64 	%rd290, [%r164];
	mul.lo.s64 	%rd291, %rd290, %rd289;
	add.s32 	%r165, %r164, %r46;
	ld.shared.u64 	%rd292, [%r165];
	mul.lo.s64 	%rd293, %rd292, %rd291;
	add.s32 	%r166, %r165, %r46;
	ld.shared.u64 	%rd294, [%r166];
	mul.lo.s64 	%rd295, %rd294, %rd293;
	add.s32 	%r167, %r166, %r46;
	ld.shared.u64 	%rd296, [%r167];
	mul.lo.s64 	%rd359, %rd296, %rd295;
	add.s32 	%r201, %r201, 8;
	add.s32 	%r200, %r200, 8;
	add.s32 	%r199, %r199, 8;
	add.s32 	%r198, %r198, %r48;
	setp.eq.s32 	%p31, %r200, 0;
	@%p31 bra 	$L__BB24_64;
	bra.uni 	$L__BB24_63;
$L__BB24_64:
	add.s32 	%r196, %r199, 1;
$L__BB24_65:
	setp.eq.s32 	%p32, %r44, 0;
	@%p32 bra 	$L__BB24_73;
	and.b32  	%r51, %r43, 3;
	setp.lt.u32 	%p33, %r44, 4;
	@%p33 bra 	$L__BB24_68;
	mul.lo.s32 	%r168, %r196, %r2;
	shl.b32 	%r169, %r168, 3;
	add.s32 	%r170, %r42, %r169;
	ld.shared.u64 	%rd298, [%r170];
	mul.lo.s64 	%rd299, %rd298, %rd359;
	shl.b32 	%r171, %r2, 3;
	add.s32 	%r172, %r170, %r171;
	ld.shared.u64 	%rd300, [%r172];
	mul.lo.s64 	%rd301, %rd300, %rd299;
	add.s32 	%r173, %r172, %r171;
	ld.shared.u64 	%rd302, [%r173];
	mul.lo.s64 	%rd303, %rd302, %rd301;
	add.s32 	%r174, %r173, %r171;
	ld.shared.u64 	%rd304, [%r174];
	mul.lo.s64 	%rd359, %rd304, %rd303;
	add.s32 	%r196, %r196, 4;
$L__BB24_68:
	setp.eq.s32 	%p34, %r51, 0;
	@%p34 bra 	$L__BB24_73;
	setp.eq.s32 	%p35, %r51, 1;
	@%p35 bra 	$L__BB24_71;
	mul.lo.s32 	%r175, %r196, %r2;
	shl.b32 	%r176, %r175, 3;
	add.s32 	%r177, %r42, %r176;
	ld.shared.u64 	%rd306, [%r177];
	mul.lo.s64 	%rd307, %rd306, %rd359;
	shl.b32 	%r178, %r2, 3;
	add.s32 	%r179, %r177, %r178;
	ld.shared.u64 	%rd308, [%r179];
	mul.lo.s64 	%rd359, %rd308, %rd307;
	add.s32 	%r196, %r196, 2;
$L__BB24_71:
	and.b32  	%r180, %r43, 1;
	setp.eq.b32 	%p36, %r180, 1;
	not.pred 	%p37, %p36;
	@%p37 bra 	$L__BB24_73;
	mul.lo.s32 	%r181, %r196, %r2;
	shl.b32 	%r182, %r181, 3;
	add.s32 	%r183, %r42, %r182;
	ld.shared.u64 	%rd309, [%r183];
	mul.lo.s64 	%rd359, %rd309, %rd359;
$L__BB24_73:
	st.shared.u64 	[%r42], %rd359;
$L__BB24_74:
	atom.relaxed.global.cas.b32 	%r184, [global_lock], 0, 1;
	setp.ne.s32 	%p38, %r184, 0;
	@%p38 bra 	$L__BB24_74;
	ld.shared.u64 	%rd310, [%r42];
	cvta.to.global.u64 	%rd311, %rd157;
	shl.b64 	%rd312, %rd3, 3;
	add.s64 	%rd313, %rd311, %rd312;
	ld.global.u64 	%rd314, [%rd313];
	mul.lo.s64 	%rd315, %rd314, %rd310;
	st.global.u64 	[%rd313], %rd315;
	atom.global.exch.b32 	%r185, [global_lock], 0;
$L__BB24_76:
	ret;

}
	// .globl	contiguous_reduce_u8
.visible .entry contiguous_reduce_u8(
	.param .u64 .ptr .align 1 contiguous_reduce_u8_param_0,
	.param .u64 .ptr .align 1 contiguous_reduce_u8_param_1,
	.param .u64 contiguous_reduce_u8_param_2
)
{
	.reg .pred 	%p<8>;
	.reg .b16 	%rs<28>;
	.reg .b32 	%r<14>;
	.reg .b64 	%rd<14>;

	ld.param.u64 	%rd4, [contiguous_reduce_u8_param_0];
	ld.param.u64 	%rd6, [contiguous_reduce_u8_param_1];
	ld.param.u64 	%rd5, [contiguous_reduce_u8_param_2];
	cvta.to.global.u64 	%rd1, %rd6;
	mov.u32 	%r1, %tid.x;
	mov.u32 	%r2, %ctaid.x;
	mov.u32 	%r13, %ntid.x;
	mul.lo.s32 	%r8, %r2, %r13;
	shl.b32 	%r9, %r8, 1;
	add.s32 	%r4, %r9, %r1;
	mov.u32 	%r10, sdata_u8;
	add.s32 	%r5, %r10, %r1;
	mov.b16 	%rs1, 1;
	st.shared.u8 	[%r5], %rs1;
	add.s32 	%r11, %r4, %r13;
	cvt.u64.u32 	%rd2, %r11;
	setp.le.u64 	%p1, %rd5, %rd2;
	@%p1 bra 	$L__BB25_2;
	cvt.u64.u32 	%rd8, %r4;
	add.s64 	%rd9, %rd1, %rd8;
	ld.global.u8 	%rs3, [%rd9];
	add.s64 	%rd10, %rd1, %rd2;
	ld.global.u8 	%rs4, [%rd10];
	mul.lo.s16 	%rs5, %rs4, %rs3;
	st.shared.u8 	[%r5], %rs5;
	bra.uni 	$L__BB25_4;
$L__BB25_2:
	cvt.u64.u32 	%rd3, %r4;
	setp.le.u64 	%p2, %rd5, %rd3;
	@%p2 bra 	$L__BB25_4;
	add.s64 	%rd7, %rd1, %rd3;
	ld.global.u8 	%rs2, [%rd7];
	st.shared.u8 	[%r5], %rs2;
$L__BB25_4:
	bar.sync 	0;
	setp.lt.u32 	%p3, %r13, 66;
	@%p3 bra 	$L__BB25_8;
$L__BB25_5:
	shr.u32 	%r7, %r13, 1;
	setp.ge.u32 	%p4, %r1, %r7;
	@%p4 bra 	$L__BB25_7;
	ld.shared.u8 	%rs6, [%r5];
	add.s32 	%r12, %r5, %r7;
	ld.shared.u8 	%rs7, [%r12];
	mul.lo.s16 	%rs8, %rs7, %rs6;
	st.shared.u8 	[%r5], %rs8;
$L__BB25_7:
	bar.sync 	0;
	setp.gt.u32 	%p5, %r13, 131;
	mov.u32 	%r13, %r7;
	@%p5 bra 	$L__BB25_5;
$L__BB25_8:
	setp.gt.u32 	%p6, %r1, 31;
	@%p6 bra 	$L__BB25_11;
	ld.volatile.shared.u8 	%rs9, [%r5];
	ld.volatile.shared.u8 	%rs10, [%r5+32];
	mul.lo.s16 	%rs11, %rs10, %rs9;
	st.volatile.shared.u8 	[%r5], %rs11;
	ld.volatile.shared.u8 	%rs12, [%r5];
	ld.volatile.shared.u8 	%rs13, [%r5+16];
	mul.lo.s16 	%rs14, %rs13, %rs12;
	st.volatile.shared.u8 	[%r5], %rs14;
	ld.volatile.shared.u8 	%rs15, [%r5];
	ld.volatile.shared.u8 	%rs16, [%r5+8];
	mul.lo.s16 	%rs17, %rs16, %rs15;
	st.volatile.shared.u8 	[%r5], %rs17;
	ld.volatile.shared.u8 	%rs18, [%r5];
	ld.volatile.shared.u8 	%rs19, [%r5+4];
	mul.lo.s16 	%rs20, %rs19, %rs18;
	st.volatile.shared.u8 	[%r5], %rs20;
	ld.volatile.shared.u8 	%rs21, [%r5];
	ld.volatile.shared.u8 	%rs22, [%r5+2];
	mul.lo.s16 	%rs23, %rs22, %rs21;
	st.volatile.shared.u8 	[%r5], %rs23;
	ld.volatile.shared.u8 	%rs24, [%r5];
	ld.volatile.shared.u8 	%rs25, [%r5+1];
	mul.lo.s16 	%rs26, %rs25, %rs24;
	st.volatile.shared.u8 	[%r5], %rs26;
	setp.ne.s32 	%p7, %r1, 0;
	@%p7 bra 	$L__BB25_11;
	ld.shared.u8 	%rs27, [sdata_u8];
	cvt.u64.u32 	%rd11, %r2;
	cvta.to.global.u64 	%rd12, %rd4;
	add.s64 	%rd13, %rd12, %rd11;
	st.global.u8 	[%rd13], %rs27;
$L__BB25_11:
	ret;

}
	// .globl	uncontiguous_reduce_u8
.visible .entry uncontiguous_reduce_u8(
	.param .u64 .ptr .align 1 uncontiguous_reduce_u8_param_0,
	.param .u64 .ptr .align 1 uncontiguous_reduce_u8_param_1,
	.param .u64 .ptr .align 1 uncontiguous_reduce_u8_param_2,
	.param .u64 .ptr .align 1 uncontiguous_reduce_u8_param_3,
	.param .u64 uncontiguous_reduce_u8_param_4,
	.param .u64 uncontiguous_reduce_u8_param_5
)
{
	.reg .pred 	%p<53>;
	.reg .b16 	%rs<28>;
	.reg .b32 	%r<210>;
	.reg .b64 	%rd<555>;

	ld.param.u64 	%rd260, [uncontiguous_reduce_u8_param_0];
	ld.param.u64 	%rd263, [uncontiguous_reduce_u8_param_1];
	ld.param.u64 	%rd264, [uncontiguous_reduce_u8_param_2];
	ld.param.u64 	%rd265, [uncontiguous_reduce_u8_param_3];
	ld.param.u64 	%rd261, [uncontiguous_reduce_u8_param_4];
	ld.param.u64 	%rd262, [uncontiguous_reduce_u8_param_5];
	cvta.to.global.u64 	%rd1, %rd265;
	cvta.to.global.u64 	%rd2, %rd264;
	cvta.to.global.u64 	%rd3, %rd263;
	mov.u32 	%r1, %tid.x;
	mov.u32 	%r2, %ctaid.x;
	mov.u32 	%r209, %ntid.x;
	mul.lo.s32 	%r52, %r2, %r209;
	shl.b32 	%r53, %r52, 1;
	add.s32 	%r4, %r53, %r1;
	mov.u32 	%r54, sdata_u8;
	add.s32 	%r5, %r54, %r1;
	mov.b16 	%rs1, 1;
	st.shared.u8 	[%r5], %rs1;
	add.s32 	%r55, %r4, %r209;
	cvt.u64.u32 	%rd508, %r55;
	setp.le.u64 	%p1, %rd262, %rd508;
	@%p1 bra 	$L__BB26_54;
	cvt.u32.u64 	%r6, %rd261;
	add.s32 	%r203, %r6, -1;
	setp.lt.s32 	%p27, %r203, 0;
	mov.b64 	%rd512, 0;
	mov.u64 	%rd513, %rd512;
	@%p27 bra 	$L__BB26_53;
	cvt.u64.u32 	%rd509, %r4;
	setp.lt.u32 	%p28, %r203, 3;
	mov.b64 	%rd513, 0;
	mov.u64 	%rd512, %rd513;
	@%p28 bra 	$L__BB26_30;
	add.s32 	%r201, %r6, -2;
	and.b32  	%r131, %r6, -4;
	neg.s32 	%r200, %r131;
	mov.b64 	%rd513, 0;
$L__BB26_4:
	.pragma "nounroll";
	add.s32 	%r12, %r201, 1;
	mul.wide.u32 	%rd396, %r12, 8;
	add.s64 	%rd397, %rd2, %rd396;
	ld.global.u64 	%rd10, [%rd397];
	or.b64  	%rd398, %rd509, %rd10;
	and.b64  	%rd399, %rd398, -4294967296;
	setp.ne.s64 	%p29, %rd399, 0;
	@%p29 bra 	$L__BB26_6;
	cvt.u32.u64 	%r132, %rd10;
	cvt.u32.u64 	%r133, %rd509;
	div.u32 	%r134, %r133, %r132;
	mul.lo.s32 	%r135, %r134, %r132;
	sub.s32 	%r136, %r133, %r135;
	cvt.u64.u32 	%rd474, %r134;
	cvt.u64.u32 	%rd475, %r136;
	bra.uni 	$L__BB26_7;
$L__BB26_6:
	div.s64 	%rd474, %rd509, %rd10;
	mul.lo.s64 	%rd400, %rd474, %rd10;
	sub.s64 	%rd475, %rd509, %rd400;
$L__BB26_7:
	mul.wide.u32 	%rd401, %r12, 8;
	add.s64 	%rd402, %rd1, %rd401;
	ld.global.u64 	%rd17, [%rd402];
	mad.lo.s64 	%rd18, %rd17, %rd475, %rd512;
	or.b64  	%rd403, %rd508, %rd10;
	and.b64  	%rd404, %rd403, -4294967296;
	setp.ne.s64 	%p30, %rd404, 0;
	@%p30 bra 	$L__BB26_9;
	cvt.u32.u64 	%r137, %rd10;
	cvt.u32.u64 	%r138, %rd508;
	div.u32 	%r139, %r138, %r137;
	mul.lo.s32 	%r140, %r139, %r137;
	sub.s32 	%r141, %r138, %r140;
	cvt.u64.u32 	%rd476, %r139;
	cvt.u64.u32 	%rd477, %r141;
	bra.uni 	$L__BB26_10;
$L__BB26_9:
	div.s64 	%rd476, %rd508, %rd10;
	mul.lo.s64 	%rd405, %rd476, %rd10;
	sub.s64 	%rd477, %rd508, %rd405;
$L__BB26_10:
	mad.lo.s64 	%rd25, %rd477, %rd17, %rd513;
	add.s32 	%r13, %r201, -2;
	mul.wide.u32 	%rd406, %r201, 8;
	add.s64 	%rd407, %rd2, %rd406;
	ld.global.u64 	%rd26, [%rd407];
	or.b64  	%rd408, %rd474, %rd26;
	and.b64  	%rd409, %rd408, -4294967296;
	setp.ne.s64 	%p31, %rd409, 0;
	@%p31 bra 	$L__BB26_12;
	cvt.u32.u64 	%r142, %rd26;
	cvt.u32.u64 	%r143, %rd474;
	div.u32 	%r144, %r143, %r142;
	mul.lo.s32 	%r145, %r144, %r142;
	sub.s32 	%r146, %r143, %r145;
	cvt.u64.u32 	%rd478, %r144;
	cvt.u64.u32 	%rd479, %r146;
	bra.uni 	$L__BB26_13;
$L__BB26_12:
	div.s64 	%rd478, %rd474, %rd26;
	mul.lo.s64 	%rd410, %rd478, %rd26;
	sub.s64 	%rd479, %rd474, %rd410;
$L__BB26_13:
	mul.wide.u32 	%rd411, %r201, 8;
	add.s64 	%rd412, %rd1, %rd411;
	ld.global.u64 	%rd33, [%rd412];
	mad.lo.s64 	%rd34, %rd33, %rd479, %rd18;
	or.b64  	%rd413, %rd476, %rd26;
	and.b64  	%rd414, %rd413, -4294967296;
	setp.ne.s64 	%p32, %rd414, 0;
	@%p32 bra 	$L__BB26_15;
	cvt.u32.u64 	%r147, %rd26;
	cvt.u32.u64 	%r148, %rd476;
	div.u32 	%r149, %r148, %r147;
	mul.lo.s32 	%r150, %r149, %r147;
	sub.s32 	%r151, %r148, %r150;
	cvt.u64.u32 	%rd480, %r149;
	cvt.u64.u32 	%rd481, %r151;
	bra.uni 	$L__BB26_16;
$L__BB26_15:
	div.s64 	%rd480, %rd476, %rd26;
	mul.lo.s64 	%rd415, %rd480, %rd26;
	sub.s64 	%rd481, %rd476, %rd415;
$L__BB26_16:
	mad.lo.s64 	%rd41, %rd481, %rd33, %rd25;
	add.s32 	%r14, %r201, -1;
	mul.wide.u32 	%rd416, %r14, 8;
	add.s64 	%rd417, %rd2, %rd416;
	ld.global.u64 	%rd42, [%rd417];
	or.b64  	%rd418, %rd478, %rd42;
	and.b64  	%rd419, %rd418, -4294967296;
	setp.ne.s64 	%p33, %rd419, 0;
	@%p33 bra 	$L__BB26_18;
	cvt.u32.u64 	%r152, %rd42;
	cvt.u32.u64 	%r153, %rd478;
	div.u32 	%r154, %r153, %r152;
	mul.lo.s32 	%r155, %r154, %r152;
	sub.s32 	%r156, %r153, %r155;
	cvt.u64.u32 	%rd482, %r154;
	cvt.u64.u32 	%rd483, %r156;
	bra.uni 	$L__BB26_19;
$L__BB26_18:
	div.s64 	%rd482, %rd478, %rd42;
	mul.lo.s64 	%rd420, %rd482, %rd42;
	sub.s64 	%rd483, %rd478, %rd420;
$L__BB26_19:
	mul.wide.u32 	%rd421, %r14, 8;
	add.s64 	%rd422, %rd1, %rd421;
	ld.global.u64 	%rd49, [%rd422];
	mad.lo.s64 	%rd50, %rd49, %rd483, %rd34;
	or.b64  	%rd423, %rd480, %rd42;
	and.b64  	%rd424, %rd423, -4294967296;
	setp.ne.s64 	%p34, %rd424, 0;
	@%p34 bra 	$L__BB26_21;
	cvt.u32.u64 	%r157, %rd42;
	cvt.u32.u64 	%r158, %rd480;
	div.u32 	%r159, %r158, %r157;
	mul.lo.s32 	%r160, %r159, %r157;
	sub.s32 	%r161, %r158, %r160;
	cvt.u64.u32 	%rd484, %r159;
	cvt.u64.u32 	%rd485, %r161;
	bra.uni 	$L__BB26_22;
$L__BB26_21:
	div.s64 	%rd484, %rd480, %rd42;
	mul.lo.s64 	%rd425, %rd484, %rd42;
	sub.s64 	%rd485, %rd480, %rd425;
$L__BB26_22:
	mad.lo.s64 	%rd57, %rd485, %rd49, %rd41;
	mul.wide.u32 	%rd426, %r13, 8;
	add.s64 	%rd427, %rd2, %rd426;
	ld.global.u64 	%rd58, [%rd427];
	or.b64  	%rd428, %rd482, %rd58;
	and.b64  	%rd429, %rd428, -4294967296;
	setp.ne.s64 	%p35, %rd429, 0;
	@%p35 bra 	$L__BB26_24;
	cvt.u32.u64 	%r162, %rd58;
	cvt.u32.u64 	%r163, %rd482;
	div.u32 	%r164, %r163, %r162;
	mul.lo.s32 	%r165, %r164, %r162;
	sub.s32 	%r166, %r163, %r165;
	cvt.u64.u32 	%rd509, %r164;
	cvt.u64.u32 	%rd487, %r166;
	bra.uni 	$L__BB26_25;
$L__BB26_24:
	div.s64 	%rd509, %rd482, %rd58;
	mul.lo.s64 	%rd430, %rd509, %rd58;
	sub.s64 	%rd487, %rd482, %rd430;
$L__BB26_25:
	mul.wide.u32 	%rd431, %r13, 8;
	add.s64 	%rd432, %rd1, %rd431;
	ld.global.u64 	%rd65, [%rd432];
	mad.lo.s64 	%rd512, %rd65, %rd487, %rd50;
	or.b64  	%rd433, %rd484, %rd58;
	and.b64  	%rd434, %rd433, -4294967296;
	setp.ne.s64 	%p36, %rd434, 0;
	@%p36 bra 	$L__BB26_27;
	cvt.u32.u64 	%r167, %rd58;
	cvt.u32.u64 	%r168, %rd484;
	div.u32 	%r169, %r168, %r167;
	mul.lo.s32 	%r170, %r169, %r167;
	sub.s32 	%r171, %r168, %r170;
	cvt.u64.u32 	%rd508, %r169;
	cvt.u64.u32 	%rd489, %r171;
	bra.uni 	$L__BB26_28;
$L__BB26_27:
	div.s64 	%rd508, %rd484, %rd58;
	mul.lo.s64 	%rd435, %rd508, %rd58;
	sub.s64 	%rd489, %rd484, %rd435;
$L__BB26_28:
	mad.lo.s64 	%rd513, %rd489, %rd65, %rd57;
	add.s32 	%r201, %r201, -4;
	add.s32 	%r200, %r200, 4;
	setp.ne.s32 	%p37, %r200, 0;
	@%p37 bra 	$L__BB26_4;
	add.s32 	%r203, %r201, 1;
$L__BB26_30:
	and.b32  	%r19, %r6, 3;
	setp.eq.s32 	%p38, %r19, 0;
	@%p38 bra 	$L__BB26_53;
	setp.eq.s32 	%p39, %r19, 1;
	@%p39 bra 	$L__BB26_45;
	mul.wide.u32 	%rd437, %r203, 8;
	add.s64 	%rd438, %rd2, %rd437;
	ld.global.u64 	%rd80, [%rd438];
	or.b64  	%rd439, %rd509, %rd80;
	and.b64  	%rd440, %rd439, -4294967296;
	setp.ne.s64 	%p40, %rd440, 0;
	@%p40 bra 	$L__BB26_34;
	cvt.u32.u64 	%r172, %rd80;
	cvt.u32.u64 	%r173, %rd509;
	div.u32 	%r174, %r173, %r172;
	mul.lo.s32 	%r175, %r174, %r172;
	sub.s32 	%r176, %r173, %r175;
	cvt.u64.u32 	%rd496, %r174;
	cvt.u64.u32 	%rd497, %r176;
	bra.uni 	$L__BB26_35;
$L__BB26_34:
	div.s64 	%rd496, %rd509, %rd80;
	mul.lo.s64 	%rd441, %rd496, %rd80;
	sub.s64 	%rd497, %rd509, %rd441;
$L__BB26_35:
	add.s64 	%rd443, %rd1, %rd437;
	ld.global.u64 	%rd87, [%rd443];
	mad.lo.s64 	%rd88, %rd87, %rd497, %rd512;
	or.b64  	%rd444, %rd508, %rd80;
	and.b64  	%rd445, %rd444, -4294967296;
	setp.ne.s64 	%p41, %rd445, 0;
	@%p41 bra 	$L__BB26_37;
	cvt.u32.u64 	%r177, %rd80;
	cvt.u32.u64 	%r178, %rd508;
	div.u32 	%r179, %r178, %r177;
	mul.lo.s32 	%r180, %r179, %r177;
	sub.s32 	%r181, %r178, %r180;
	cvt.u64.u32 	%rd498, %r179;
	cvt.u64.u32 	%rd499, %r181;
	bra.uni 	$L__BB26_38;
$L__BB26_37:
	div.s64 	%rd498, %rd508, %rd80;
	mul.lo.s64 	%rd446, %rd498, %rd80;
	sub.s64 	%rd499, %rd508, %rd446;
$L__BB26_38:
	mad.lo.s64 	%rd95, %rd499, %rd87, %rd513;
	add.s32 	%r20, %r203, -1;
	mul.wide.u32 	%rd447, %r20, 8;
	add.s64 	%rd448, %rd2, %rd447;
	ld.global.u64 	%rd96, [%rd448];
	or.b64  	%rd449, %rd496, %rd96;
	and.b64  	%rd450, %rd449, -4294967296;
	setp.ne.s64 	%p42, %rd450, 0;
	@%p42 bra 	$L__BB26_40;
	cvt.u32.u64 	%r182, %rd96;
	cvt.u32.u64 	%r183, %rd496;
	div.u32 	%r184, %r183, %r182;
	mul.lo.s32 	%r185, %r184, %r182;
	sub.s32 	%r186, %r183, %r185;
	cvt.u64.u32 	%rd509, %r184;
	cvt.u64.u32 	%rd501, %r186;
	bra.uni 	$L__BB26_41;
$L__BB26_40:
	div.s64 	%rd509, %rd496, %rd96;
	mul.lo.s64 	%rd451, %rd509, %rd96;
	sub.s64 	%rd501, %rd496, %rd451;
$L__BB26_41:
	add.s64 	%rd453, %rd1, %rd447;
	ld.global.u64 	%rd103, [%rd453];
	mad.lo.s64 	%rd512, %rd103, %rd501, %rd88;
	or.b64  	%rd454, %rd498, %rd96;
	and.b64  	%rd455, %rd454, -4294967296;
	setp.ne.s64 	%p43, %rd455, 0;
	@%p43 bra 	$L__BB26_43;
	cvt.u32.u64 	%r187, %rd96;
	cvt.u32.u64 	%r188, %rd498;
	div.u32 	%r189, %r188, %r187;
	mul.lo.s32 	%r190, %r189, %r187;
	sub.s32 	%r191, %r188, %r190;
	cvt.u64.u32 	%rd508, %r189;
	cvt.u64.u32 	%rd503, %r191;
	bra.uni 	$L__BB26_44;
$L__BB26_43:
	div.s64 	%rd508, %rd498, %rd96;
	mul.lo.s64 	%rd456, %rd508, %rd96;
	sub.s64 	%rd503, %rd498, %rd456;
$L__BB26_44:
	mad.lo.s64 	%rd513, %rd503, %rd103, %rd95;
	add.s32 	%r203, %r203, -2;
$L__BB26_45:
	and.b32  	%r192, %r6, 1;
	setp.eq.b32 	%p44, %r192, 1;
	not.pred 	%p45, %p44;
	@%p45 bra 	$L__BB26_53;
	mul.wide.u32 	%rd457, %r203, 8;
	add.s64 	%rd458, %rd2, %rd457;
	ld.global.u64 	%rd118, [%rd458];
	or.b64  	%rd459, %rd509, %rd118;
	and.b64  	%rd460, %rd459, -4294967296;
	setp.ne.s64 	%p46, %rd460, 0;
	@%p46 bra 	$L__BB26_48;
	cvt.u32.u64 	%r193, %rd118;
	cvt.u32.u64 	%r194, %rd509;
	rem.u32 	%r195, %r194, %r193;
	cvt.u64.u32 	%rd510, %r195;
	bra.uni 	$L__BB26_49;
$L__BB26_48:
	rem.s64 	%rd510, %rd509, %rd118;
$L__BB26_49:
	add.s64 	%rd462, %rd1, %rd457;
	ld.global.u64 	%rd122, [%rd462];
	mad.lo.s64 	%rd512, %rd122, %rd510, %rd512;
	or.b64  	%rd463, %rd508, %rd118;
	and.b64  	%rd464, %rd463, -4294967296;
	setp.ne.s64 	%p47, %rd464, 0;
	@%p47 bra 	$L__BB26_51;
	cvt.u32.u64 	%r196, %rd118;
	cvt.u32.u64 	%r197, %rd508;
	rem.u32 	%r198, %r197, %r196;
	cvt.u64.u32 	%rd511, %r198;
	bra.uni 	$L__BB26_52;
$L__BB26_51:
	rem.s64 	%rd511, %rd508, %rd118;
$L__BB26_52:
	mad.lo.s64 	%rd513, %rd511, %rd122, %rd513;
$L__BB26_53:
	add.s64 	%rd465, %rd3, %rd512;
	ld.global.u8 	%rs3, [%rd465];
	add.s64 	%rd466, %rd3, %rd513;
	ld.global.u8 	%rs4, [%rd466];
	mul.lo.s16 	%rs5, %rs4, %rs3;
	st.shared.u8 	[%r5], %rs5;
	bra.uni 	$L__BB26_114;
$L__BB26_54:
	cvt.u64.u32 	%rd545, %r4;
	setp.le.u64 	%p2, %rd262, %rd545;
	@%p2 bra 	$L__BB26_114;
	cvt.u32.u64 	%r23, %rd261;
	add.s32 	%r207, %r23, -1;
	setp.lt.s32 	%p3, %r207, 0;
	mov.b64 	%rd554, 0;
	@%p3 bra 	$L__BB26_113;
	and.b32  	%r25, %r23, 7;
	setp.lt.u32 	%p4, %r207, 7;
	mov.b64 	%rd554, 0;
	@%p4 bra 	$L__BB26_84;
	add.s32 	%r205, %r23, -4;
	and.b32  	%r56, %r23, -8;
	neg.s32 	%r204, %r56;
	mov.b64 	%rd554, 0;
$L__BB26_58:
	.pragma "nounroll";
	add.s32 	%r30, %r205, 3;
	mul.wide.u32 	%rd270, %r30, 8;
	add.s64 	%rd271, %rd2, %rd270;
	ld.global.u64 	%rd133, [%rd271];
	or.b64  	%rd272, %rd545, %rd133;
	and.b64  	%rd273, %rd272, -4294967296;
	setp.ne.s64 	%p5, %rd273, 0;
	@%p5 bra 	$L__BB26_60;
	cvt.u32.u64 	%r57, %rd133;
	cvt.u32.u64 	%r58, %rd545;
	div.u32 	%r59, %r58, %r57;
	mul.lo.s32 	%r60, %r59, %r57;
	sub.s32 	%r61, %r58, %r60;
	cvt.u64.u32 	%rd516, %r59;
	cvt.u64.u32 	%rd517, %r61;
	bra.uni 	$L__BB26_61;
$L__BB26_60:
	div.s64 	%rd516, %rd545, %rd133;
	mul.lo.s64 	%rd274, %rd516, %rd133;
	sub.s64 	%rd517, %rd545, %rd274;
$L__BB26_61:
	add.s64 	%rd276, %rd1, %rd270;
	ld.global.u64 	%rd277, [%rd276];
	mad.lo.s64 	%rd140, %rd277, %rd517, %rd554;
	add.s32 	%r31, %r205, 2;
	mul.wide.u32 	%rd278, %r31, 8;
	add.s64 	%rd279, %rd2, %rd278;
	ld.global.u64 	%rd141, [%rd279];
	or.b64  	%rd280, %rd516, %rd141;
	and.b64  	%rd281, %rd280, -4294967296;
	setp.ne.s64 	%p6, %rd281, 0;
	@%p6 bra 	$L__BB26_63;
	cvt.u32.u64 	%r62, %rd141;
	cvt.u32.u64 	%r63, %rd516;
	div.u32 	%r64, %r63, %r62;
	mul.lo.s32 	%r65, %r64, %r62;
	sub.s32 	%r66, %r63, %r65;
	cvt.u64.u32 	%rd518, %r64;
	cvt.u64.u32 	%rd519, %r66;
	bra.uni 	$L__BB26_64;
$L__BB26_63:
	div.s64 	%rd518, %rd516, %rd141;
	mul.lo.s64 	%rd282, %rd518, %rd141;
	sub.s64 	%rd519, %rd516, %rd282;
$L__BB26_64:
	add.s64 	%rd284, %rd1, %rd278;
	ld.global.u64 	%rd285, [%rd284];
	mad.lo.s64 	%rd148, %rd285, %rd519, %rd140;
	add.s32 	%r32, %r205, 1;
	mul.wide.u32 	%rd286, %r32, 8;
	add.s64 	%rd287, %rd2, %rd286;
	ld.global.u64 	%rd149, [%rd287];
	or.b64  	%rd288, %rd518, %rd149;
	and.b64  	%rd289, %rd288, -4294967296;
	setp.ne.s64 	%p7, %rd289, 0;
	@%p7 bra 	$L__BB26_66;
	cvt.u32.u64 	%r67, %rd149;
	cvt.u32.u64 	%r68, %rd518;
	div.u32 	%r69, %r68, %r67;
	mul.lo.s32 	%r70, %r69, %r67;
	sub.s32 	%r71, %r68, %r70;
	cvt.u64.u32 	%rd520, %r69;
	cvt.u64.u32 	%rd521, %r71;
	bra.uni 	$L__BB26_67;
$L__BB26_66:
	div.s64 	%rd520, %rd518, %rd149;
	mul.lo.s64 	%rd290, %rd520, %rd149;
	sub.s64 	%rd521, %rd518, %rd290;
$L__BB26_67:
	add.s64 	%rd292, %rd1, %rd286;
	ld.global.u64 	%rd293, [%rd292];
	mad.lo.s64 	%rd156, %rd293, %rd521, %rd148;
	add.s32 	%r33, %r205, -4;
	mul.wide.u32 	%rd294, %r205, 8;
	add.s64 	%rd295, %rd2, %rd294;
	ld.global.u64 	%rd157, [%rd295];
	or.b64  	%rd296, %rd520, %rd157;
	and.b64  	%rd297, %rd296, -4294967296;
	setp.ne.s64 	%p8, %rd297, 0;
	@%p8 bra 	$L__BB26_69;
	cvt.u32.u64 	%r72, %rd157;
	cvt.u32.u64 	%r73, %rd520;
	div.u32 	%r74, %r73, %r72;
	mul.lo.s32 	%r75, %r74, %r72;
	sub.s32 	%r76, %r73, %r75;
	cvt.u64.u32 	%rd522, %r74;
	cvt.u64.u32 	%rd523, %r76;
	bra.uni 	$L__BB26_70;
$L__BB26_69:
	div.s64 	%rd522, %rd520, %rd157;
	mul.lo.s64 	%rd298, %rd522, %rd157;
	sub.s64 	%rd523, %rd520, %rd298;
$L__BB26_70:
	add.s64 	%rd300, %rd1, %rd294;
	ld.global.u64 	%rd301, [%rd300];
	mad.lo.s64 	%rd164, %rd301, %rd523, %rd156;
	add.s32 	%r34, %r205, -1;
	mul.wide.u32 	%rd302, %r34, 8;
	add.s64 	%rd303, %rd2, %rd302;
	ld.global.u64 	%rd165, [%rd303];
	or.b64  	%rd304, %rd522, %rd165;
	and.b64  	%rd305, %rd304, -4294967296;
	setp.ne.s64 	%p9, %rd305, 0;
	@%p9 bra 	$L__BB26_72;
	cvt.u32.u64 	%r77, %rd165;
	cvt.u32.u64 	%r78, %rd522;
	div.u32 	%r79, %r78, %r77;
	mul.lo.s32 	%r80, %r79, %r77;
	sub.s32 	%r81, %r78, %r80;
	cvt.u64.u32 	%rd524, %r79;
	cvt.u64.u32 	%rd525, %r81;
	bra.uni 	$L__BB26_73;
$L__BB26_72:
	div.s64 	%rd524, %rd522, %rd165;
	mul.lo.s64 	%rd306, %rd524, %rd165;
	sub.s64 	%rd525, %rd522, %rd306;
$L__BB26_73:
	add.s64 	%rd308, %rd1, %rd302;
	ld.global.u64 	%rd309, [%rd308];
	mad.lo.s64 	%rd172, %rd309, %rd525, %rd164;
	add.s32 	%r35, %r205, -2;
	mul.wide.u32 	%rd310, %r35, 8;
	add.s64 	%rd311, %rd2, %rd310;
	ld.global.u64 	%rd173, [%rd311];
	or.b64  	%rd312, %rd524, %rd173;
	and.b64  	%rd313, %rd312, -4294967296;
	setp.ne.s64 	%p10, %rd313, 0;
	@%p10 bra 	$L__BB26_75;
	cvt.u32.u64 	%r82, %rd173;
	cvt.u32.u64 	%r83, %rd524;
	div.u32 	%r84, %r83, %r82;
	mul.lo.s32 	%r85, %r84, %r82;
	sub.s32 	%r86, %r83, %r85;
	cvt.u64.u32 	%rd526, %r84;
	cvt.u64.u32 	%rd527, %r86;
	bra.uni 	$L__BB26_76;
$L__BB26_75:
	div.s64 	%rd526, %rd524, %rd173;
	mul.lo.s64 	%rd314, %rd526, %rd173;
	sub.s64 	%rd527, %rd524, %rd314;
$L__BB26_76:
	add.s64 	%rd316, %rd1, %rd310;
	ld.global.u64 	%rd317, [%rd316];
	mad.lo.s64 	%rd180, %rd317, %rd527, %rd172;
	add.s32 	%r36, %r205, -3;
	mul.wide.u32 	%rd318, %r36, 8;
	add.s64 	%rd319, %rd2, %rd318;
	ld.global.u64 	%rd181, [%rd319];
	or.b64  	%rd320, %rd526, %rd181;
	and.b64  	%rd321, %rd320, -4294967296;
	setp.ne.s64 	%p11, %rd321, 0;
	@%p11 bra 	$L__BB26_78;
	cvt.u32.u64 	%r87, %rd181;
	cvt.u32.u64 	%r88, %rd526;
	div.u32 	%r89, %r88, %r87;
	mul.lo.s32 	%r90, %r89, %r87;
	sub.s32 	%r91, %r88, %r90;
	cvt.u64.u32 	%rd528, %r89;
	cvt.u64.u32 	%rd529, %r91;
	bra.uni 	$L__BB26_79;
$L__BB26_78:
	div.s64 	%rd528, %rd526, %rd181;
	mul.lo.s64 	%rd322, %rd528, %rd181;
	sub.s64 	%rd529, %rd526, %rd322;
$L__BB26_79:
	add.s64 	%rd324, %rd1, %rd318;
	ld.global.u64 	%rd325, [%rd324];
	mad.lo.s64 	%rd188, %rd325, %rd529, %rd180;
	mul.wide.u32 	%rd326, %r33, 8;
	add.s64 	%rd327, %rd2, %rd326;
	ld.global.u64 	%rd189, [%rd327];
	or.b64  	%rd328, %rd528, %rd189;
	and.b64  	%rd329, %rd328, -4294967296;
	setp.ne.s64 	%p12, %rd329, 0;
	@%p12 bra 	$L__BB26_81;
	cvt.u32.u64 	%r92, %rd189;
	cvt.u32.u64 	%r93, %rd528;
	div.u32 	%r94, %r93, %r92;
	mul.lo.s32 	%r95, %r94, %r92;
	sub.s32 	%r96, %r93, %r95;
	cvt.u64.u32 	%rd545, %r94;
	cvt.u64.u32 	%rd531, %r96;
	bra.uni 	$L__BB26_82;
$L__BB26_81:
	div.s64 	%rd545, %rd528, %rd189;
	mul.lo.s64 	%rd330, %rd545, %rd189;
	sub.s64 	%rd531, %rd528, %rd330;
$L__BB26_82:
	add.s64 	%rd332, %rd1, %rd326;
	ld.global.u64 	%rd333, [%rd332];
	mad.lo.s64 	%rd554, %rd333, %rd531, %rd188;
	add.s32 	%r205, %r205, -8;
	add.s32 	%r204, %r204, 8;
	setp.ne.s32 	%p13, %r204, 0;
	@%p13 bra 	$L__BB26_58;
	add.s32 	%r207, %r205, 3;
$L__BB26_84:
	setp.eq.s32 	%p14, %r25, 0;
	@%p14 bra 	$L__BB26_113;
	and.b32  	%r41, %r23, 3;
	setp.lt.u32 	%p15, %r25, 4;
	@%p15 bra 	$L__BB26_99;
	mul.wide.u32 	%rd335, %r207, 8;
	add.s64 	%rd336, %rd2, %rd335;
	ld.global.u64 	%rd200, [%rd336];
	or.b64  	%rd337, %rd545, %rd200;
	and.b64  	%rd338, %rd337, -4294967296;
	setp.ne.s64 	%p16, %rd338, 0;
	@%p16 bra 	$L__BB26_88;
	cvt.u32.u64 	%r97, %rd200;
	cvt.u32.u64 	%r98, %rd545;
	div.u32 	%r99, %r98, %r97;
	mul.lo.s32 	%r100, %r99, %r97;
	sub.s32 	%r101, %r98, %r100;
	cvt.u64.u32 	%rd535, %r99;
	cvt.u64.u32 	%rd536, %r101;
	bra.uni 	$L__BB26_89;
$L__BB26_88:
	div.s64 	%rd535, %rd545, %rd200;
	mul.lo.s64 	%rd339, %rd535, %rd200;
	sub.s64 	%rd536, %rd545, %rd339;
$L__BB26_89:
	add.s64 	%rd341, %rd1, %rd335;
	ld.global.u64 	%rd342, [%rd341];
	mad.lo.s64 	%rd207, %rd342, %rd536, %rd554;
	add.s32 	%r42, %r207, -1;
	mul.wide.u32 	%rd343, %r42, 8;
	add.s64 	%rd344, %rd2, %rd343;
	ld.global.u64 	%rd208, [%rd344];
	or.b64  	%rd345, %rd535, %rd208;
	and.b64  	%rd346, %rd345, -4294967296;
	setp.ne.s64 	%p17, %rd346, 0;
	@%p17 bra 	$L__BB26_91;
	cvt.u32.u64 	%r102, %rd208;
	cvt.u32.u64 	%r103, %rd535;
	div.u32 	%r104, %r103, %r102;
	mul.lo.s32 	%r105, %r104, %r102;
	sub.s32 	%r106, %r103, %r105;
	cvt.u64.u32 	%rd537, %r104;
	cvt.u64.u32 	%rd538, %r106;
	bra.uni 	$L__BB26_92;
$L__BB26_91:
	div.s64 	%rd537, %rd535, %rd208;
	mul.lo.s64 	%rd347, %rd537, %rd208;
	sub.s64 	%rd538, %rd535, %rd347;
$L__BB26_92:
	add.s64 	%rd349, %rd1, %rd343;
	ld.global.u64 	%rd350, [%rd349];
	mad.lo.s64 	%rd215, %rd350, %rd538, %rd207;
	add.s32 	%r43, %r207, -2;
	mul.wide.u32 	%rd351, %r43, 8;
	add.s64 	%rd352, %rd2, %rd351;
	ld.global.u64 	%rd216, [%rd352];
	or.b64  	%rd353, %rd537, %rd216;
	and.b64  	%rd354, %rd353, -4294967296;
	setp.ne.s64 	%p18, %rd354, 0;
	@%p18 bra 	$L__BB26_94;
	cvt.u32.u64 	%r107, %rd216;
	cvt.u32.u64 	%r108, %rd537;
	div.u32 	%r109, %r108, %r107;
	mul.lo.s32 	%r110, %r109, %r107;
	sub.s32 	%r111, %r108, %r110;
	cvt.u64.u32 	%rd539, %r109;
	cvt.u64.u32 	%rd540, %r111;
	bra.uni 	$L__BB26_95;
$L__BB26_94:
	div.s64 	%rd539, %rd537, %rd216;
	mul.lo.s64 	%rd355, %rd539, %rd216;
	sub.s64 	%rd540, %rd537, %rd355;
$L__BB26_95:
	add.s64 	%rd357, %rd1, %rd351;
	ld.global.u64 	%rd358, [%rd357];
	mad.lo.s64 	%rd223, %rd358, %rd540, %rd215;
	add.s32 	%r44, %r207, -3;
	mul.wide.u32 	%rd359, %r44, 8;
	add.s64 	%rd360, %rd2, %rd359;
	ld.global.u64 	%rd224, [%rd360];
	or.b64  	%rd361, %rd539, %rd224;
	and.b64  	%rd362, %rd361, -4294967296;
	setp.ne.s64 	%p19, %rd362, 0;
	@%p19 bra 	$L__BB26_97;
	cvt.u32.u64 	%r112, %rd224;
	cvt.u32.u64 	%r113, %rd539;
	div.u32 	%r114, %r113, %r112;
	mul.lo.s32 	%r115, %r114, %r112;
	sub.s32 	%r116, %r113, %r115;
	cvt.u64.u32 	%rd545, %r114;
	cvt.u64.u32 	%rd542, %r116;
	bra.uni 	$L__BB26_98;
$L__BB26_97:
	div.s64 	%rd545, %rd539, %rd224;
	mul.lo.s64 	%rd363, %rd545, %rd224;
	sub.s64 	%rd542, %rd539, %rd363;
$L__BB26_98:
	add.s64 	%rd365, %rd1, %rd359;
	ld.global.u64 	%rd366, [%rd365];
	mad.lo.s64 	%rd554, %rd366, %rd542, %rd223;
	add.s32 	%r207, %r207, -4;
$L__BB26_99:
	setp.eq.s32 	%p20, %r41, 0;
	@%p20 bra 	$L__BB26_113;
	setp.eq.s32 	%p21, %r41, 1;
	@%p21 bra 	$L__BB26_108;
	mul.wide.u32 	%rd368, %r207, 8;
	add.s64 	%rd369, %rd2, %rd368;
	ld.global.u64 	%rd235, [%rd369];
	or.b64  	%rd370, %rd545, %rd235;
	and.b64  	%rd371, %rd370, -4294967296;
	setp.ne.s64 	%p22, %rd371, 0;
	@%p22 bra 	$L__BB26_103;
	cvt.u32.u64 	%r117, %rd235;
	cvt.u32.u64 	%r118, %rd545;
	div.u32 	%r119, %r118, %r117;
	mul.lo.s32 	%r120, %r119, %r117;
	sub.s32 	%r121, %r118, %r120;
	cvt.u64.u32 	%rd546, %r119;
	cvt.u64.u32 	%rd547, %r121;
	bra.uni 	$L__BB26_104;
$L__BB26_103:
	div.s64 	%rd546, %rd545, %rd235;
	mul.lo.s64 	%rd372, %rd546, %rd235;
	sub.s64 	%rd547, %rd545, %rd372;
$L__BB26_104:
	add.s64 	%rd374, %rd1, %rd368;
	ld.global.u64 	%rd375, [%rd374];
	mad.lo.s64 	%rd242, %rd375, %rd547, %rd554;
	add.s32 	%r47, %r207, -1;
	mul.wide.u32 	%rd376, %r47, 8;
	add.s64 	%rd377, %rd2, %rd376;
	ld.global.u64 	%rd243, [%rd377];
	or.b64  	%rd378, %rd546, %rd243;
	and.b64  	%rd379, %rd378, -4294967296;
	setp.ne.s64 	%p23, %rd379, 0;
	@%p23 bra 	$L__BB26_106;
	cvt.u32.u64 	%r122, %rd243;
	cvt.u32.u64 	%r123, %rd546;
	div.u32 	%r124, %r123, %r122;
	mul.lo.s32 	%r125, %r124, %r122;
	sub.s32 	%r126, %r123, %r125;
	cvt.u64.u32 	%rd545, %r124;
	cvt.u64.u32 	%rd549, %r126;
	bra.uni 	$L__BB26_107;
$L__BB26_106:
	div.s64 	%rd545, %rd546, %rd243;
	mul.lo.s64 	%rd380, %rd545, %rd243;
	sub.s64 	%rd549, %rd546, %rd380;
$L__BB26_107:
	add.s64 	%rd382, %rd1, %rd376;
	ld.global.u64 	%rd383, [%rd382];
	mad.lo.s64 	%rd554, %rd383, %rd549, %rd242;
	add.s32 	%r207, %r207, -2;
$L__BB26_108:
	and.b32  	%r127, %r23, 1;
	setp.eq.b32 	%p24, %r127, 1;
	not.pred 	%p25, %p24;
	@%p25 bra 	$L__BB26_113;
	mul.wide.u32 	%rd384, %r207, 8;
	add.s64 	%rd385, %rd2, %rd384;
	ld.global.u64 	%rd254, [%rd385];
	or.b64  	%rd386, %rd545, %rd254;
	and.b64  	%rd387, %rd386, -4294967296;
	setp.ne.s64 	%p26, %rd387, 0;
	@%p26 bra 	$L__BB26_111;
	cvt.u32.u64 	%r128, %rd254;
	cvt.u32.u64 	%r129, %rd545;
	rem.u32 	%r130, %r129, %r128;
	cvt.u64.u32 	%rd553, %r130;
	bra.uni 	$L__BB26_112;
$L__BB26_111:
	rem.s64 	%rd553, %rd545, %rd254;
$L__BB26_112:
	add.s64 	%rd389, %rd1, %rd384;
	ld.global.u64 	%rd390, [%rd389];
	mad.lo.s64 	%rd554, %rd390, %rd553, %rd554;
$L__BB26_113:
	add.s64 	%rd391, %rd3, %rd554;
	ld.global.u8 	%rs2, [%rd391];
	st.shared.u8 	[%r5], %rs2;
$L__BB26_114:
	bar.sync 	0;
	setp.lt.u32 	%p48, %r209, 66;
	@%p48 bra 	$L__BB26_118;
$L__BB26_115:
	shr.u32 	%r51, %r209, 1;
	setp.ge.u32 	%p49, %r1, %r51;
	@%p49 bra 	$L__BB26_117;
	ld.shared.u8 	%rs6, [%r5];
	add.s32 	%r199, %r5, %r51;
	ld.shared.u8 	%rs7, [%r199];
	mul.lo.s16 	%rs8, %rs7, %rs6;
	st.shared.u8 	[%r5], %rs8;
$L__BB26_117:
	bar.sync 	0;
	setp.gt.u32 	%p50, %r209, 131;
	mov.u32 	%r209, %r51;
	@%p50 bra 	$L__BB26_115;
$L__BB26_118:
	setp.gt.u32 	%p51, %r1, 31;
	@%p51 bra 	$L__BB26_121;
	ld.volatile.shared.u8 	%rs9, [%r5];
	ld.volatile.shared.u8 	%rs10, [%r5+32];
	mul.lo.s16 	%rs11, %rs10, %rs9;
	st.volatile.shared.u8 	[%r5], %rs11;
	ld.volatile.shared.u8 	%rs12, [%r5];
	ld.volatile.shared.u8 	%rs13, [%r5+16];
	mul.lo.s16 	%rs14, %rs13, %rs12;
	st.volatile.shared.u8 	[%r5], %rs14;
	ld.volatile.shared.u8 	%rs15, [%r5];
	ld.volatile.shared.u8 	%rs16, [%r5+8];
	mul.lo.s16 	%rs17, %rs16, %rs15;
	st.volatile.shared.u8 	[%r5], %rs17;
	ld.volatile.shared.u8 	%rs18, [%r5];
	ld.volatile.shared.u8 	%rs19, [%r5+4];
	mul.lo.s16 	%rs20, %rs19, %rs18;
	st.volatile.shared.u8 	[%r5], %rs20;
	ld.volatile.shared.u8 	%rs21, [%r5];
	ld.volatile.shared.u8 	%rs22, [%r5+2];
	mul.lo.s16 	%rs23, %rs22, %rs21;
	st.volatile.shared.u8 	[%r5], %rs23;
	ld.volatile.shared.u8 	%rs24, [%r5];
	ld.volatile.shared.u8 	%rs25, [%r5+1];
	mul.lo.s16 	%rs26, %rs25, %rs24;
	st.volatile.shared.u8 	[%r5], %rs26;
	setp.ne.s32 	%p52, %r1, 0;
	@%p52 bra 	$L__BB26_121;
	ld.shared.u8 	%rs27, [sdata_u8];
	cvt.u64.u32 	%rd467, %r2;
	cvta.to.global.u64 	%rd468, %rd260;
	add.s64 	%rd469, %rd468, %rd467;
	st.global.u8 	[%rd469], %rs27;
$L__BB26_121:
	ret;

}
	// .globl	contiguous_reduce2_u8
.visible .entry contiguous_reduce2_u8(
	.param .u64 .ptr .align 1 contiguous_reduce2_u8_param_0,
	.param .u64 .ptr .align 1 contiguous_reduce2_u8_param_1,
	.param .u64 .ptr .align 1 contiguous_reduce2_u8_param_2,
	.param .u64 .ptr .align 1 contiguous_reduce2_u8_param_3,
	.param .u64 contiguous_reduce2_u8_param_4,
	.param .u64 contiguous_reduce2_u8_param_5,
	.param .u64 contiguous_reduce2_u8_param_6
)
{
	.reg .pred 	%p<53>;
	.reg .b16 	%rs<28>;
	.reg .b32 	%r<214>;
	.reg .b64 	%rd<564>;

	ld.param.u64 	%rd266, [contiguous_reduce2_u8_param_1];
	ld.param.u64 	%rd267, [contiguous_reduce2_u8_param_2];
	ld.param.u64 	%rd268, [contiguous_reduce2_u8_param_3];
	ld.param.u64 	%rd263, [contiguous_reduce2_u8_param_4];
	ld.param.u64 	%rd264, [contiguous_reduce2_u8_param_5];
	ld.param.u64 	%rd265, [contiguous_reduce2_u8_param_6];
	cvta.to.global.u64 	%rd1, %rd268;
	cvta.to.global.u64 	%rd2, %rd267;
	cvta.to.global.u64 	%rd563, %rd266;
	mov.u32 	%r1, %tid.x;
	mov.u32 	%r2, %ctaid.x;
	mov.u32 	%r213, %ntid.x;
	mul.lo.s32 	%r51, %r2, %r213;
	shl.b32 	%r52, %r51, 1;
	add.s32 	%r4, %r52, %r1;
	mov.u32 	%r53, sdata_u8;
	add.s32 	%r5, %r53, %r1;
	mov.b16 	%rs1, 1;
	st.shared.u8 	[%r5], %rs1;
	add.s32 	%r54, %r4, %r213;
	cvt.u64.u32 	%rd4, %r54;
	setp.le.u64 	%p1, %rd264, %rd4;
	@%p1 bra 	$L__BB27_54;
	cvt.u64.u32 	%rd396, %r4;
	mov.u32 	%r131, %ctaid.y;
	cvt.u64.u32 	%rd397, %r131;
	mul.lo.s64 	%rd398, %rd264, %rd397;
	add.s64 	%rd517, %rd398, %rd396;
	add.s64 	%rd515, %rd398, %rd4;
	cvt.u32.u64 	%r6, %rd263;
	add.s32 	%r207, %r6, -1;
	setp.lt.s32 	%p27, %r207, 0;
	mov.b64 	%rd521, 0;
	mov.u64 	%rd522, %rd521;
	@%p27 bra 	$L__BB27_53;
	setp.lt.u32 	%p28, %r207, 3;
	mov.b64 	%rd522, 0;
	mov.u64 	%rd521, %rd522;
	@%p28 bra 	$L__BB27_30;
	add.s32 	%r205, %r6, -2;
	and.b32  	%r132, %r6, -4;
	neg.s32 	%r204, %r132;
	mov.b64 	%rd522, 0;
$L__BB27_4:
	.pragma "nounroll";
	add.s32 	%r12, %r205, 1;
	mul.wide.u32 	%rd402, %r12, 8;
	add.s64 	%rd403, %rd2, %rd402;
	ld.global.u64 	%rd11, [%rd403];
	or.b64  	%rd404, %rd517, %rd11;
	and.b64  	%rd405, %rd404, -4294967296;
	setp.ne.s64 	%p29, %rd405, 0;
	@%p29 bra 	$L__BB27_6;
	cvt.u32.u64 	%r133, %rd11;
	cvt.u32.u64 	%r134, %rd517;
	div.u32 	%r135, %r134, %r133;
	mul.lo.s32 	%r136, %r135, %r133;
	sub.s32 	%r137, %r134, %r136;
	cvt.u64.u32 	%rd483, %r135;
	cvt.u64.u32 	%rd484, %r137;
	bra.uni 	$L__BB27_7;
$L__BB27_6:
	div.s64 	%rd483, %rd517, %rd11;
	mul.lo.s64 	%rd406, %rd483, %rd11;
	sub.s64 	%rd484, %rd517, %rd406;
$L__BB27_7:
	mul.wide.u32 	%rd407, %r12, 8;
	add.s64 	%rd408, %rd1, %rd407;
	ld.global.u64 	%rd18, [%rd408];
	mad.lo.s64 	%rd19, %rd18, %rd484, %rd521;
	or.b64  	%rd409, %rd515, %rd11;
	and.b64  	%rd410, %rd409, -4294967296;
	setp.ne.s64 	%p30, %rd410, 0;
	@%p30 bra 	$L__BB27_9;
	cvt.u32.u64 	%r138, %rd11;
	cvt.u32.u64 	%r139, %rd515;
	div.u32 	%r140, %r139, %r138;
	mul.lo.s32 	%r141, %r140, %r138;
	sub.s32 	%r142, %r139, %r141;
	cvt.u64.u32 	%rd485, %r140;
	cvt.u64.u32 	%rd486, %r142;
	bra.uni 	$L__BB27_10;
$L__BB27_9:
	div.s64 	%rd485, %rd515, %rd11;
	mul.lo.s64 	%rd411, %rd485, %rd11;
	sub.s64 	%rd486, %rd515, %rd411;
$L__BB27_10:
	mad.lo.s64 	%rd26, %rd486, %rd18, %rd522;
	mul.wide.u32 	%rd412, %r205, 8;
	add.s64 	%rd413, %rd2, %rd412;
	ld.global.u64 	%rd27, [%rd413];
	or.b64  	%rd414, %rd483, %rd27;
	and.b64  	%rd415, %rd414, -4294967296;
	setp.ne.s64 	%p31, %rd415, 0;
	@%p31 bra 	$L__BB27_12;
	cvt.u32.u64 	%r143, %rd27;
	cvt.u32.u64 	%r144, %rd483;
	div.u32 	%r145, %r144, %r143;
	mul.lo.s32 	%r146, %r145, %r143;
	sub.s32 	%r147, %r144, %r146;
	cvt.u64.u32 	%rd487, %r145;
	cvt.u64.u32 	%rd488, %r147;
	bra.uni 	$L__BB27_13;
$L__BB27_12:
	div.s64 	%rd487, %rd483, %rd27;
	mul.lo.s64 	%rd416, %rd487, %rd27;
	sub.s64 	%rd488, %rd483, %rd416;
$L__BB27_13:
	mul.wide.u32 	%rd417, %r205, 8;
	add.s64 	%rd418, %rd1, %rd417;
	ld.global.u64 	%rd34, [%rd418];
	mad.lo.s64 	%rd35, %rd34, %rd488, %rd19;
	or.b64  	%rd419, %rd485, %rd27;
	and.b64  	%rd420, %rd419, -4294967296;
	setp.ne.s64 	%p32, %rd420, 0;
	@%p32 bra 	$L__BB27_15;
	cvt.u32.u64 	%r148, %rd27;
	cvt.u32.u64 	%r149, %rd485;
	div.u32 	%r150, %r149, %r148;
	mul.lo.s32 	%r151, %r150, %r148;
	sub.s32 	%r152, %r149, %r151;
	cvt.u64.u32 	%rd489, %r150;
	cvt.u64.u32 	%rd490, %r152;
	bra.uni 	$L__BB27_16;
$L__BB27_15:
	div.s64 	%rd489, %rd485, %rd27;
	mul.lo.s64 	%rd421, %rd489, %rd27;
	sub.s64 	%rd490, %rd485, %rd421;
$L__BB27_16:
	mad.lo.s64 	%rd42, %rd490, %rd34, %rd26;
	add.s32 	%r13, %r205, -1;
	mul.wide.u32 	%rd422, %r13, 8;
	add.s64 	%rd423, %rd2, %rd422;
	ld.global.u64 	%rd43, [%rd423];
	or.b64  	%rd424, %rd487, %rd43;
	and.b64  	%rd425, %rd424, -4294967296;
	setp.ne.s64 	%p33, %rd425, 0;
	@%p33 bra 	$L__BB27_18;
	cvt.u32.u64 	%r153, %rd43;
	cvt.u32.u64 	%r154, %rd487;
	div.u32 	%r155, %r154, %r153;
	mul.lo.s32 	%r156, %r155, %r153;
	sub.s32 	%r157, %r154, %r156;
	cvt.u64.u32 	%rd491, %r155;
	cvt.u64.u32 	%rd492, %r157;
	bra.uni 	$L__BB27_19;
$L__BB27_18:
	div.s64 	%rd491, %rd487, %rd43;
	mul.lo.s64 	%rd426, %rd491, %rd43;
	sub.s64 	%rd492, %rd487, %rd426;
$L__BB27_19:
	mul.wide.u32 	%rd427, %r13, 8;
	add.s64 	%rd428, %rd1, %rd427;
	ld.global.u64 	%rd50, [%rd428];
	mad.lo.s64 	%rd51, %rd50, %rd492, %rd35;
	or.b64  	%rd429, %rd489, %rd43;
	and.b64  	%rd430, %rd429, -4294967296;
	setp.ne.s64 	%p34, %rd430, 0;
	@%p34 bra 	$L__BB27_21;
	cvt.u32.u64 	%r158, %rd43;
	cvt.u32.u64 	%r159, %rd489;
	div.u32 	%r160, %r159, %r158;
	mul.lo.s32 	%r161, %r160, %r158;
	sub.s32 	%r162, %r159, %r161;
	cvt.u64.u32 	%rd493, %r160;
	cvt.u64.u32 	%rd494, %r162;
	bra.uni 	$L__BB27_22;
$L__BB27_21:
	div.s64 	%rd493, %rd489, %rd43;
	mul.lo.s64 	%rd431, %rd493, %rd43;
	sub.s64 	%rd494, %rd489, %rd431;
$L__BB27_22:
	mad.lo.s64 	%rd58, %rd494, %rd50, %rd42;
	add.s32 	%r163, %r205, -2;
	mul.wide.u32 	%rd432, %r163, 8;
	add.s64 	%rd433, %rd2, %rd432;
	ld.global.u64 	%rd59, [%rd433];
	or.b64  	%rd434, %rd491, %rd59;
	and.b64  	%rd435, %rd434, -4294967296;
	setp.ne.s64 	%p35, %rd435, 0;
	@%p35 bra 	$L__BB27_24;
	cvt.u32.u64 	%r164, %rd59;
	cvt.u32.u64 	%r165, %rd491;
	div.u32 	%r166, %r165, %r164;
	mul.lo.s32 	%r167, %r166, %r164;
	sub.s32 	%r168, %r165, %r167;
	cvt.u64.u32 	%rd517, %r166;
	cvt.u64.u32 	%rd496, %r168;
	bra.uni 	$L__BB27_25;
$L__BB27_24:
	div.s64 	%rd517, %rd491, %rd59;
	mul.lo.s64 	%rd436, %rd517, %rd59;
	sub.s64 	%rd496, %rd491, %rd436;
$L__BB27_25:
	mul.wide.u32 	%rd437, %r163, 8;
	add.s64 	%rd438, %rd1, %rd437;
	ld.global.u64 	%rd66, [%rd438];
	mad.lo.s64 	%rd521, %rd66, %rd496, %rd51;
	or.b64  	%rd439, %rd493, %rd59;
	and.b64  	%rd440, %rd439, -4294967296;
	setp.ne.s64 	%p36, %rd440, 0;
	@%p36 bra 	$L__BB27_27;
	cvt.u32.u64 	%r170, %rd59;
	cvt.u32.u64 	%r171, %rd493;
	div.u32 	%r172, %r171, %r170;
	mul.lo.s32 	%r173, %r172, %r170;
	sub.s32 	%r174, %r171, %r173;
	cvt.u64.u32 	%rd515, %r172;
	cvt.u64.u32 	%rd498, %r174;
	bra.uni 	$L__BB27_28;
$L__BB27_27:
	div.s64 	%rd515, %rd493, %rd59;
	mul.lo.s64 	%rd441, %rd515, %rd59;
	sub.s64 	%rd498, %rd493, %rd441;
$L__BB27_28:
	mad.lo.s64 	%rd522, %rd498, %rd66, %rd58;
	add.s32 	%r205, %r205, -4;
	add.s32 	%r204, %r204, 4;
	setp.ne.s32 	%p37, %r204, 0;
	@%p37 bra 	$L__BB27_4;
	add.s32 	%r207, %r205, 1;
$L__BB27_30:
	and.b32  	%r18, %r6, 3;
	setp.eq.s32 	%p38, %r18, 0;
	@%p38 bra 	$L__BB27_53;
	setp.eq.s32 	%p39, %r18, 1;
	@%p39 bra 	$L__BB27_45;
	mul.wide.u32 	%rd443, %r207, 8;
	add.s64 	%rd444, %rd2, %rd443;
	ld.global.u64 	%rd81, [%rd444];
	or.b64  	%rd445, %rd517, %rd81;
	and.b64  	%rd446, %rd445, -4294967296;
	setp.ne.s64 	%p40, %rd446, 0;
	@%p40 bra 	$L__BB27_34;
	cvt.u32.u64 	%r175, %rd81;
	cvt.u32.u64 	%r176, %rd517;
	div.u32 	%r177, %r176, %r175;
	mul.lo.s32 	%r178, %r177, %r175;
	sub.s32 	%r179, %r176, %r178;
	cvt.u64.u32 	%rd505, %r177;
	cvt.u64.u32 	%rd506, %r179;
	bra.uni 	$L__BB27_35;
$L__BB27_34:
	div.s64 	%rd505, %rd517, %rd81;
	mul.lo.s64 	%rd447, %rd505, %rd81;
	sub.s64 	%rd506, %rd517, %rd447;
$L__BB27_35:
	add.s64 	%rd449, %rd1, %rd443;
	ld.global.u64 	%rd88, [%rd449];
	mad.lo.s64 	%rd89, %rd88, %rd506, %rd521;
	or.b64  	%rd450, %rd515, %rd81;
	and.b64  	%rd451, %rd450, -4294967296;
	setp.ne.s64 	%p41, %rd451, 0;
	@%p41 bra 	$L__BB27_37;
	cvt.u32.u64 	%r180, %rd81;
	cvt.u32.u64 	%r181, %rd515;
	div.u32 	%r182, %r181, %r180;
	mul.lo.s32 	%r183, %r182, %r180;
	sub.s32 	%r184, %r181, %r183;
	cvt.u64.u32 	%rd507, %r182;
	cvt.u64.u32 	%rd508, %r184;
	bra.uni 	$L__BB27_38;
$L__BB27_37:
	div.s64 	%rd507, %rd515, %rd81;
	mul.lo.s64 	%rd452, %rd507, %rd81;
	sub.s64 	%rd508, %rd515, %rd452;
$L__BB27_38:
	mad.lo.s64 	%rd96, %rd508, %rd88, %rd522;
	add.s32 	%r19, %r207, -1;
	mul.wide.u32 	%rd453, %r19, 8;
	add.s64 	%rd454, %rd2, %rd453;
	ld.global.u64 	%rd97, [%rd454];
	or.b64  	%rd455, %rd505, %rd97;
	and.b64  	%rd456, %rd455, -4294967296;
	setp.ne.s64 	%p42, %rd456, 0;
	@%p42 bra 	$L__BB27_40;
	cvt.u32.u64 	%r185, %rd97;
	cvt.u32.u64 	%r186, %rd505;
	div.u32 	%r187, %r186, %r185;
	mul.lo.s32 	%r188, %r187, %r185;
	sub.s32 	%r189, %r186, %r188;
	cvt.u64.u32 	%rd517, %r187;
	cvt.u64.u32 	%rd510, %r189;
	bra.uni 	$L__BB27_41;
$L__BB27_40:
	div.s64 	%rd517, %rd505, %rd97;
	mul.lo.s64 	%rd457, %rd517, %rd97;
	sub.s64 	%rd510, %rd505, %rd457;
$L__BB27_41:
	add.s64 	%rd459, %rd1, %rd453;
	ld.global.u64 	%rd104, [%rd459];
	mad.lo.s64 	%rd521, %rd104, %rd510, %rd89;
	or.b64  	%rd460, %rd507, %rd97;
	and.b64  	%rd461, %rd460, -4294967296;
	setp.ne.s64 	%p43, %rd461, 0;
	@%p43 bra 	$L__BB27_43;
	cvt.u32.u64 	%r190, %rd97;
	cvt.u32.u64 	%r191, %rd507;
	div.u32 	%r192, %r191, %r190;
	mul.lo.s32 	%r193, %r192, %r190;
	sub.s32 	%r194, %r191, %r193;
	cvt.u64.u32 	%rd515, %r192;
	cvt.u64.u32 	%rd512, %r194;
	bra.uni 	$L__BB27_44;
$L__BB27_43:
	div.s64 	%rd515, %rd507, %rd97;
	mul.lo.s64 	%rd462, %rd515, %rd97;
	sub.s64 	%rd512, %rd507, %rd462;
$L__BB27_44:
	mad.lo.s64 	%rd522, %rd512, %rd104, %rd96;
	add.s32 	%r207, %r207, -2;
$L__BB27_45:
	and.b32  	%r195, %r6, 1;
	setp.eq.b32 	%p44, %r195, 1;
	not.pred 	%p45, %p44;
	@%p45 bra 	$L__BB27_53;
	mul.wide.u32 	%rd463, %r207, 8;
	add.s64 	%rd464, %rd2, %rd463;
	ld.global.u64 	%rd119, [%rd464];
	or.b64  	%rd465, %rd517, %rd119;
	and.b64  	%rd466, %rd465, -4294967296;
	setp.ne.s64 	%p46, %rd466, 0;
	@%p46 bra 	$L__BB27_48;
	cvt.u32.u64 	%r196, %rd119;
	cvt.u32.u64 	%r197, %rd517;
	rem.u32 	%r198, %r197, %r196;
	cvt.u64.u32 	%rd519, %r198;
	bra.uni 	$L__BB27_49;
$L__BB27_48:
	rem.s64 	%rd519, %rd517, %rd119;
$L__BB27_49:
	add.s64 	%rd468, %rd1, %rd463;
	ld.global.u64 	%rd123, [%rd468];
	mad.lo.s64 	%rd521, %rd123, %rd519, %rd521;
	or.b64  	%rd469, %rd515, %rd119;
	and.b64  	%rd470, %rd469, -4294967296;
	setp.ne.s64 	%p47, %rd470, 0;
	@%p47 bra 	$L__BB27_51;
	cvt.u32.u64 	%r199, %rd119;
	cvt.u32.u64 	%r200, %rd515;
	rem.u32 	%r201, %r200, %r199;
	cvt.u64.u32 	%rd520, %r201;
	bra.uni 	$L__BB27_52;
$L__BB27_51:
	rem.s64 	%rd520, %rd515, %rd119;
$L__BB27_52:
	mad.lo.s64 	%rd522, %rd520, %rd123, %rd522;
$L__BB27_53:
	add.s64 	%rd471, %rd563, %rd521;
	ld.global.u8 	%rs3, [%rd471];
	add.s64 	%rd472, %rd563, %rd522;
	ld.global.u8 	%rs4, [%rd472];
	mul.lo.s16 	%rs5, %rs4, %rs3;
	st.shared.u8 	[%r5], %rs5;
	bra.uni 	$L__BB27_114;
$L__BB27_54:
	cvt.u64.u32 	%rd131, %r4;
	setp.le.u64 	%p2, %rd264, %rd131;
	@%p2 bra 	$L__BB27_114;
	mov.u32 	%r55, %ctaid.y;
	cvt.u64.u32 	%rd269, %r55;
	mad.lo.s64 	%rd554, %rd264, %rd269, %rd131;
	cvt.u32.u64 	%r22, %rd263;
	add.s32 	%r211, %r22, -1;
	setp.lt.s32 	%p3, %r211, 0;
	@%p3 bra 	$L__BB27_113;
	and.b32  	%r24, %r22, 7;
	setp.lt.u32 	%p4, %r211, 7;
	@%p4 bra 	$L__BB27_84;
	add.s32 	%r209, %r22, -4;
	and.b32  	%r56, %r22, -8;
	neg.s32 	%r208, %r56;
$L__BB27_58:
	.pragma "nounroll";
	add.s32 	%r29, %r209, 3;
	mul.wide.u32 	%rd271, %r29, 8;
	add.s64 	%rd272, %rd2, %rd271;
	ld.global.u64 	%rd135, [%rd272];
	or.b64  	%rd273, %rd554, %rd135;
	and.b64  	%rd274, %rd273, -4294967296;
	setp.ne.s64 	%p5, %rd274, 0;
	@%p5 bra 	$L__BB27_60;
	cvt.u32.u64 	%r57, %rd135;
	cvt.u32.u64 	%r58, %rd554;
	div.u32 	%r59, %r58, %r57;
	mul.lo.s32 	%r60, %r59, %r57;
	sub.s32 	%r61, %r58, %r60;
	cvt.u64.u32 	%rd525, %r59;
	cvt.u64.u32 	%rd526, %r61;
	bra.uni 	$L__BB27_61;
$L__BB27_60:
	div.s64 	%rd525, %rd554, %rd135;
	mul.lo.s64 	%rd275, %rd525, %rd135;
	sub.s64 	%rd526, %rd554, %rd275;
$L__BB27_61:
	add.s64 	%rd277, %rd1, %rd271;
	ld.global.u64 	%rd278, [%rd277];
	mul.lo.s64 	%rd142, %rd278, %rd526;
	add.s32 	%r30, %r209, 2;
	mul.wide.u32 	%rd279, %r30, 8;
	add.s64 	%rd280, %rd2, %rd279;
	ld.global.u64 	%rd143, [%rd280];
	or.b64  	%rd281, %rd525, %rd143;
	and.b64  	%rd282, %rd281, -4294967296;
	setp.ne.s64 	%p6, %rd282, 0;
	@%p6 bra 	$L__BB27_63;
	cvt.u32.u64 	%r62, %rd143;
	cvt.u32.u64 	%r63, %rd525;
	div.u32 	%r64, %r63, %r62;
	mul.lo.s32 	%r65, %r64, %r62;
	sub.s32 	%r66, %r63, %r65;
	cvt.u64.u32 	%rd527, %r64;
	cvt.u64.u32 	%rd528, %r66;
	bra.uni 	$L__BB27_64;
$L__BB27_63:
	div.s64 	%rd527, %rd525, %rd143;
	mul.lo.s64 	%rd283, %rd527, %rd143;
	sub.s64 	%rd528, %rd525, %rd283;
$L__BB27_64:
	add.s64 	%rd285, %rd1, %rd279;
	ld.global.u64 	%rd286, [%rd285];
	mad.lo.s64 	%rd150, %rd286, %rd528, %rd142;
	add.s32 	%r31, %r209, 1;
	mul.wide.u32 	%rd287, %r31, 8;
	add.s64 	%rd288, %rd2, %rd287;
	ld.global.u64 	%rd151, [%rd288];
	or.b64  	%rd289, %rd527, %rd151;
	and.b64  	%rd290, %rd289, -4294967296;
	setp.ne.s64 	%p7, %rd290, 0;
	@%p7 bra 	$L__BB27_66;
	cvt.u32.u64 	%r67, %rd151;
	cvt.u32.u64 	%r68, %rd527;
	div.u32 	%r69, %r68, %r67;
	mul.lo.s32 	%r70, %r69, %r67;
	sub.s32 	%r71, %r68, %r70;
	cvt.u64.u32 	%rd529, %r69;
	cvt.u64.u32 	%rd530, %r71;
	bra.uni 	$L__BB27_67;
$L__BB27_66:
	div.s64 	%rd529, %rd527, %rd151;
	mul.lo.s64 	%rd291, %rd529, %rd151;
	sub.s64 	%rd530, %rd527, %rd291;
$L__BB27_67:
	add.s64 	%rd293, %rd1, %rd287;
	ld.global.u64 	%rd294, [%rd293];
	mad.lo.s64 	%rd158, %rd294, %rd530, %rd150;
	add.s32 	%r32, %r209, -4;
	mul.wide.u32 	%rd295, %r209, 8;
	add.s64 	%rd296, %rd2, %rd295;
	ld.global.u64 	%rd159, [%rd296];
	or.b64  	%rd297, %rd529, %rd159;
	and.b64  	%rd298, %rd297, -4294967296;
	setp.ne.s64 	%p8, %rd298, 0;
	@%p8 bra 	$L__BB27_69;
	cvt.u32.u64 	%r72, %rd159;
	cvt.u32.u64 	%r73, %rd529;
	div.u32 	%r74, %r73, %r72;
	mul.lo.s32 	%r75, %r74, %r72;
	sub.s32 	%r76, %r73, %r75;
	cvt.u64.u32 	%rd531, %r74;
	cvt.u64.u32 	%rd532, %r76;
	bra.uni 	$L__BB27_70;
$L__BB27_69:
	div.s64 	%rd531, %rd529, %rd159;
	mul.lo.s64 	%rd299, %rd531, %rd159;
	sub.s64 	%rd532, %rd529, %rd299;
$L__BB27_70:
	add.s64 	%rd301, %rd1, %rd295;
	ld.global.u64 	%rd302, [%rd301];
	mad.lo.s64 	%rd166, %rd302, %rd532, %rd158;
	add.s32 	%r33, %r209, -1;
	mul.wide.u32 	%rd303, %r33, 8;
	add.s64 	%rd304, %rd2, %rd303;
	ld.global.u64 	%rd167, [%rd304];
	or.b64  	%rd305, %rd531, %rd167;
	and.b64  	%rd306, %rd305, -4294967296;
	setp.ne.s64 	%p9, %rd306, 0;
	@%p9 bra 	$L__BB27_72;
	cvt.u32.u64 	%r77, %rd167;
	cvt.u32.u64 	%r78, %rd531;
	div.u32 	%r79, %r78, %r77;
	mul.lo.s32 	%r80, %r79, %r77;
	sub.s32 	%r81, %r78, %r80;
	cvt.u64.u32 	%rd533, %r79;
	cvt.u64.u32 	%rd534, %r81;
	bra.uni 	$L__BB27_73;
$L__BB27_72:
	div.s64 	%rd533, %rd531, %rd167;
	mul.lo.s64 	%rd307, %rd533, %rd167;
	sub.s64 	%rd534, %rd531, %rd307;
$L__BB27_73:
	add.s64 	%rd309, %rd1, %rd303;
	ld.global.u64 	%rd310, [%rd309];
	mad.lo.s64 	%rd174, %rd310, %rd534, %rd166;
	add.s32 	%r34, %r209, -2;
	mul.wide.u32 	%rd311, %r34, 8;
	add.s64 	%rd312, %rd2, %rd311;
	ld.global.u64 	%rd175, [%rd312];
	or.b64  	%rd313, %rd533, %rd175;
	and.b64  	%rd314, %rd313, -4294967296;
	setp.ne.s64 	%p10, %rd314, 0;
	@%p10 bra 	$L__BB27_75;
	cvt.u32.u64 	%r82, %rd175;
	cvt.u32.u64 	%r83, %rd533;
	div.u32 	%r84, %r83, %r82;
	mul.lo.s32 	%r85, %r84, %r82;
	sub.s32 	%r86, %r83, %r85;
	cvt.u64.u32 	%rd535, %r84;
	cvt.u64.u32 	%rd536, %r86;
	bra.uni 	$L__BB27_76;
$L__BB27_75:
	div.s64 	%rd535, %rd533, %rd175;
	mul.lo.s64 	%rd315, %rd535, %rd175;
	sub.s64 	%rd536, %rd533, %rd315;
$L__BB27_76:
	add.s64 	%rd317, %rd1, %rd311;
	ld.global.u64 	%rd318, [%rd317];
	mad.lo.s64 	%rd182, %rd318, %rd536, %rd174;
	add.s32 	%r35, %r209, -3;
	mul.wide.u32 	%rd319, %r35, 8;
	add.s64 	%rd320, %rd2, %rd319;
	ld.global.u64 	%rd183, [%rd320];
	or.b64  	%rd321, %rd535, %rd183;
	and.b64  	%rd322, %rd321, -4294967296;
	setp.ne.s64 	%p11, %rd322, 0;
	@%p11 bra 	$L__BB27_78;
	cvt.u32.u64 	%r87, %rd183;
	cvt.u32.u64 	%r88, %rd535;
	div.u32 	%r89, %r88, %r87;
	mul.lo.s32 	%r90, %r89, %r87;
	sub.s32 	%r91, %r88, %r90;
	cvt.u64.u32 	%rd537, %r89;
	cvt.u64.u32 	%rd538, %r91;
	bra.uni 	$L__BB27_79;
$L__BB27_78:
	div.s64 	%rd537, %rd535, %rd183;
	mul.lo.s64 	%rd323, %rd537, %rd183;
	sub.s64 	%rd538, %rd535, %rd323;
$L__BB27_79:
	add.s64 	%rd325, %rd1, %rd319;
	ld.global.u64 	%rd326, [%rd325];
	mad.lo.s64 	%rd190, %rd326, %rd538, %rd182;
	mul.wide.u32 	%rd327, %r32, 8;
	add.s64 	%rd328, %rd2, %rd327;
	ld.global.u64 	%rd191, [%rd328];
	or.b64  	%rd329, %rd537, %rd191;
	and.b64  	%rd330, %rd329, -4294967296;
	setp.ne.s64 	%p12, %rd330, 0;
	@%p12 bra 	$L__BB27_81;
	cvt.u32.u64 	%r92, %rd191;
	cvt.u32.u64 	%r93, %rd537;
	div.u32 	%r94, %r93, %r92;
	mul.lo.s32 	%r95, %r94, %r92;
	sub.s32 	%r96, %r93, %r95;
	cvt.u64.u32 	%rd554, %r94;
	cvt.u64.u32 	%rd540, %r96;
	bra.uni 	$L__BB27_82;
$L__BB27_81:
	div.s64 	%rd554, %rd537, %rd191;
	mul.lo.s64 	%rd331, %rd554, %rd191;
	sub.s64 	%rd540, %rd537, %rd331;
$L__BB27_82:
	add.s64 	%rd333, %rd1, %rd327;
	ld.global.u64 	%rd334, [%rd333];
	mad.lo.s64 	%rd335, %rd334, %rd540, %rd190;
	add.s64 	%rd563, %rd563, %rd335;
	add.s32 	%r209, %r209, -8;
	add.s32 	%r208, %r208, 8;
	setp.ne.s32 	%p13, %r208, 0;
	@%p13 bra 	$L__BB27_58;
	add.s32 	%r211, %r209, 3;
$L__BB27_84:
	setp.eq.s32 	%p14, %r24, 0;
	@%p14 bra 	$L__BB27_113;
	and.b32  	%r40, %r22, 3;
	setp.lt.u32 	%p15, %r24, 4;
	@%p15 bra 	$L__BB27_99;
	mul.wide.u32 	%rd337, %r211, 8;
	add.s64 	%rd338, %rd2, %rd337;
	ld.global.u64 	%rd202, [%rd338];
	or.b64  	%rd339, %rd554, %rd202;
	and.b64  	%rd340, %rd339, -4294967296;
	setp.ne.s64 	%p16, %rd340, 0;
	@%p16 bra 	$L__BB27_88;
	cvt.u32.u64 	%r97, %rd202;
	cvt.u32.u64 	%r98, %rd554;
	div.u32 	%r99, %r98, %r97;
	mul.lo.s32 	%r100, %r99, %r97;
	sub.s32 	%r101, %r98, %r100;
	cvt.u64.u32 	%rd544, %r99;
	cvt.u64.u32 	%rd545, %r101;
	bra.uni 	$L__BB27_89;
$L__BB27_88:
	div.s64 	%rd544, %rd554, %rd202;
	mul.lo.s64 	%rd341, %rd544, %rd202;
	sub.s64 	%rd545, %rd554, %rd341;
$L__BB27_89:
	add.s64 	%rd343, %rd1, %rd337;
	ld.global.u64 	%rd344, [%rd343];
	mul.lo.s64 	%rd209, %rd344, %rd545;
	add.s32 	%r41, %r211, -1;
	mul.wide.u32 	%rd345, %r41, 8;
	add.s64 	%rd346, %rd2, %rd345;
	ld.global.u64 	%rd210, [%rd346];
	or.b64  	%rd347, %rd544, %rd210;
	and.b64  	%rd348, %rd347, -4294967296;
	setp.ne.s64 	%p17, %rd348, 0;
	@%p17 bra 	$L__BB27_91;
	cvt.u32.u64 	%r102, %rd210;
	cvt.u32.u64 	%r103, %rd544;
	div.u32 	%r104, %r103, %r102;
	mul.lo.s32 	%r105, %r104, %r102;
	sub.s32 	%r106, %r103, %r105;
	cvt.u64.u32 	%rd546, %r104;
	cvt.u64.u32 	%rd547, %r106;
	bra.uni 	$L__BB27_92;
$L__BB27_91:
	div.s64 	%rd546, %rd544, %rd210;
	mul.lo.s64 	%rd349, %rd546, %rd210;
	sub.s64 	%rd547, %rd544, %rd349;
$L__BB27_92:
	add.s64 	%rd351, %rd1, %rd345;
	ld.global.u64 	%rd352, [%rd351];
	mad.lo.s64 	%rd217, %rd352, %rd547, %rd209;
	add.s32 	%r42, %r211, -2;
	mul.wide.u32 	%rd353, %r42, 8;
	add.s64 	%rd354, %rd2, %rd353;
	ld.global.u64 	%rd218, [%rd354];
	or.b64  	%rd355, %rd546, %rd218;
	and.b64  	%rd356, %rd355, -4294967296;
	setp.ne.s64 	%p18, %rd356, 0;
	@%p18 bra 	$L__BB27_94;
	cvt.u32.u64 	%r107, %rd218;
	cvt.u32.u64 	%r108, %rd546;
	div.u32 	%r109, %r108, %r107;
	mul.lo.s32 	%r110, %r109, %r107;
	sub.s32 	%r111, %r108, %r110;
	cvt.u64.u32 	%rd548, %r109;
	cvt.u64.u32 	%rd549, %r111;
	bra.uni 	$L__BB27_95;
$L__BB27_94:
	div.s64 	%rd548, %rd546, %rd218;
	mul.lo.s64 	%rd357, %rd548, %rd218;
	sub.s64 	%rd549, %rd546, %rd357;
$L__BB27_95:
	add.s64 	%rd359, %rd1, %rd353;
	ld.global.u64 	%rd360, [%rd359];
	mad.lo.s64 	%rd225, %rd360, %rd549, %rd217;
	add.s32 	%r43, %r211, -3;
	mul.wide.u32 	%rd361, %r43, 8;
	add.s64 	%rd362, %rd2, %rd361;
	ld.global.u64 	%rd226, [%rd362];
	or.b64  	%rd363, %rd548, %rd226;
	and.b64  	%rd364, %rd363, -4294967296;
	setp.ne.s64 	%p19, %rd364, 0;
	@%p19 bra 	$L__BB27_97;
	cvt.u32.u64 	%r112, %rd226;
	cvt.u32.u64 	%r113, %rd548;
	div.u32 	%r114, %r113, %r112;
	mul.lo.s32 	%r115, %r114, %r112;
	sub.s32 	%r116, %r113, %r115;
	cvt.u64.u32 	%rd554, %r114;
	cvt.u64.u32 	%rd551, %r116;
	bra.uni 	$L__BB27_98;
$L__BB27_97:
	div.s64 	%rd554, %rd548, %rd226;
	mul.lo.s64 	%rd365, %rd554, %rd226;
	sub.s64 	%rd551, %rd548, %rd365;
$L__BB27_98:
	add.s64 	%rd367, %rd1, %rd361;
	ld.global.u64 	%rd368, [%rd367];
	mad.lo.s64 	%rd369, %rd368, %rd551, %rd225;
	add.s64 	%rd563, %rd563, %rd369;
	add.s32 	%r211, %r211, -4;
$L__BB27_99:
	setp.eq.s32 	%p20, %r40, 0;
	@%p20 bra 	$L__BB27_113;
	setp.eq.s32 	%p21, %r40, 1;
	@%p21 bra 	$L__BB27_108;
	mul.wide.u32 	%rd371, %r211, 8;
	add.s64 	%rd372, %rd2, %rd371;
	ld.global.u64 	%rd237, [%rd372];
	or.b64  	%rd373, %rd554, %rd237;
	and.b64  	%rd374, %rd373, -4294967296;
	setp.ne.s64 	%p22, %rd374, 0;
	@%p22 bra 	$L__BB27_103;
	cvt.u32.u64 	%r117, %rd237;
	cvt.u32.u64 	%r118, %rd554;
	div.u32 	%r119, %r118, %r117;
	mul.lo.s32 	%r120, %r119, %r117;
	sub.s32 	%r121, %r118, %r120;
	cvt.u64.u32 	%rd555, %r119;
	cvt.u64.u32 	%rd556, %r121;
	bra.uni 	$L__BB27_104;
$L__BB27_103:
	div.s64 	%rd555, %rd554, %rd237;
	mul.lo.s64 	%rd375, %rd555, %rd237;
	sub.s64 	%rd556, %rd554, %rd375;
$L__BB27_104:
	add.s64 	%rd377, %rd1, %rd371;
	ld.global.u64 	%rd378, [%rd377];
	mul.lo.s64 	%rd244, %rd378, %rd556;
	add.s32 	%r46, %r211, -1;
	mul.wide.u32 	%rd379, %r46, 8;
	add.s64 	%rd380, %rd2, %rd379;
	ld.global.u64 	%rd245, [%rd380];
	or.b64  	%rd381, %rd555, %rd245;
	and.b64  	%rd382, %rd381, -4294967296;
	setp.ne.s64 	%p23, %rd382, 0;
	@%p23 bra 	$L__BB27_106;
	cvt.u32.u64 	%r122, %rd245;
	cvt.u32.u64 	%r123, %rd555;
	div.u32 	%r124, %r123, %r122;
	mul.lo.s32 	%r125, %r124, %r122;
	sub.s32 	%r126, %r123, %r125;
	cvt.u64.u32 	%rd554, %r124;
	cvt.u64.u32 	%rd558, %r126;
	bra.uni 	$L__BB27_107;
$L__BB27_106:
	div.s64 	%rd554, %rd555, %rd245;
	mul.lo.s64 	%rd383, %rd554, %rd245;
	sub.s64 	%rd558, %rd555, %rd383;
$L__BB27_107:
	add.s64 	%rd385, %rd1, %rd379;
	ld.global.u64 	%rd386, [%rd385];
	mad.lo.s64 	%rd387, %rd386, %rd558, %rd244;
	add.s64 	%rd563, %rd563, %rd387;
	add.s32 	%r211, %r211, -2;
$L__BB27_108:
	and.b32  	%r127, %r22, 1;
	setp.eq.b32 	%p24, %r127, 1;
	not.pred 	%p25, %p24;
	@%p25 bra 	$L__BB27_113;
	mul.wide.u32 	%rd388, %r211, 8;
	add.s64 	%rd389, %rd2, %rd388;
	ld.global.u64 	%rd256, [%rd389];
	or.b64  	%rd390, %rd554, %rd256;
	and.b64  	%rd391, %rd390, -4294967296;
	setp.ne.s64 	%p26, %rd391, 0;
	@%p26 bra 	$L__BB27_111;
	cvt.u32.u64 	%r128, %rd256;
	cvt.u32.u64 	%r129, %rd554;
	rem.u32 	%r130, %r129, %r128;
	cvt.u64.u32 	%rd562, %r130;
	bra.uni 	$L__BB27_112;
$L__BB27_111:
	rem.s64 	%rd562, %rd554, %rd256;
$L__BB27_112:
	add.s64 	%rd393, %rd1, %rd388;
	ld.global.u64 	%rd394, [%rd393];
	mad.lo.s64 	%rd563, %rd394, %rd562, %rd563;
$L__BB27_113:
	ld.global.u8 	%rs2, [%rd563];
	st.shared.u8 	[%r5], %rs2;
$L__BB27_114:
	bar.sync 	0;
	setp.lt.u32 	%p48, %r213, 66;
	@%p48 bra 	$L__BB27_118;
$L__BB27_115:
	shr.u32 	%r50, %r213, 1;
	setp.ge.u32 	%p49, %r1, %r50;
	@%p49 bra 	$L__BB27_117;
	ld.shared.u8 	%rs6, [%r5];
	add.s32 	%r202, %r5, %r50;
	ld.shared.u8 	%rs7, [%r202];
	mul.lo.s16 	%rs8, %rs7, %rs6;
	st.shared.u8 	[%r5], %rs8;
$L__BB27_117:
	bar.sync 	0;
	setp.gt.u32 	%p50, %r213, 131;
	mov.u32 	%r213, %r50;
	@%p50 bra 	$L__BB27_115;
$L__BB27_118:
	setp.gt.u32 	%p51, %r1, 31;
	@%p51 bra 	$L__BB27_121;
	ld.volatile.shared.u8 	%rs9, [%r5];
	ld.volatile.shared.u8 	%rs10, [%r5+32];
	mul.lo.s16 	%rs11, %rs10, %rs9;
	st.volatile.shared.u8 	[%r5], %rs11;
	ld.volatile.shared.u8 	%rs12, [%r5];
	ld.volatile.shared.u8 	%rs13, [%r5+16];
	mul.lo.s16 	%rs14, %rs13, %rs12;
	st.volatile.shared.u8 	[%r5], %rs14;
	ld.volatile.shared.u8 	%rs15, [%r5];
	ld.volatile.shared.u8 	%rs16, [%r5+8];
	mul.lo.s16 	%rs17, %rs16, %rs15;
	st.volatile.shared.u8 	[%r5], %rs17;
	ld.volatile.shared.u8 	%rs18, [%r5];
	ld.volatile.shared.u8 	%rs19, [%r5+4];
	mul.lo.s16 	%rs20, %rs19, %rs18;
	st.volatile.shared.u8 	[%r5], %rs20;
	ld.volatile.shared.u8 	%rs21, [%r5];
	ld.volatile.shared.u8 	%rs22, [%r5+2];
	mul.lo.s16 	%rs23, %rs22, %rs21;
	st.volatile.shared.u8 	[%r5], %rs23;
	ld.volatile.shared.u8 	%rs24, [%r5];
	ld.volatile.shared.u8 	%rs25, [%r5+1];
	mul.lo.s16 	%rs26, %rs25, %rs24;
	st.volatile.shared.u8 	[%r5], %rs26;
	setp.ne.s32 	%p52, %r1, 0;
	@%p52 bra 	$L__BB27_121;
	ld.param.u64 	%rd478, [contiguous_reduce2_u8_param_0];
	ld.shared.u8 	%rs27, [sdata_u8];
	cvt.u64.u32 	%rd473, %r2;
	mov.u32 	%r203, %ctaid.y;
	cvt.u64.u32 	%rd474, %r203;
	mad.lo.s64 	%rd475, %rd265, %rd474, %rd473;
	cvta.to.global.u64 	%rd476, %rd478;
	add.s64 	%rd477, %rd476, %rd475;
	st.global.u8 	[%rd477], %rs27;
$L__BB27_121:
	ret;

}
	// .globl	contiguous_reduce22_u8
.visible .entry contiguous_reduce22_u8(
	.param .u64 .ptr .align 1 contiguous_reduce22_u8_param_0,
	.param .u64 .ptr .align 1 contiguous_reduce22_u8_param_1,
	.param .u64 contiguous_reduce22_u8_param_2,
	.param .u64 contiguous_reduce22_u8_param_3
)
{
	.reg .pred 	%p<8>;
	.reg .b16 	%rs<28>;
	.reg .b32 	%r<17>;
	.reg .b64 	%rd<23>;

	ld.param.u64 	%rd4, [contiguous_reduce22_u8_param_0];
	ld.param.u64 	%rd7, [contiguous_reduce22_u8_param_1];
	ld.param.u64 	%rd5, [contiguous_reduce22_u8_param_2];
	ld.param.u64 	%rd6, [contiguous_reduce22_u8_param_3];
	cvta.to.global.u64 	%rd1, %rd7;
	mov.u32 	%r1, %tid.x;
	mov.u32 	%r2, %ctaid.x;
	mov.u32 	%r16, %ntid.x;
	mul.lo.s32 	%r8, %r2, %r16;
	shl.b32 	%r9, %r8, 1;
	add.s32 	%r4, %r9, %r1;
	mov.u32 	%r10, sdata_u8;
	add.s32 	%r5, %r10, %r1;
	mov.b16 	%rs1, 1;
	st.shared.u8 	[%r5], %rs1;
	add.s32 	%r11, %r4, %r16;
	cvt.u64.u32 	%rd2, %r11;
	setp.le.u64 	%p1, %rd5, %rd2;
	@%p1 bra 	$L__BB28_2;
	cvt.u64.u32 	%rd11, %r4;
	mov.u32 	%r13, %ctaid.y;
	cvt.u64.u32 	%rd12, %r13;
	mul.lo.s64 	%rd13, %rd5, %rd12;
	add.s64 	%rd14, %rd13, %rd11;
	add.s64 	%rd15, %rd1, %rd14;
	ld.global.u8 	%rs3, [%rd15];
	add.s64 	%rd16, %rd13, %rd2;
	add.s64 	%rd17, %rd1, %rd16;
	ld.global.u8 	%rs4, [%rd17];
	mul.lo.s16 	%rs5, %rs4, %rs3;
	st.shared.u8 	[%r5], %rs5;
	bra.uni 	$L__BB28_4;
$L__BB28_2:
	cvt.u64.u32 	%rd3, %r4;
	setp.le.u64 	%p2, %rd5, %rd3;
	@%p2 bra 	$L__BB28_4;
	mov.u32 	%r12, %ctaid.y;
	cvt.u64.u32 	%rd8, %r12;
	mad.lo.s64 	%rd9, %rd5, %rd8, %rd3;
	add.s64 	%rd10, %rd1, %rd9;
	ld.global.u8 	%rs2, [%rd10];
	st.shared.u8 	[%r5], %rs2;
$L__BB28_4:
	bar.sync 	0;
	setp.lt.u32 	%p3, %r16, 66;
	@%p3 bra 	$L__BB28_8;
$L__BB28_5:
	shr.u32 	%r7, %r16, 1;
	setp.ge.u32 	%p4, %r1, %r7;
	@%p4 bra 	$L__BB28_7;
	ld.shared.u8 	%rs6, [%r5];
	add.s32 	%r14, %r5, %r7;
	ld.shared.u8 	%rs7, [%r14];
	mul.lo.s16 	%rs8, %rs7, %rs6;
	st.shared.u8 	[%r5], %rs8;
$L__BB28_7:
	bar.sync 	0;
	setp.gt.u32 	%p5, %r16, 131;
	mov.u32 	%r16, %r7;
	@%p5 bra 	$L__BB28_5;
$L__BB28_8:
	setp.gt.u32 	%p6, %r1, 31;
	@%p6 bra 	$L__BB28_11;
	ld.volatile.shared.u8 	%rs9, [%r5];
	ld.volatile.shared.u8 	%rs10, [%r5+32];
	mul.lo.s16 	%rs11, %rs10, %rs9;
	st.volatile.shared.u8 	[%r5], %rs11;
	ld.volatile.shared.u8 	%rs12, [%r5];
	ld.volatile.shared.u8 	%rs13, [%r5+16];
	mul.lo.s16 	%rs14, %rs13, %rs12;
	st.volatile.shared.u8 	[%r5], %rs14;
	ld.volatile.shared.u8 	%rs15, [%r5];
	ld.volatile.shared.u8 	%rs16, [%r5+8];
	mul.lo.s16 	%rs17, %rs16, %rs15;
	st.volatile.shared.u8 	[%r5], %rs17;
	ld.volatile.shared.u8 	%rs18, [%r5];
	ld.volatile.shared.u8 	%rs19, [%r5+4];
	mul.lo.s16 	%rs20, %rs19, %rs18;
	st.volatile.shared.u8 	[%r5], %rs20;
	ld.volatile.shared.u8 	%rs21, [%r5];
	ld.volatile.shared.u8 	%rs22, [%r5+2];
	mul.lo.s16 	%rs23, %rs22, %rs21;
	st.volatile.shared.u8 	[%r5], %rs23;
	ld.volatile.shared.u8 	%rs24, [%r5];
	ld.volatile.shared.u8 	%rs25, [%r5+1];
	mul.lo.s16 	%rs26, %rs25, %rs24;
	st.volatile.shared.u8 	[%r5], %rs26;
	setp.ne.s32 	%p7, %r1, 0;
	@%p7 bra 	$L__BB28_11;
	ld.shared.u8 	%rs27, [sdata_u8];
	cvt.u64.u32 	%rd18, %r2;
	mov.u32 	%r15, %ctaid.y;
	cvt.u64.u32 	%rd19, %r15;
	mad.lo.s64 	%rd20, %rd6, %rd19, %rd18;
	cvta.to.global.u64 	%rd21, %rd4;
	add.s64 	%rd22, %rd21, %rd20;
	st.global.u8 	[%rd22], %rs27;
$L__BB28_11:
	ret;

}
	// .globl	contiguous_reduce3_u8
.visible .entry contiguous_reduce3_u8(
	.param .u64 .ptr .align 1 contiguous_reduce3_u8_param_0,
	.param .u64 .ptr .align 1 contiguous_reduce3_u8_param_1,
	.param .u64 .ptr .align 1 contiguous_reduce3_u8_param_2,
	.param .u64 .ptr .align 1 contiguous_reduce3_u8_param_3,
	.param .u64 contiguous_reduce3_u8_param_4,
	.param .u64 contiguous_reduce3_u8_param_5,
	.param .u64 contiguous_reduce3_u8_param_6
)
{
	.reg .pred 	%p<39>;
	.reg .b16 	%rs<56>;
	.reg .b32 	%r<183>;
	.reg .b64 	%rd<304>;

	ld.param.u64 	%rd144, [contiguous_reduce3_u8_param_0];
	ld.param.u64 	%rd145, [contiguous_reduce3_u8_param_1];
	ld.param.u64 	%rd148, [contiguous_reduce3_u8_param_2];
	ld.param.u64 	%rd149, [contiguous_reduce3_u8_param_3];
	ld.param.u64 	%rd146, [contiguous_reduce3_u8_param_4];
	ld.param.u64 	%rd147, [contiguous_reduce3_u8_param_5];
	ld.param.u64 	%rd150, [contiguous_reduce3_u8_param_6];
	cvta.to.global.u64 	%rd1, %rd149;
	cvta.to.global.u64 	%rd2, %rd148;
	mov.u32 	%r1, %tid.y;
	mov.u32 	%r2, %ntid.x;
	mov.u32 	%r3, %tid.x;
	mad.lo.s32 	%r61, %r1, %r2, %r3;
	mov.u32 	%r62, %ctaid.x;
	mad.lo.s32 	%r63, %r62, %r2, %r3;
	mov.u32 	%r64, %ctaid.y;
	mov.u32 	%r4, %ntid.y;
	mad.lo.s32 	%r65, %r64, %r4, %r1;
	mov.u32 	%r66, sdata_u8;
	add.s32 	%r6, %r66, %r61;
	mov.b16 	%rs14, 1;
	st.shared.u8 	[%r6], %rs14;
	cvt.u64.u32 	%rd3, %r63;
	setp.le.u64 	%p1, %rd147, %rd3;
	cvt.u64.u32 	%rd152, %r65;
	setp.le.u64 	%p2, %rd150, %rd152;
	or.pred  	%p3, %p1, %p2;
	@%p3 bra 	$L__BB29_76;
	cvt.u32.u64 	%r67, %rd3;
	cvt.u32.u64 	%r68, %rd147;
	mad.lo.s32 	%r174, %r65, %r68, %r67;
	cvt.u32.u64 	%r8, %rd146;
	add.s32 	%r173, %r8, -1;
	setp.lt.s32 	%p4, %r173, 0;
	mov.b64 	%rd303, 0;
	@%p4 bra 	$L__BB29_59;
	and.b32  	%r10, %r8, 7;
	setp.lt.u32 	%p5, %r173, 7;
	mov.b64 	%rd303, 0;
	@%p5 bra 	$L__BB29_30;
	add.s32 	%r169, %r8, -4;
	and.b32  	%r69, %r8, -8;
	neg.s32 	%r168, %r69;
	mov.b64 	%rd303, 0;
$L__BB29_4:
	.pragma "nounroll";
	add.s32 	%r16, %r169, 3;
	cvt.u64.u32 	%rd5, %r174;
	mul.wide.u32 	%rd157, %r16, 8;
	add.s64 	%rd158, %rd2, %rd157;
	ld.global.u64 	%rd6, [%rd158];
	and.b64  	%rd159, %rd6, -4294967296;
	setp.ne.s64 	%p6, %rd159, 0;
	@%p6 bra 	$L__BB29_6;
	cvt.u32.u64 	%r70, %rd6;
	cvt.u32.u64 	%r71, %rd5;
	div.u32 	%r72, %r71, %r70;
	mul.lo.s32 	%r73, %r72, %r70;
	sub.s32 	%r74, %r71, %r73;
	cvt.u64.u32 	%rd268, %r72;
	cvt.u64.u32 	%rd269, %r74;
	bra.uni 	$L__BB29_7;
$L__BB29_6:
	div.s64 	%rd268, %rd5, %rd6;
	mul.lo.s64 	%rd160, %rd268, %rd6;
	sub.s64 	%rd269, %rd5, %rd160;
$L__BB29_7:
	add.s64 	%rd162, %rd1, %rd157;
	ld.global.u64 	%rd163, [%rd162];
	mad.lo.s64 	%rd13, %rd163, %rd269, %rd303;
	add.s32 	%r17, %r169, 2;
	and.b64  	%rd14, %rd268, 4294967295;
	mul.wide.u32 	%rd164, %r17, 8;
	add.s64 	%rd165, %rd2, %rd164;
	ld.global.u64 	%rd15, [%rd165];
	and.b64  	%rd166, %rd15, -4294967296;
	setp.ne.s64 	%p7, %rd166, 0;
	@%p7 bra 	$L__BB29_9;
	cvt.u32.u64 	%r75, %rd15;
	cvt.u32.u64 	%r76, %rd14;
	div.u32 	%r77, %r76, %r75;
	mul.lo.s32 	%r78, %r77, %r75;
	sub.s32 	%r79, %r76, %r78;
	cvt.u64.u32 	%rd270, %r77;
	cvt.u64.u32 	%rd271, %r79;
	bra.uni 	$L__BB29_10;
$L__BB29_9:
	div.s64 	%rd270, %rd14, %rd15;
	mul.lo.s64 	%rd167, %rd270, %rd15;
	sub.s64 	%rd271, %rd14, %rd167;
$L__BB29_10:
	add.s64 	%rd169, %rd1, %rd164;
	ld.global.u64 	%rd170, [%rd169];
	mad.lo.s64 	%rd22, %rd170, %rd271, %rd13;
	add.s32 	%r18, %r169, 1;
	and.b64  	%rd23, %rd270, 4294967295;
	mul.wide.u32 	%rd171, %r18, 8;
	add.s64 	%rd172, %rd2, %rd171;
	ld.global.u64 	%rd24, [%rd172];
	and.b64  	%rd173, %rd24, -4294967296;
	setp.ne.s64 	%p8, %rd173, 0;
	@%p8 bra 	$L__BB29_12;
	cvt.u32.u64 	%r80, %rd24;
	cvt.u32.u64 	%r81, %rd23;
	div.u32 	%r82, %r81, %r80;
	mul.lo.s32 	%r83, %r82, %r80;
	sub.s32 	%r84, %r81, %r83;
	cvt.u64.u32 	%rd272, %r82;
	cvt.u64.u32 	%rd273, %r84;
	bra.uni 	$L__BB29_13;
$L__BB29_12:
	div.s64 	%rd272, %rd23, %rd24;
	mul.lo.s64 	%rd174, %rd272, %rd24;
	sub.s64 	%rd273, %rd23, %rd174;
$L__BB29_13:
	add.s64 	%rd176, %rd1, %rd171;
	ld.global.u64 	%rd177, [%rd176];
	mad.lo.s64 	%rd31, %rd177, %rd273, %rd22;
	add.s32 	%r19, %r169, -4;
	and.b64  	%rd32, %rd272, 4294967295;
	mul.wide.u32 	%rd178, %r169, 8;
	add.s64 	%rd179, %rd2, %rd178;
	ld.global.u64 	%rd33, [%rd179];
	and.b64  	%rd180, %rd33, -4294967296;
	setp.ne.s64 	%p9, %rd180, 0;
	@%p9 bra 	$L__BB29_15;
	cvt.u32.u64 	%r85, %rd33;
	cvt.u32.u64 	%r86, %rd32;
	div.u32 	%r87, %r86, %r85;
	mul.lo.s32 	%r88, %r87, %r85;
	sub.s32 	%r89, %r86, %r88;
	cvt.u64.u32 	%rd274, %r87;
	cvt.u64.u32 	%rd275, %r89;
	bra.uni 	$L__BB29_16;
$L__BB29_15:
	div.s64 	%rd274, %rd32, %rd33;
	mul.lo.s64 	%rd181, %rd274, %rd33;
	sub.s64 	%rd275, %rd32, %rd181;
$L__BB29_16:
	mul.wide.u32 	%rd182, %r169, 8;
	add.s64 	%rd183, %rd1, %rd182;
	ld.global.u64 	%rd184, [%rd183];
	mad.lo.s64 	%rd40, %rd184, %rd275, %rd31;
	add.s32 	%r20, %r169, -1;
	and.b64  	%rd41, %rd274, 4294967295;
	mul.wide.u32 	%rd185, %r20, 8;
	add.s64 	%rd186, %rd2, %rd185;
	ld.global.u64 	%rd42, [%rd186];
	and.b64  	%rd187, %rd42, -4294967296;
	setp.ne.s64 	%p10, %rd187, 0;
	@%p10 bra 	$L__BB29_18;
	cvt.u32.u64 	%r90, %rd42;
	cvt.u32.u64 	%r91, %rd41;
	div.u32 	%r92, %r91, %r90;
	mul.lo.s32 	%r93, %r92, %r90;
	sub.s32 	%r94, %r91, %r93;
	cvt.u64.u32 	%rd276, %r92;
	cvt.u64.u32 	%rd277, %r94;
	bra.uni 	$L__BB29_19;
$L__BB29_18:
	div.s64 	%rd276, %rd41, %rd42;
	mul.lo.s64 	%rd188, %rd276, %rd42;
	sub.s64 	%rd277, %rd41, %rd188;
$L__BB29_19:
	mul.wide.u32 	%rd189, %r20, 8;
	add.s64 	%rd190, %rd1, %rd189;
	ld.global.u64 	%rd191, [%rd190];
	mad.lo.s64 	%rd49, %rd191, %rd277, %rd40;
	add.s32 	%r21, %r169, -2;
	and.b64  	%rd50, %rd276, 4294967295;
	mul.wide.u32 	%rd192, %r21, 8;
	add.s64 	%rd193, %rd2, %rd192;
	ld.global.u64 	%rd51, [%rd193];
	and.b64  	%rd194, %rd51, -4294967296;
	setp.ne.s64 	%p11, %rd194, 0;
	@%p11 bra 	$L__BB29_21;
	cvt.u32.u64 	%r95, %rd51;
	cvt.u32.u64 	%r96, %rd50;
	div.u32 	%r97, %r96, %r95;
	mul.lo.s32 	%r98, %r97, %r95;
	sub.s32 	%r99, %r96, %r98;
	cvt.u64.u32 	%rd278, %r97;
	cvt.u64.u32 	%rd279, %r99;
	bra.uni 	$L__BB29_22;
$L__BB29_21:
	div.s64 	%rd278, %rd50, %rd51;
	mul.lo.s64 	%rd195, %rd278, %rd51;
	sub.s64 	%rd279, %rd50, %rd195;
$L__BB29_22:
	mul.wide.u32 	%rd196, %r21, 8;
	add.s64 	%rd197, %rd1, %rd196;
	ld.global.u64 	%rd198, [%rd197];
	mad.lo.s64 	%rd58, %rd198, %rd279, %rd49;
	add.s32 	%r22, %r169, -3;
	and.b64  	%rd59, %rd278, 4294967295;
	mul.wide.u32 	%rd199, %r22, 8;
	add.s64 	%rd200, %rd2, %rd199;
	ld.global.u64 	%rd60, [%rd200];
	and.b64  	%rd201, %rd60, -4294967296;
	setp.ne.s64 	%p12, %rd201, 0;
	@%p12 bra 	$L__BB29_24;
	cvt.u32.u64 	%r100, %rd60;
	cvt.u32.u64 	%r101, %rd59;
	div.u32 	%r102, %r101, %r100;
	mul.lo.s32 	%r103, %r102, %r100;
	sub.s32 	%r104, %r101, %r103;
	cvt.u64.u32 	%rd280, %r102;
	cvt.u64.u32 	%rd281, %r104;
	bra.uni 	$L__BB29_25;
$L__BB29_24:
	div.s64 	%rd280, %rd59, %rd60;
	mul.lo.s64 	%rd202, %rd280, %rd60;
	sub.s64 	%rd281, %rd59, %rd202;
$L__BB29_25:
	mul.wide.u32 	%rd203, %r22, 8;
	add.s64 	%rd204, %rd1, %rd203;
	ld.global.u64 	%rd205, [%rd204];
	mad.lo.s64 	%rd67, %rd205, %rd281, %rd58;
	and.b64  	%rd68, %rd280, 4294967295;
	mul.wide.u32 	%rd206, %r19, 8;
	add.s64 	%rd207, %rd2, %rd206;
	ld.global.u64 	%rd69, [%rd207];
	and.b64  	%rd208, %rd69, -4294967296;
	setp.ne.s64 	%p13, %rd208, 0;
	@%p13 bra 	$L__BB29_27;
	cvt.u32.u64 	%r105, %rd69;
	cvt.u32.u64 	%r106, %rd68;
	div.u32 	%r107, %r106, %r105;
	mul.lo.s32 	%r108, %r107, %r105;
	sub.s32 	%r109, %r106, %r108;
	cvt.u64.u32 	%rd282, %r107;
	cvt.u64.u32 	%rd283, %r109;
	bra.uni 	$L__BB29_28;
$L__BB29_27:
	div.s64 	%rd282, %rd68, %rd69;
	mul.lo.s64 	%rd209, %rd282, %rd69;
	sub.s64 	%rd283, %rd68, %rd209;
$L__BB29_28:
	add.s64 	%rd211, %rd1, %rd206;
	ld.global.u64 	%rd212, [%rd211];
	mad.lo.s64 	%rd303, %rd212, %rd283, %rd67;
	cvt.u32.u64 	%r174, %rd282;
	add.s32 	%r169, %r169, -8;
	add.s32 	%r168, %r168, 8;
	setp.ne.s32 	%p14, %r168, 0;
	@%p14 bra 	$L__BB29_4;
	add.s32 	%r173, %r169, 3;
$L__BB29_30:
	setp.eq.s32 	%p15, %r10, 0;
	@%p15 bra 	$L__BB29_59;
	and.b32  	%r29, %r8, 3;
	setp.lt.u32 	%p16, %r10, 4;
	@%p16 bra 	$L__BB29_45;
	cvt.u64.u32 	%rd79, %r174;
	mul.wide.u32 	%rd214, %r173, 8;
	add.s64 	%rd215, %rd2, %rd214;
	ld.global.u64 	%rd80, [%rd215];
	and.b64  	%rd216, %rd80, -4294967296;
	setp.ne.s64 	%p17, %rd216, 0;
	@%p17 bra 	$L__BB29_34;
	cvt.u32.u64 	%r110, %rd80;
	cvt.u32.u64 	%r111, %rd79;
	div.u32 	%r112, %r111, %r110;
	mul.lo.s32 	%r113, %r112, %r110;
	sub.s32 	%r114, %r111, %r113;
	cvt.u64.u32 	%rd286, %r112;
	cvt.u64.u32 	%rd287, %r114;
	bra.uni 	$L__BB29_35;
$L__BB29_34:
	div.s64 	%rd286, %rd79, %rd80;
	mul.lo.s64 	%rd217, %rd286, %rd80;
	sub.s64 	%rd287, %rd79, %rd217;
$L__BB29_35:
	add.s64 	%rd219, %rd1, %rd214;
	ld.global.u64 	%rd220, [%rd219];
	mad.lo.s64 	%rd87, %rd220, %rd287, %rd303;
	add.s32 	%r30, %r173, -1;
	and.b64  	%rd88, %rd286, 4294967295;
	mul.wide.u32 	%rd221, %r30, 8;
	add.s64 	%rd222, %rd2, %rd221;
	ld.global.u64 	%rd89, [%rd222];
	and.b64  	%rd223, %rd89, -4294967296;
	setp.ne.s64 	%p18, %rd223, 0;
	@%p18 bra 	$L__BB29_37;
	cvt.u32.u64 	%r115, %rd89;
	cvt.u32.u64 	%r116, %rd88;
	div.u32 	%r117, %r116, %r115;
	mul.lo.s32 	%r118, %r117, %r115;
	sub.s32 	%r119, %r116, %r118;
	cvt.u64.u32 	%rd288, %r117;
	cvt.u64.u32 	%rd289, %r119;
	bra.uni 	$L__BB29_38;
$L__BB29_37:
	div.s64 	%rd288, %rd88, %rd89;
	mul.lo.s64 	%rd224, %rd288, %rd89;
	sub.s64 	%rd289, %rd88, %rd224;
$L__BB29_38:
	add.s64 	%rd226, %rd1, %rd221;
	ld.global.u64 	%rd227, [%rd226];
	mad.lo.s64 	%rd96, %rd227, %rd289, %rd87;
	add.s32 	%r31, %r173, -2;
	and.b64  	%rd97, %rd288, 4294967295;
	mul.wide.u32 	%rd228, %r31, 8;
	add.s64 	%rd229, %rd2, %rd228;
	ld.global.u64 	%rd98, [%rd229];
	and.b64  	%rd230, %rd98, -4294967296;
	setp.ne.s64 	%p19, %rd230, 0;
	@%p19 bra 	$L__BB29_40;
	cvt.u32.u64 	%r120, %rd98;
	cvt.u32.u64 	%r121, %rd97;
	div.u32 	%r122, %r121, %r120;
	mul.lo.s32 	%r123, %r122, %r120;
	sub.s32 	%r124, %r121, %r123;
	cvt.u64.u32 	%rd290, %r122;
	cvt.u64.u32 	%rd291, %r124;
	bra.uni 	$L__BB29_41;
$L__BB29_40:
	div.s64 	%rd290, %rd97, %rd98;
	mul.lo.s64 	%rd231, %rd290, %rd98;
	sub.s64 	%rd291, %rd97, %rd231;
$L__BB29_41:
	add.s64 	%rd233, %rd1, %rd228;
	ld.global.u64 	%rd234, [%rd233];
	mad.lo.s64 	%rd105, %rd234, %rd291, %rd96;
	add.s32 	%r32, %r173, -3;
	and.b64  	%rd106, %rd290, 4294967295;
	mul.wide.u32 	%rd235, %r32, 8;
	add.s64 	%rd236, %rd2, %rd235;
	ld.global.u64 	%rd107, [%rd236];
	and.b64  	%rd237, %rd107, -4294967296;
	setp.ne.s64 	%p20, %rd237, 0;
	@%p20 bra 	$L__BB29_43;
	cvt.u32.u64 	%r125, %rd107;
	cvt.u32.u64 	%r126, %rd106;
	div.u32 	%r127, %r126, %r125;
	mul.lo.s32 	%r128, %r127, %r125;
	sub.s32 	%r129, %r126, %r128;
	cvt.u64.u32 	%rd292, %r127;
	cvt.u64.u32 	%rd293, %r129;
	bra.uni 	$L__BB29_44;
$L__BB29_43:
	div.s64 	%rd292, %rd106, %rd107;
	mul.lo.s64 	%rd238, %rd292, %rd107;
	sub.s64 	%rd293, %rd106, %rd238;
$L__BB29_44:
	add.s64 	%rd240, %rd1, %rd235;
	ld.global.u64 	%rd241, [%rd240];
	mad.lo.s64 	%rd303, %rd241, %rd293, %rd105;
	cvt.u32.u64 	%r174, %rd292;
	add.s32 	%r173, %r173, -4;
$L__BB29_45:
	setp.eq.s32 	%p21, %r29, 0;
	@%p21 bra 	$L__BB29_59;
	setp.eq.s32 	%p22, %r29, 1;
	@%p22 bra 	$L__BB29_54;
	cvt.u64.u32 	%rd117, %r174;
	mul.wide.u32 	%rd243, %r173, 8;
	add.s64 	%rd244, %rd2, %rd243;
	ld.global.u64 	%rd118, [%rd244];
	and.b64  	%rd245, %rd118, -4294967296;
	setp.ne.s64 	%p23, %rd245, 0;
	@%p23 bra 	$L__BB29_49;
	cvt.u32.u64 	%r130, %rd118;
	cvt.u32.u64 	%r131, %rd117;
	div.u32 	%r132, %r131, %r130;
	mul.lo.s32 	%r133, %r132, %r130;
	sub.s32 	%r134, %r131, %r133;
	cvt.u64.u32 	%rd296, %r132;
	cvt.u64.u32 	%rd297, %r134;
	bra.uni 	$L__BB29_50;
$L__BB29_49:
	div.s64 	%rd296, %rd117, %rd118;
	mul.lo.s64 	%rd246, %rd296, %rd118;
	sub.s64 	%rd297, %rd117, %rd246;
$L__BB29_50:
	add.s64 	%rd248, %rd1, %rd243;
	ld.global.u64 	%rd249, [%rd248];
	mad.lo.s64 	%rd125, %rd249, %rd297, %rd303;
	add.s32 	%r37, %r173, -1;
	and.b64  	%rd126, %rd296, 4294967295;
	mul.wide.u32 	%rd250, %r37, 8;
	add.s64 	%rd251, %rd2, %rd250;
	ld.global.u64 	%rd127, [%rd251];
	and.b64  	%rd252, %rd127, -4294967296;
	setp.ne.s64 	%p24, %rd252, 0;
	@%p24 bra 	$L__BB29_52;
	cvt.u32.u64 	%r135, %rd127;
	cvt.u32.u64 	%r136, %rd126;
	div.u32 	%r137, %r136, %r135;
	mul.lo.s32 	%r138, %r137, %r135;
	sub.s32 	%r139, %r136, %r138;
	cvt.u64.u32 	%rd298, %r137;
	cvt.u64.u32 	%rd299, %r139;
	bra.uni 	$L__BB29_53;
$L__BB29_52:
	div.s64 	%rd298, %rd126, %rd127;
	mul.lo.s64 	%rd253, %rd298, %rd127;
	sub.s64 	%rd299, %rd126, %rd253;
$L__BB29_53:
	add.s64 	%rd255, %rd1, %rd250;
	ld.global.u64 	%rd256, [%rd255];
	mad.lo.s64 	%rd303, %rd256, %rd299, %rd125;
	cvt.u32.u64 	%r174, %rd298;
	add.s32 	%r173, %r173, -2;
$L__BB29_54:
	and.b32  	%r140, %r8, 1;
	setp.eq.b32 	%p25, %r140, 1;
	not.pred 	%p26, %p25;
	@%p26 bra 	$L__BB29_59;
	cvt.u64.u32 	%rd137, %r174;
	mul.wide.u32 	%rd257, %r173, 8;
	add.s64 	%rd258, %rd2, %rd257;
	ld.global.u64 	%rd138, [%rd258];
	and.b64  	%rd259, %rd138, -4294967296;
	setp.ne.s64 	%p27, %rd259, 0;
	@%p27 bra 	$L__BB29_57;
	cvt.u32.u64 	%r141, %rd138;
	cvt.u32.u64 	%r142, %rd137;
	rem.u32 	%r143, %r142, %r141;
	cvt.u64.u32 	%rd302, %r143;
	bra.uni 	$L__BB29_58;
$L__BB29_57:
	rem.s64 	%rd302, %rd137, %rd138;
$L__BB29_58:
	add.s64 	%rd261, %rd1, %rd257;
	ld.global.u64 	%rd262, [%rd261];
	mad.lo.s64 	%rd303, %rd262, %rd302, %rd303;
$L__BB29_59:
	cvta.to.global.u64 	%rd263, %rd145;
	add.s64 	%rd264, %rd263, %rd303;
	ld.global.u8 	%rs15, [%rd264];
	st.shared.u8 	[%r6], %rs15;
	bar.sync 	0;
	setp.ne.s32 	%p28, %r1, 0;
	@%p28 bra 	$L__BB29_76;
	setp.lt.u32 	%p29, %r4, 2;
	add.s32 	%r42, %r66, %r3;
	@%p29 bra 	$L__BB29_74;
	ld.shared.u8 	%rs54, [%r42];
	add.s32 	%r43, %r4, -1;
	add.s32 	%r146, %r4, -2;
	and.b32  	%r44, %r43, 7;
	setp.lt.u32 	%p30, %r146, 7;
	mov.b32 	%r178, 1;
	@%p30 bra 	$L__BB29_65;
	and.b32  	%r148, %r43, -8;
	neg.s32 	%r182, %r148;
	add.s32 	%r149, %r3, %r2;
	add.s32 	%r180, %r66, %r149;
	shl.b32 	%r47, %r2, 3;
	mov.b32 	%r181, 0;
$L__BB29_63:
	.pragma "nounroll";
	ld.shared.u8 	%rs17, [%r180];
	mul.lo.s16 	%rs18, %rs17, %rs54;
	add.s32 	%r151, %r180, %r2;
	ld.shared.u8 	%rs19, [%r151];
	mul.lo.s16 	%rs20, %rs19, %rs18;
	add.s32 	%r152, %r151, %r2;
	ld.shared.u8 	%rs21, [%r152];
	mul.lo.s16 	%rs22, %rs21, %rs20;
	add.s32 	%r153, %r152, %r2;
	ld.shared.u8 	%rs23, [%r153];
	mul.lo.s16 	%rs24, %rs23, %rs22;
	add.s32 	%r154, %r153, %r2;
	ld.shared.u8 	%rs25, [%r154];
	mul.lo.s16 	%rs26, %rs25, %rs24;
	add.s32 	%r155, %r154, %r2;
	ld.shared.u8 	%rs27, [%r155];
	mul.lo.s16 	%rs28, %rs27, %rs26;
	add.s32 	%r156, %r155, %r2;
	ld.shared.u8 	%rs29, [%r156];
	mul.lo.s16 	%rs30, %rs29, %rs28;
	add.s32 	%r157, %r156, %r2;
	ld.shared.u8 	%rs31, [%r157];
	mul.lo.s16 	%rs54, %rs31, %rs30;
	add.s32 	%r182, %r182, 8;
	add.s32 	%r181, %r181, 8;
	add.s32 	%r180, %r180, %r47;
	setp.eq.s32 	%p31, %r182, 0;
	@%p31 bra 	$L__BB29_64;
	bra.uni 	$L__BB29_63;
$L__BB29_64:
	add.s32 	%r178, %r181, 1;
$L__BB29_65:
	setp.eq.s32 	%p32, %r44, 0;
	@%p32 bra 	$L__BB29_73;
	and.b32  	%r50, %r43, 3;
	setp.lt.u32 	%p33, %r44, 4;
	@%p33 bra 	$L__BB29_68;
	mad.lo.s32 	%r158, %r178, %r2, %r42;
	ld.shared.u8 	%rs33, [%r158];
	mul.lo.s16 	%rs34, %rs33, %rs54;
	add.s32 	%r159, %r158, %r2;
	ld.shared.u8 	%rs35, [%r159];
	mul.lo.s16 	%rs36, %rs35, %rs34;
	add.s32 	%r160, %r159, %r2;
	ld.shared.u8 	%rs37, [%r160];
	mul.lo.s16 	%rs38, %rs37, %rs36;
	add.s32 	%r161, %r160, %r2;
	ld.shared.u8 	%rs39, [%r161];
	mul.lo.s16 	%rs54, %rs39, %rs38;
	add.s32 	%r178, %r178, 4;
$L__BB29_68:
	setp.eq.s32 	%p34, %r50, 0;
	@%p34 bra 	$L__BB29_73;
	setp.eq.s32 	%p35, %r50, 1;
	@%p35 bra 	$L__BB29_71;
	mad.lo.s32 	%r162, %r178, %r2, %r42;
	ld.shared.u8 	%rs41, [%r162];
	mul.lo.s16 	%rs42, %rs41, %rs54;
	add.s32 	%r163, %r162, %r2;
	ld.shared.u8 	%rs43, [%r163];
	mul.lo.s16 	%rs54, %rs43, %rs42;
	add.s32 	%r178, %r178, 2;
$L__BB29_71:
	and.b32  	%r164, %r43, 1;
	setp.eq.b32 	%p36, %r164, 1;
	not.pred 	%p37, %p36;
	@%p37 bra 	$L__BB29_73;
	mad.lo.s32 	%r165, %r178, %r2, %r42;
	ld.shared.u8 	%rs44, [%r165];
	mul.lo.s16 	%rs54, %rs44, %rs54;
$L__BB29_73:
	st.shared.u8 	[%r42], %rs54;
$L__BB29_74:
	atom.relaxed.global.cas.b32 	%r166, [global_lock], 0, 1;
	setp.ne.s32 	%p38, %r166, 0;
	@%p38 bra 	$L__BB29_74;
	ld.shared.u8 	%rs45, [%r42];
	cvta.to.global.u64 	%rd265, %rd144;
	add.s64 	%rd266, %rd265, %rd3;
	ld.global.u8 	%rs46, [%rd266];
	mul.lo.s16 	%rs47, %rs46, %rs45;
	st.global.u8 	[%rd266], %rs47;
	atom.global.exch.b32 	%r167, [global_lock], 0;
$L__BB29_76:
	ret;

}
	// .globl	contiguous_reduce_u16
.visible .entry contiguous_reduce_u16(
	.param .u64 .ptr .align 1 contiguous_reduce_u16_param_0,
	.param .u64 .ptr .align 1 contiguous_reduce_u16_param_1,
	.param .u64 contiguous_reduce_u16_param_2
)
{
	.reg .pred 	%p<8>;
	.reg .b16 	%rs<28>;
	.reg .b32 	%r<16>;
	.reg .b64 	%rd<16>;

	ld.param.u64 	%rd4, [contiguous_reduce_u16_param_0];
	ld.param.u64 	%rd6, [contiguous_reduce_u16_param_1];
	ld.param.u64 	%rd5, [contiguous_reduce_u16_param_2];
	cvta.to.global.u64 	%rd1, %rd6;
	mov.u32 	%r1, %tid.x;
	mov.u32 	%r2, %ctaid.x;
	mov.u32 	%r15, %ntid.x;
	mul.lo.s32 	%r8, %r2, %r15;
	shl.b32 	%r9, %r8, 1;
	add.s32 	%r4, %r9, %r1;
	shl.b32 	%r10, %r1, 1;
	mov.u32 	%r11, sdata_u16;
	add.s32 	%r5, %r11, %r10;
	mov.b16 	%rs1, 1;
	st.shared.u16 	[%r5], %rs1;
	add.s32 	%r12, %r4, %r15;
	cvt.u64.u32 	%rd2, %r12;
	setp.le.u64 	%p1, %rd5, %rd2;
	@%p1 bra 	$L__BB30_2;
	mul.wide.u32 	%rd9, %r4, 2;
	add.s64 	%rd10, %rd1, %rd9;
	ld.global.u16 	%rs3, [%rd10];
	shl.b64 	%rd11, %rd2, 1;
	add.s64 	%rd12, %rd1, %rd11;
	ld.global.u16 	%rs4, [%rd12];
	mul.lo.s16 	%rs5, %rs4, %rs3;
	st.shared.u16 	[%r5], %rs5;
	bra.uni 	$L__BB30_4;
$L__BB30_2:
	cvt.u64.u32 	%rd3, %r4;
	setp.le.u64 	%p2, %rd5, %rd3;
	@%p2 bra 	$L__BB30_4;
	shl.b64 	%rd7, %rd3, 1;
	add.s64 	%rd8, %rd1, %rd7;
	ld.global.u16 	%rs2, [%rd8];
	st.shared.u16 	[%r5], %rs2;
$L__BB30_4:
	bar.sync 	0;
	setp.lt.u32 	%p3, %r15, 66;
	@%p3 bra 	$L__BB30_8;
$L__BB30_5:
	shr.u32 	%r7, %r15, 1;
	setp.ge.u32 	%p4, %r1, %r7;
	@%p4 bra 	$L__BB30_7;
	ld.shared.u16 	%rs6, [%r5];
	and.b32  	%r13, %r15, 2046;
	add.s32 	%r14, %r5, %r13;
	ld.shared.u16 	%rs7, [%r14];
	mul.lo.s16 	%rs8, %rs7, %rs6;
	st.shared.u16 	[%r5], %rs8;
$L__BB30_7:
	bar.sync 	0;
	setp.gt.u32 	%p5, %r15, 131;
	mov.u32 	%r15, %r7;
	@%p5 bra 	$L__BB30_5;
$L__BB30_8:
	setp.gt.u32 	%p6, %r1, 31;
	@%p6 bra 	$L__BB30_11;
	ld.volatile.shared.u16 	%rs9, [%r5];
	ld.volatile.shared.u16 	%rs10, [%r5+64];
	mul.lo.s16 	%rs11, %rs10, %rs9;
	st.volatile.shared.u16 	[%r5], %rs11;
	ld.volatile.shared.u16 	%rs12, [%r5];
	ld.volatile.shared.u16 	%rs13, [%r5+32];
	mul.lo.s16 	%rs14, %rs13, %rs12;
	st.volatile.shared.u16 	[%r5], %rs14;
	ld.volatile.shared.u16 	%rs15, [%r5];
	ld.volatile.shared.u16 	%rs16, [%r5+16];
	mul.lo.s16 	%rs17, %rs16, %rs15;
	st.volatile.shared.u16 	[%r5], %rs17;
	ld.volatile.shared.u16 	%rs18, [%r5];
	ld.volatile.shared.u16 	%rs19, [%r5+8];
	mul.lo.s16 	%rs20, %rs19, %rs18;
	st.volatile.shared.u16 	[%r5], %rs20;
	ld.volatile.shared.u16 	%rs21, [%r5];
	ld.volatile.shared.u16 	%rs22, [%r5+4];
	mul.lo.s16 	%rs23, %rs22, %rs21;
	st.volatile.shared.u16 	[%r5], %rs23;
	ld.volatile.shared.u16 	%rs24, [%r5];
	ld.volatile.shared.u16 	%rs25, [%r5+2];
	mul.lo.s16 	%rs26, %rs25, %rs24;
	st.volatile.shared.u16 	[%r5], %rs26;
	setp.ne.s32 	%p7, %r1, 0;
	@%p7 bra 	$L__BB30_11;
	ld.shared.u16 	%rs27, [sdata_u16];
	cvta.to.global.u64 	%rd13, %rd4;
	mul.wide.u32 	%rd14, %r2, 2;
	add.s64 	%rd15, %rd13, %rd14;
	st.global.u16 	[%rd15], %rs27;
$L__BB30_11:
	ret;

}
	// .globl	uncontiguous_reduce_u16
.visible .entry uncontiguous_reduce_u16(
	.param .u64 .ptr .align 1 uncontiguous_reduce_u16_param_0,
	.param .u64 .ptr .align 1 uncontiguous_reduce_u16_param_1,
	.param .u64 .ptr .align 1 uncontiguous_reduce_u16_param_2,
	.param .u64 .ptr .align 1 uncontiguous_reduce_u16_param_3,
	.param .u64 uncontiguous_reduce_u16_param_4,
	.param .u64 uncontiguous_reduce_u16_param_5
)
{
	.reg .pred 	%p<53>;
	.reg .b16 	%rs<28>;
	.reg .b32 	%r<212>;
	.reg .b64 	%rd<558>;

	ld.param.u64 	%rd260, [uncontiguous_reduce_u16_param_0];
	ld.param.u64 	%rd263, [uncontiguous_reduce_u16_param_1];
	ld.param.u64 	%rd264, [uncontiguous_reduce_u16_param_2];
	ld.param.u64 	%rd265, [uncontiguous_reduce_u16_param_3];
	ld.param.u64 	%rd261, [uncontiguous_reduce_u16_param_4];
	ld.param.u64 	%rd262, [uncontiguous_reduce_u16_param_5];
	cvta.to.global.u64 	%rd1, %rd265;
	cvta.to.global.u64 	%rd2, %rd264;
	cvta.to.global.u64 	%rd3, %rd263;
	mov.u32 	%r1, %tid.x;
	mov.u32 	%r2, %ctaid.x;
	mov.u32 	%r211, %ntid.x;
	mul.lo.s32 	%r52, %r2, %r211;
	shl.b32 	%r53, %r52, 1;
	add.s32 	%r4, %r53, %r1;
	shl.b32 	%r54, %r1, 1;
	mov.u32 	%r55, sdata_u16;
	add.s32 	%r5, %r55, %r54;
	mov.b16 	%rs1, 1;
	st.shared.u16 	[%r5], %rs1;
	add.s32 	%r56, %r4, %r211;
	cvt.u64.u32 	%rd511, %r56;
	setp.le.u64 	%p1, %rd262, %rd511;
	@%p1 bra 	$L__BB31_54;
	cvt.u32.u64 	%r6, %rd261;
	add.s32 	%r205, %r6, -1;
	setp.lt.s32 	%p27, %r205, 0;
	mov.b64 	%rd515, 0;
	mov.u64 	%rd516, %rd515;
	@%p27 bra 	$L__BB31_53;
	cvt.u64.u32 	%rd512, %r4;
	setp.lt.u32 	%p28, %r205, 3;
	mov.b64 	%rd516, 0;
	mov.u64 	%rd515, %rd516;
	@%p28 bra 	$L__BB31_30;
	add.s32 	%r203, %r6, -2;
	and.b32  	%r132, %r6, -4;
	neg.s32 	%r202, %r132;
	mov.b64 	%rd516, 0;
$L__BB31_4:
	.pragma "nounroll";
	add.s32 	%r12, %r203, 1;
	mul.wide.u32 	%rd397, %r12, 8;
	add.s64 	%rd398, %rd2, %rd397;
	ld.global.u64 	%rd10, [%rd398];
	or.b64  	%rd399, %rd512, %rd10;
	and.b64  	%rd400, %rd399, -4294967296;
	setp.ne.s64 	%p29, %rd400, 0;
	@%p29 bra 	$L__BB31_6;
	cvt.u32.u64 	%r133, %rd10;
	cvt.u32.u64 	%r134, %rd512;
	div.u32 	%r135, %r134, %r133;
	mul.lo.s32 	%r136, %r135, %r133;
	sub.s32 	%r137, %r134, %r136;
	cvt.u64.u32 	%rd477, %r135;
	cvt.u64.u32 	%rd478, %r137;
	bra.uni 	$L__BB31_7;
$L__BB31_6:
	div.s64 	%rd477, %rd512, %rd10;
	mul.lo.s64 	%rd401, %rd477, %rd10;
	sub.s64 	%rd478, %rd512, %rd401;
$L__BB31_7:
	mul.wide.u32 	%rd402, %r12, 8;
	add.s64 	%rd403, %rd1, %rd402;
	ld.global.u64 	%rd17, [%rd403];
	mad.lo.s64 	%rd18, %rd17, %rd478, %rd515;
	or.b64  	%rd404, %rd511, %rd10;
	and.b64  	%rd405, %rd404, -4294967296;
	setp.ne.s64 	%p30, %rd405, 0;
	@%p30 bra 	$L__BB31_9;
	cvt.u32.u64 	%r138, %rd10;
	cvt.u32.u64 	%r139, %rd511;
	div.u32 	%r140, %r139, %r138;
	mul.lo.s32 	%r141, %r140, %r138;
	sub.s32 	%r142, %r139, %r141;
	cvt.u64.u32 	%rd479, %r140;
	cvt.u64.u32 	%rd480, %r142;
	bra.uni 	$L__BB31_10;
$L__BB31_9:
	div.s64 	%rd479, %rd511, %rd10;
	mul.lo.s64 	%rd406, %rd479, %rd10;
	sub.s64 	%rd480, %rd511, %rd406;
$L__BB31_10:
	mad.lo.s64 	%rd25, %rd480, %rd17, %rd516;
	add.s32 	%r13, %r203, -2;
	mul.wide.u32 	%rd407, %r203, 8;
	add.s64 	%rd408, %rd2, %rd407;
	ld.global.u64 	%rd26, [%rd408];
	or.b64  	%rd409, %rd477, %rd26;
	and.b64  	%rd410, %rd409, -4294967296;
	setp.ne.s64 	%p31, %rd410, 0;
	@%p31 bra 	$L__BB31_12;
	cvt.u32.u64 	%r143, %rd26;
	cvt.u32.u64 	%r144, %rd477;
	div.u32 	%r145, %r144, %r143;
	mul.lo.s32 	%r146, %r145, %r143;
	sub.s32 	%r147, %r144, %r146;
	cvt.u64.u32 	%rd481, %r145;
	cvt.u64.u32 	%rd482, %r147;
	bra.uni 	$L__BB31_13;
$L__BB31_12:
	div.s64 	%rd481, %rd477, %rd26;
	mul.lo.s64 	%rd411, %rd481, %rd26;
	sub.s64 	%rd482, %rd477, %rd411;
$L__BB31_13:
	mul.wide.u32 	%rd412, %r203, 8;
	add.s64 	%rd413, %rd1, %rd412;
	ld.global.u64 	%rd33, [%rd413];
	mad.lo.s64 	%rd34, %rd33, %rd482, %rd18;
	or.b64  	%rd414, %rd479, %rd26;
	and.b64  	%rd415, %rd414, -4294967296;
	setp.ne.s64 	%p32, %rd415, 0;
	@%p32 bra 	$L__BB31_15;
	cvt.u32.u64 	%r148, %rd26;
	cvt.u32.u64 	%r149, %rd479;
	div.u32 	%r150, %r149, %r148;
	mul.lo.s32 	%r151, %r150, %r148;
	sub.s32 	%r152, %r149, %r151;
	cvt.u64.u32 	%rd483, %r150;
	cvt.u64.u32 	%rd484, %r152;
	bra.uni 	$L__BB31_16;
$L__BB31_15:
	div.s64 	%rd483, %rd479, %rd26;
	mul.lo.s64 	%rd416, %rd483, %rd26;
	sub.s64 	%rd484, %rd479, %rd416;
$L__BB31_16:
	mad.lo.s64 	%rd41, %rd484, %rd33, %rd25;
	add.s32 	%r14, %r203, -1;
	mul.wide.u32 	%rd417, %r14, 8;
	add.s64 	%rd418, %rd2, %rd417;
	ld.global.u64 	%rd42, [%rd418];
	or.b64  	%rd419, %rd481, %rd42;
	and.b64  	%rd420, %rd419, -4294967296;
	setp.ne.s64 	%p33, %rd420, 0;
	@%p33 bra 	$L__BB31_18;
	cvt.u32.u64 	%r153, %rd42;
	cvt.u32.u64 	%r154, %rd481;
	div.u32 	%r155, %r154, %r153;
	mul.lo.s32 	%r156, %r155, %r153;
	sub.s32 	%r157, %r154, %r156;
	cvt.u64.u32 	%rd485, %r155;
	cvt.u64.u32 	%rd486, %r157;
	bra.uni 	$L__BB31_19;
$L__BB31_18:
	div.s64 	%rd485, %rd481, %rd42;
	mul.lo.s64 	%rd421, %rd485, %rd42;
	sub.s64 	%rd486, %rd481, %rd421;
$L__BB31_19:
	mul.wide.u32 	%rd422, %r14, 8;
	add.s64 	%rd423, %rd1, %rd422;
	ld.global.u64 	%rd49, [%rd423];
	mad.lo.s64 	%rd50, %rd49, %rd486, %rd34;
	or.b64  	%rd424, %rd483, %rd42;
	and.b64  	%rd425, %rd424, -4294967296;
	setp.ne.s64 	%p34, %rd425, 0;
	@%p34 bra 	$L__BB31_21;
	cvt.u32.u64 	%r158, %rd42;
	cvt.u32.u64 	%r159, %rd483;
	div.u32 	%r160, %r159, %r158;
	mul.lo.s32 	%r161, %r160, %r158;
	sub.s32 	%r162, %r159, %r161;
	cvt.u64.u32 	%rd487, %r160;
	cvt.u64.u32 	%rd488, %r162;
	bra.uni 	$L__BB31_22;
$L__BB31_21:
	div.s64 	%rd487, %rd483, %rd42;
	mul.lo.s64 	%rd426, %rd487, %rd42;
	sub.s64 	%rd488, %rd483, %rd426;
$L__BB31_22:
	mad.lo.s64 	%rd57, %rd488, %rd49, %rd41;
	mul.wide.u32 	%rd427, %r13, 8;
	add.s64 	%rd428, %rd2, %rd427;
	ld.global.u64 	%rd58, [%rd428];
	or.b64  	%rd429, %rd485, %rd58;
	and.b64  	%rd430, %rd429, -4294967296;
	setp.ne.s64 	%p35, %rd430, 0;
	@%p35 bra 	$L__BB31_24;
	cvt.u32.u64 	%r163, %rd58;
	cvt.u32.u64 	%r164, %rd485;
	div.u32 	%r165, %r164, %r163;
	mul.lo.s32 	%r166, %r165, %r163;
	sub.s32 	%r167, %r164, %r166;
	cvt.u64.u32 	%rd512, %r165;
	cvt.u64.u32 	%rd490, %r167;
	bra.uni 	$L__BB31_25;
$L__BB31_24:
	div.s64 	%rd512, %rd485, %rd58;
	mul.lo.s64 	%rd431, %rd512, %rd58;
	sub.s64 	%rd490, %rd485, %rd431;
$L__BB31_25:
	mul.wide.u32 	%rd432, %r13, 8;
	add.s64 	%rd433, %rd1, %rd432;
	ld.global.u64 	%rd65, [%rd433];
	mad.lo.s64 	%rd515, %rd65, %rd490, %rd50;
	or.b64  	%rd434, %rd487, %rd58;
	and.b64  	%rd435, %rd434, -4294967296;
	setp.ne.s64 	%p36, %rd435, 0;
	@%p36 bra 	$L__BB31_27;
	cvt.u32.u64 	%r168, %rd58;
	cvt.u32.u64 	%r169, %rd487;
	div.u32 	%r170, %r169, %r168;
	mul.lo.s32 	%r171, %r170, %r168;
	sub.s32 	%r172, %r169, %r171;
	cvt.u64.u32 	%rd511, %r170;
	cvt.u64.u32 	%rd492, %r172;
	bra.uni 	$L__BB31_28;
$L__BB31_27:
	div.s64 	%rd511, %rd487, %rd58;
	mul.lo.s64 	%rd436, %rd511, %rd58;
	sub.s64 	%rd492, %rd487, %rd436;
$L__BB31_28:
	mad.lo.s64 	%rd516, %rd492, %rd65, %rd57;
	add.s32 	%r203, %r203, -4;
	add.s32 	%r202, %r202, 4;
	setp.ne.s32 	%p37, %r202, 0;
	@%p37 bra 	$L__BB31_4;
	add.s32 	%r205, %r203, 1;
$L__BB31_30:
	and.b32  	%r19, %r6, 3;
	setp.eq.s32 	%p38, %r19, 0;
	@%p38 bra 	$L__BB31_53;
	setp.eq.s32 	%p39, %r19, 1;
	@%p39 bra 	$L__BB31_45;
	mul.wide.u32 	%rd438, %r205, 8;
	add.s64 	%rd439, %rd2, %rd438;
	ld.global.u64 	%rd80, [%rd439];
	or.b64  	%rd440, %rd512, %rd80;
	and.b64  	%rd441, %rd440, -4294967296;
	setp.ne.s64 	%p40, %rd441, 0;
	@%p40 bra 	$L__BB31_34;
	cvt.u32.u64 	%r173, %rd80;
	cvt.u32.u64 	%r174, %rd512;
	div.u32 	%r175, %r174, %r173;
	mul.lo.s32 	%r176, %r175, %r173;
	sub.s32 	%r177, %r174, %r176;
	cvt.u64.u32 	%rd499, %r175;
	cvt.u64.u32 	%rd500, %r177;
	bra.uni 	$L__BB31_35;
$L__BB31_34:
	div.s64 	%rd499, %rd512, %rd80;
	mul.lo.s64 	%rd442, %rd499, %rd80;
	sub.s64 	%rd500, %rd512, %rd442;
$L__BB31_35:
	add.s64 	%rd444, %rd1, %rd438;
	ld.global.u64 	%rd87, [%rd444];
	mad.lo.s64 	%rd88, %rd87, %rd500, %rd515;
	or.b64  	%rd445, %rd511, %rd80;
	and.b64  	%rd446, %rd445, -4294967296;
	setp.ne.s64 	%p41, %rd446, 0;
	@%p41 bra 	$L__BB31_37;
	cvt.u32.u64 	%r178, %rd80;
	cvt.u32.u64 	%r179, %rd511;
	div.u32 	%r180, %r179, %r178;
	mul.lo.s32 	%r181, %r180, %r178;
	sub.s32 	%r182, %r179, %r181;
	cvt.u64.u32 	%rd501, %r180;
	cvt.u64.u32 	%rd502, %r182;
	bra.uni 	$L__BB31_38;
$L__BB31_37:
	div.s64 	%rd501, %rd511, %rd80;
	mul.lo.s64 	%rd447, %rd501, %rd80;
	sub.s64 	%rd502, %rd511, %rd447;
$L__BB31_38:
	mad.lo.s64 	%rd95, %rd502, %rd87, %rd516;
	add.s32 	%r20, %r205, -1;
	mul.wide.u32 	%rd448, %r20, 8;
	add.s64 	%rd449, %rd2, %rd448;
	ld.global.u64 	%rd96, [%rd449];
	or.b64  	%rd450, %rd499, %rd96;
	and.b64  	%rd451, %rd450, -4294967296;
	setp.ne.s64 	%p42, %rd451, 0;
	@%p42 bra 	$L__BB31_40;
	cvt.u32.u64 	%r183, %rd96;
	cvt.u32.u64 	%r184, %rd499;
	div.u32 	%r185, %r184, %r183;
	mul.lo.s32 	%r186, %r185, %r183;
	sub.s32 	%r187, %r184, %r186;
	cvt.u64.u32 	%rd512, %r185;
	cvt.u64.u32 	%rd504, %r187;
	bra.uni 	$L__BB31_41;
$L__BB31_40:
	div.s64 	%rd512, %rd499, %rd96;
	mul.lo.s64 	%rd452, %rd512, %rd96;
	sub.s64 	%rd504, %rd499, %rd452;
$L__BB31_41:
	add.s64 	%rd454, %rd1, %rd448;
	ld.global.u64 	%rd103, [%rd454];
	mad.lo.s64 	%rd515, %rd103, %rd504, %rd88;
	or.b64  	%rd455, %rd501, %rd96;
	and.b64  	%rd456, %rd455, -4294967296;
	setp.ne.s64 	%p43, %rd456, 0;
	@%p43 bra 	$L__BB31_43;
	cvt.u32.u64 	%r188, %rd96;
	cvt.u32.u64 	%r189, %rd501;
	div.u32 	%r190, %r189, %r188;
	mul.lo.s32 	%r191, %r190, %r188;
	sub.s32 	%r192, %r189, %r191;
	cvt.u64.u32 	%rd511, %r190;
	cvt.u64.u32 	%rd506, %r192;
	bra.uni 	$L__BB31_44;
$L__BB31_43:
	div.s64 	%rd511, %rd501, %rd96;
	mul.lo.s64 	%rd457, %rd511, %rd96;
	sub.s64 	%rd506, %rd501, %rd457;
$L__BB31_44:
	mad.lo.s64 	%rd516, %rd506, %rd103, %rd95;
	add.s32 	%r205, %r205, -2;
$L__BB31_45:
	and.b32  	%r193, %r6, 1;
	setp.eq.b32 	%p44, %r193, 1;
	not.pred 	%p45, %p44;
	@%p45 bra 	$L__BB31_53;
	mul.wide.u32 	%rd458, %r205, 8;
	add.s64 	%rd459, %rd2, %rd458;
	ld.global.u64 	%rd118, [%rd459];
	or.b64  	%rd460, %rd512, %rd118;
	and.b64  	%rd461, %rd460, -4294967296;
	setp.ne.s64 	%p46, %rd461, 0;
	@%p46 bra 	$L__BB31_48;
	cvt.u32.u64 	%r194, %rd118;
	cvt.u32.u64 	%r195, %rd512;
	rem.u32 	%r196, %r195, %r194;
	cvt.u64.u32 	%rd513, %r196;
	bra.uni 	$L__BB31_49;
$L__BB31_48:
	rem.s64 	%rd513, %rd512, %rd118;
$L__BB31_49:
	add.s64 	%rd463, %rd1, %rd458;
	ld.global.u64 	%rd122, [%rd463];
	mad.lo.s64 	%rd515, %rd122, %rd513, %rd515;
	or.b64  	%rd464, %rd511, %rd118;
	and.b64  	%rd465, %rd464, -4294967296;
	setp.ne.s64 	%p47, %rd465, 0;
	@%p47 bra 	$L__BB31_51;
	cvt.u32.u64 	%r197, %rd118;
	cvt.u32.u64 	%r198, %rd511;
	rem.u32 	%r199, %r198, %r197;
	cvt.u64.u32 	%rd514, %r199;
	bra.uni 	$L__BB31_52;
$L__BB31_51:
	rem.s64 	%rd514, %rd511, %rd118;
$L__BB31_52:
	mad.lo.s64 	%rd516, %rd514, %rd122, %rd516;
$L__BB31_53:
	shl.b64 	%rd466, %rd515, 1;
	add.s64 	%rd467, %rd3, %rd466;
	ld.global.u16 	%rs3, [%rd467];
	shl.b64 	%rd468, %rd516, 1;
	add.s64 	%rd469, %rd3, %rd468;
	ld.global.u16 	%rs4, [%rd469];
	mul.lo.s16 	%rs5, %rs4, %rs3;
	st.shared.u16 	[%r5], %rs5;
	bra.uni 	$L__BB31_114;
$L__BB31_54:
	cvt.u64.u32 	%rd548, %r4;
	setp.le.u64 	%p2, %rd262, %rd548;
	@%p2 bra 	$L__BB31_114;
	cvt.u32.u64 	%r23, %rd261;
	add.s32 	%r209, %r23, -1;
	setp.lt.s32 	%p3, %r209, 0;
	mov.b64 	%rd557, 0;
	@%p3 bra 	$L__BB31_113;
	and.b32  	%r25, %r23, 7;
	setp.lt.u32 	%p4, %r209, 7;
	mov.b64 	%rd557, 0;
	@%p4 bra 	$L__BB31_84;
	add.s32 	%r207, %r23, -4;
	and.b32  	%r57, %r23, -8;
	neg.s32 	%r206, %r57;
	mov.b64 	%rd557, 0;
$L__BB31_58:
	.pragma "nounroll";
	add.s32 	%r30, %r207, 3;
	mul.wide.u32 	%rd270, %r30, 8;
	add.s64 	%rd271, %rd2, %rd270;
	ld.global.u64 	%rd133, [%rd271];
	or.b64  	%rd272, %rd548, %rd133;
	and.b64  	%rd273, %rd272, -4294967296;
	setp.ne.s64 	%p5, %rd273, 0;
	@%p5 bra 	$L__BB31_60;
	cvt.u32.u64 	%r58, %rd133;
	cvt.u32.u64 	%r59, %rd548;
	div.u32 	%r60, %r59, %r58;
	mul.lo.s32 	%r61, %r60, %r58;
	sub.s32 	%r62, %r59, %r61;
	cvt.u64.u32 	%rd519, %r60;
	cvt.u64.u32 	%rd520, %r62;
	bra.uni 	$L__BB31_61;
$L__BB31_60:
	div.s64 	%rd519, %rd548, %rd133;
	mul.lo.s64 	%rd274, %rd519, %rd133;
	sub.s64 	%rd520, %rd548, %rd274;
$L__BB31_61:
	add.s64 	%rd276, %rd1, %rd270;
	ld.global.u64 	%rd277, [%rd276];
	mad.lo.s64 	%rd140, %rd277, %rd520, %rd557;
	add.s32 	%r31, %r207, 2;
	mul.wide.u32 	%rd278, %r31, 8;
	add.s64 	%rd279, %rd2, %rd278;
	ld.global.u64 	%rd141, [%rd279];
	or.b64  	%rd280, %rd519, %rd141;
	and.b64  	%rd281, %rd280, -4294967296;
	setp.ne.s64 	%p6, %rd281, 0;
	@%p6 bra 	$L__BB31_63;
	cvt.u32.u64 	%r63, %rd141;
	cvt.u32.u64 	%r64, %rd519;
	div.u32 	%r65, %r64, %r63;
	mul.lo.s32 	%r66, %r65, %r63;
	sub.s32 	%r67, %r64, %r66;
	cvt.u64.u32 	%rd521, %r65;
	cvt.u64.u32 	%rd522, %r67;
	bra.uni 	$L__BB31_64;
$L__BB31_63:
	div.s64 	%rd521, %rd519, %rd141;
	mul.lo.s64 	%rd282, %rd521, %rd141;
	sub.s64 	%rd522, %rd519, %rd282;
$L__BB31_64:
	add.s64 	%rd284, %rd1, %rd278;
	ld.global.u64 	%rd285, [%rd284];
	mad.lo.s64 	%rd148, %rd285, %rd522, %rd140;
	add.s32 	%r32, %r207, 1;
	mul.wide.u32 	%rd286, %r32, 8;
	add.s64 	%rd287, %rd2, %rd286;
	ld.global.u64 	%rd149, [%rd287];
	or.b64  	%rd288, %rd521, %rd149;
	and.b64  	%rd289, %rd288, -4294967296;
	setp.ne.s64 	%p7, %rd289, 0;
	@%p7 bra 	$L__BB31_66;
	cvt.u32.u64 	%r68, %rd149;
	cvt.u32.u64 	%r69, %rd521;
	div.u32 	%r70, %r69, %r68;
	mul.lo.s32 	%r71, %r70, %r68;
	sub.s32 	%r72, %r69, %r71;
	cvt.u64.u32 	%rd523, %r70;
	cvt.u64.u32 	%rd524, %r72;
	bra.uni 	$L__BB31_67;
$L__BB31_66:
	div.s64 	%rd523, %rd521, %rd149;
	mul.lo.s64 	%rd290, %rd523, %rd149;
	sub.s64 	%rd524, %rd521, %rd290;
$L__BB31_67:
	add.s64 	%rd292, %rd1, %rd286;
	ld.global.u64 	%rd293, [%rd292];
	mad.lo.s64 	%rd156, %rd293, %rd524, %rd148;
	add.s32 	%r33, %r207, -4;
	mul.wide.u32 	%rd294, %r207, 8;
	add.s64 	%rd295, %rd2, %rd294;
	ld.global.u64 	%rd157, [%rd295];
	or.b64  	%rd296, %rd523, %rd157;
	and.b64  	%rd297, %rd296, -4294967296;
	setp.ne.s64 	%p8, %rd297, 0;
	@%p8 bra 	$L__BB31_69;
	cvt.u32.u64 	%r73, %rd157;
	cvt.u32.u64 	%r74, %rd523;
	div.u32 	%r75, %r74, %r73;
	mul.lo.s32 	%r76, %r75, %r73;
	sub.s32 	%r77, %r74, %r76;
	cvt.u64.u32 	%rd525, %r75;
	cvt.u64.u32 	%rd526, %r77;
	bra.uni 	$L__BB31_70;
$L__BB31_69:
	div.s64 	%rd525, %rd523, %rd157;
	mul.lo.s64 	%rd298, %rd525, %rd157;
	sub.s64 	%rd526, %rd523, %rd298;
$L__BB31_70:
	add.s64 	%rd300, %rd1, %rd294;
	ld.global.u64 	%rd301, [%rd300];
	mad.lo.s64 	%rd164, %rd301, %rd526, %rd156;
	add.s32 	%r34, %r207, -1;
	mul.wide.u32 	%rd302, %r34, 8;
	add.s64 	%rd303, %rd2, %rd302;
	ld.global.u64 	%rd165, [%rd303];
	or.b64  	%rd304, %rd525, %rd165;
	and.b64  	%rd305, %rd304, -4294967296;
	setp.ne.s64 	%p9, %rd305, 0;
	@%p9 bra 	$L__BB31_72;
	cvt.u32.u64 	%r78, %rd165;
	cvt.u32.u64 	%r79, %rd525;
	div.u32 	%r80, %r79, %r78;
	mul.lo.s32 	%r81, %r80, %r78;
	sub.s32 	%r82, %r79, %r81;
	cvt.u64.u32 	%rd527, %r80;
	cvt.u64.u32 	%rd528, %r82;
	bra.uni 	$L__BB31_73;
$L__BB31_72:
	div.s64 	%rd527, %rd525, %rd165;
	mul.lo.s64 	%rd306, %rd527, %rd165;
	sub.s64 	%rd528, %rd525, %rd306;
$L__BB31_73:
	add.s64 	%rd308, %rd1, %rd302;
	ld.global.u64 	%rd309, [%rd308];
	mad.lo.s64 	%rd172, %rd309, %rd528, %rd164;
	add.s32 	%r35, %r207, -2;
	mul.wide.u32 	%rd310, %r35, 8;
	add.s64 	%rd311, %rd2, %rd310;
	ld.global.u64 	%rd173, [%rd311];
	or.b64  	%rd312, %rd527, %rd173;
	and.b64  	%rd313, %rd312, -4294967296;
	setp.ne.s64 	%p10, %rd313, 0;
	@%p10 bra 	$L__BB31_75;
	cvt.u32.u64 	%r83, %rd173;
	cvt.u32.u64 	%r84, %rd527;
	div.u32 	%r85, %r84, %r83;
	mul.lo.s32 	%r86, %r85, %r83;
	sub.s32 	%r87, %r84, %r86;
	cvt.u64.u32 	%rd529, %r85;
	cvt.u64.u32 	%rd530, %r87;
	bra.uni 	$L__BB31_76;
$L__BB31_75:
	div.s64 	%rd529, %rd527, %rd173;
	mul.lo.s64 	%rd314, %rd529, %rd173;
	sub.s64 	%rd530, %rd527, %rd314;
$L__BB31_76:
	add.s64 	%rd316, %rd1, %rd310;
	ld.global.u64 	%rd317, [%rd316];
	mad.lo.s64 	%rd180, %rd317, %rd530, %rd172;
	add.s32 	%r36, %r207, -3;
	mul.wide.u32 	%rd318, %r36, 8;
	add.s64 	%rd319, %rd2, %rd318;
	ld.global.u64 	%rd181, [%rd319];
	or.b64  	%rd320, %rd529, %rd181;
	and.b64  	%rd321, %rd320, -4294967296;
	setp.ne.s64 	%p11, %rd321, 0;
	@%p11 bra 	$L__BB31_78;
	cvt.u32.u64 	%r88, %rd181;
	cvt.u32.u64 	%r89, %rd529;
	div.u32 	%r90, %r89, %r88;
	mul.lo.s32 	%r91, %r90, %r88;
	sub.s32 	%r92, %r89, %r91;
	cvt.u64.u32 	%rd531, %r90;
	cvt.u64.u32 	%rd532, %r92;
	bra.uni 	$L__BB31_79;
$L__BB31_78:
	div.s64 	%rd531, %rd529, %rd181;
	mul.lo.s64 	%rd322, %rd531, %rd181;
	sub.s64 	%rd532, %rd529, %rd322;
$L__BB31_79:
	add.s64 	%rd324, %rd1, %rd318;
	ld.global.u64 	%rd325, [%rd324];
	mad.lo.s64 	%rd188, %rd325, %rd532, %rd180;
	mul.wide.u32 	%rd326, %r33, 8;
	add.s64 	%rd327, %rd2, %rd326;
	ld.global.u64 	%rd189, [%rd327];
	or.b64  	%rd328, %rd531, %rd189;
	and.b64  	%rd329, %rd328, -4294967296;
	setp.ne.s64 	%p12, %rd329, 0;
	@%p12 bra 	$L__BB31_81;
	cvt.u32.u64 	%r93, %rd189;
	cvt.u32.u64 	%r94, %rd531;
	div.u32 	%r95, %r94, %r93;
	mul.lo.s32 	%r96, %r95, %r93;
	sub.s32 	%r97, %r94, %r96;
	cvt.u64.u32 	%rd548, %r95;
	cvt.u64.u32 	%rd534, %r97;
	bra.uni 	$L__BB31_82;
$L__BB31_81:
	div.s64 	%rd548, %rd531, %rd189;
	mul.lo.s64 	%rd330, %rd548, %rd189;
	sub.s64 	%rd534, %rd531, %rd330;
$L__BB31_82:
	add.s64 	%rd332, %rd1, %rd326;
	ld.global.u64 	%rd333, [%rd332];
	mad.lo.s64 	%rd557, %rd333, %rd534, %rd188;
	add.s32 	%r207, %r207, -8;
	add.s32 	%r206, %r206, 8;
	setp.ne.s32 	%p13, %r206, 0;
	@%p13 bra 	$L__BB31_58;
	add.s32 	%r209, %r207, 3;
$L__BB31_84:
	setp.eq.s32 	%p14, %r25, 0;
	@%p14 bra 	$L__BB31_113;
	and.b32  	%r41, %r23, 3;
	setp.lt.u32 	%p15, %r25, 4;
	@%p15 bra 	$L__BB31_99;
	mul.wide.u32 	%rd335, %r209, 8;
	add.s64 	%rd336, %rd2, %rd335;
	ld.global.u64 	%rd200, [%rd336];
	or.b64  	%rd337, %rd548, %rd200;
	and.b64  	%rd338, %rd337, -4294967296;
	setp.ne.s64 	%p16, %rd338, 0;
	@%p16 bra 	$L__BB31_88;
	cvt.u32.u64 	%r98, %rd200;
	cvt.u32.u64 	%r99, %rd548;
	div.u32 	%r100, %r99, %r98;
	mul.lo.s32 	%r101, %r100, %r98;
	sub.s32 	%r102, %r99, %r101;
	cvt.u64.u32 	%rd538, %r100;
	cvt.u64.u32 	%rd539, %r102;
	bra.uni 	$L__BB31_89;
$L__BB31_88:
	div.s64 	%rd538, %rd548, %rd200;
	mul.lo.s64 	%rd339, %rd538, %rd200;
	sub.s64 	%rd539, %rd548, %rd339;
$L__BB31_89:
	add.s64 	%rd341, %rd1, %rd335;
	ld.global.u64 	%rd342, [%rd341];
	mad.lo.s64 	%rd207, %rd342, %rd539, %rd557;
	add.s32 	%r42, %r209, -1;
	mul.wide.u32 	%rd343, %r42, 8;
	add.s64 	%rd344, %rd2, %rd343;
	ld.global.u64 	%rd208, [%rd344];
	or.b64  	%rd345, %rd538, %rd208;
	and.b64  	%rd346, %rd345, -4294967296;
	setp.ne.s64 	%p17, %rd346, 0;
	@%p17 bra 	$L__BB31_91;
	cvt.u32.u64 	%r103, %rd208;
	cvt.u32.u64 	%r104, %rd538;
	div.u32 	%r105, %r104, %r103;
	mul.lo.s32 	%r106, %r105, %r103;
	sub.s32 	%r107, %r104, %r106;
	cvt.u64.u32 	%rd540, %r105;
	cvt.u64.u32 	%rd541, %r107;
	bra.uni 	$L__BB31_92;
$L__BB31_91:
	div.s64 	%rd540, %rd538, %rd208;
	mul.lo.s64 	%rd347, %rd540, %rd208;
	sub.s64 	%rd541, %rd538, %rd347;
$L__BB31_92:
	add.s64 	%rd349, %rd1, %rd343;
	ld.global.u64 	%rd350, [%rd349];
	mad.lo.s64 	%rd215, %rd350, %rd541, %rd207;
	add.s32 	%r43, %r209, -2;
	mul.wide.u32 	%rd351, %r43, 8;
	add.s64 	%rd352, %rd2, %rd351;
	ld.global.u64 	%rd216, [%rd352];
	or.b64  	%rd353, %rd540, %rd216;
	and.b64  	%rd354, %rd353, -4294967296;
	setp.ne.s64 	%p18, %rd354, 0;
	@%p18 bra 	$L__BB31_94;
	cvt.u32.u64 	%r108, %rd216;
	cvt.u32.u64 	%r109, %rd540;
	div.u32 	%r110, %r109, %r108;
	mul.lo.s32 	%r111, %r110, %r108;
	sub.s32 	%r112, %r109, %r111;
	cvt.u64.u32 	%rd542, %r110;
	cvt.u64.u32 	%rd543, %r112;
	bra.uni 	$L__BB31_95;
$L__BB31_94:
	div.s64 	%rd542, %rd540, %rd216;
	mul.lo.s64 	%rd355, %rd542, %rd216;
	sub.s64 	%rd543, %rd540, %rd355;
$L__BB31_95:
	add.s64 	%rd357, %rd1, %rd351;
	ld.global.u64 	%rd358, [%rd357];
	mad.lo.s64 	%rd223, %rd358, %rd543, %rd215;
	add.s32 	%r44, %r209, -3;
	mul.wide.u32 	%rd359, %r44, 8;
	add.s64 	%rd360, %rd2, %rd359;
	ld.global.u64 	%rd224, [%rd360];
	or.b64  	%rd361, %rd542, %rd224;
	and.b64  	%rd362, %rd361, -4294967296;
	setp.ne.s64 	%p19, %rd362, 0;
	@%p19 bra 	$L__BB31_97;
	cvt.u32.u64 	%r113, %rd224;
	cvt.u32.u64 	%r114, %rd542;
	div.u32 	%r115, %r114, %r113;
	mul.lo.s32 	%r116, %r115, %r113;
	sub.s32 	%r117, %r114, %r116;
	cvt.u64.u32 	%rd548, %r115;
	cvt.u64.u32 	%rd545, %r117;
	bra.uni 	$L__BB31_98;
$L__BB31_97:
	div.s64 	%rd548, %rd542, %rd224;
	mul.lo.s64 	%rd363, %rd548, %rd224;
	sub.s64 	%rd545, %rd542, %rd363;
$L__BB31_98:
	add.s64 	%rd365, %rd1, %rd359;
	ld.global.u64 	%rd366, [%rd365];
	mad.lo.s64 	%rd557, %rd366, %rd545, %rd223;
	add.s32 	%r209, %r209, -4;
$L__BB31_99:
	setp.eq.s32 	%p20, %r41, 0;
	@%p20 bra 	$L__BB31_113;
	setp.eq.s32 	%p21, %r41, 1;
	@%p21 bra 	$L__BB31_108;
	mul.wide.u32 	%rd368, %r209, 8;
	add.s64 	%rd369, %rd2, %rd368;
	ld.global.u64 	%rd235, [%rd369];
	or.b64  	%rd370, %rd548, %rd235;
	and.b64  	%rd371, %rd370, -4294967296;
	setp.ne.s64 	%p22, %rd371, 0;
	@%p22 bra 	$L__BB31_103;
	cvt.u32.u64 	%r118, %rd235;
	cvt.u32.u64 	%r119, %rd548;
	div.u32 	%r120, %r119, %r118;
	mul.lo.s32 	%r121, %r120, %r118;
	sub.s32 	%r122, %r119, %r121;
	cvt.u64.u32 	%rd549, %r120;
	cvt.u64.u32 	%rd550, %r122;
	bra.uni 	$L__BB31_104;
$L__BB31_103:
	div.s64 	%rd549, %rd548, %rd235;
	mul.lo.s64 	%rd372, %rd549, %rd235;
	sub.s64 	%rd550, %rd548, %rd372;
$L__BB31_104:
	add.s64 	%rd374, %rd1, %rd368;
	ld.global.u64 	%rd375, [%rd374];
	mad.lo.s64 	%rd242, %rd375, %rd550, %rd557;
	add.s32 	%r47, %r209, -1;
	mul.wide.u32 	%rd376, %r47, 8;
	add.s64 	%rd377, %rd2, %rd376;
	ld.global.u64 	%rd243, [%rd377];
	or.b64  	%rd378, %rd549, %rd243;
	and.b64  	%rd379, %rd378, -4294967296;
	setp.ne.s64 	%p23, %rd379, 0;
	@%p23 bra 	$L__BB31_106;
	cvt.u32.u64 	%r123, %rd243;
	cvt.u32.u64 	%r124, %rd549;
	div.u32 	%r125, %r124, %r123;
	mul.lo.s32 	%r126, %r125, %r123;
	sub.s32 	%r127, %r124, %r126;
	cvt.u64.u32 	%rd548, %r125;
	cvt.u64.u32 	%rd552, %r127;
	bra.uni 	$L__BB31_107;
$L__BB31_106:
	div.s64 	%rd548, %rd549, %rd243;
	mul.lo.s64 	%rd380, %rd548, %rd243;
	sub.s64 	%rd552, %rd549, %rd380;
$L__BB31_107:
	add.s64 	%rd382, %rd1, %rd376;
	ld.global.u64 	%rd383, [%rd382];
	mad.lo.s64 	%rd557, %rd383, %rd552, %rd242;
	add.s32 	%r209, %r209, -2;
$L__BB31_108:
	and.b32  	%r128, %r23, 1;
	setp.eq.b32 	%p24, %r128, 1;
	not.pred 	%p25, %p24;
	@%p25 bra 	$L__BB31_113;
	mul.wide.u32 	%rd384, %r209, 8;
	add.s64 	%rd385, %rd2, %rd384;
	ld.global.u64 	%rd254, [%rd385];
	or.b64  	%rd386, %rd548, %rd254;
	and.b64  	%rd387, %rd386, -4294967296;
	setp.ne.s64 	%p26, %rd387, 0;
	@%p26 bra 	$L__BB31_111;
	cvt.u32.u64 	%r129, %rd254;
	cvt.u32.u64 	%r130, %rd548;
	rem.u32 	%r131, %r130, %r129;
	cvt.u64.u32 	%rd556, %r131;
	bra.uni 	$L__BB31_112;
$L__BB31_111:
	rem.s64 	%rd556, %rd548, %rd254;
$L__BB31_112:
	add.s64 	%rd389, %rd1, %rd384;
	ld.global.u64 	%rd390, [%rd389];
	mad.lo.s64 	%rd557, %rd390, %rd556, %rd557;
$L__BB31_113:
	shl.b64 	%rd391, %rd557, 1;
	add.s64 	%rd392, %rd3, %rd391;
	ld.global.u16 	%rs2, [%rd392];
	st.shared.u16 	[%r5], %rs2;
$L__BB31_114:
	bar.sync 	0;
	setp.lt.u32 	%p48, %r211, 66;
	@%p48 bra 	$L__BB31_118;
$L__BB31_115:
	shr.u32 	%r51, %r211, 1;
	setp.ge.u32 	%p49, %r1, %r51;
	@%p49 bra 	$L__BB31_117;
	ld.shared.u16 	%rs6, [%r5];
	and.b32  	%r200, %r211, 2046;
	add.s32 	%r201, %r5, %r200;
	ld.shared.u16 	%rs7, [%r201];
	mul.lo.s16 	%rs8, %rs7, %rs6;
	st.shared.u16 	[%r5], %rs8;
$L__BB31_117:
	bar.sync 	0;
	setp.gt.u32 	%p50, %r211, 131;
	mov.u32 	%r211, %r51;
	@%p50 bra 	$L__BB31_115;
$L__BB31_118:
	setp.gt.u32 	%p51, %r1, 31;
	@%p51 bra 	$L__BB31_121;
	ld.volatile.shared.u16 	%rs9, [%r5];
	ld.volatile.shared.u16 	%rs10, [%r5+64];
	mul.lo.s16 	%rs11, %rs10, %rs9;
	st.volatile.shared.u16 	[%r5], %rs11;
	ld.volatile.shared.u16 	%rs12, [%r5];
	ld.volatile.shared.u16 	%rs13, [%r5+32];
	mul.lo.s16 	%rs14, %rs13, %rs12;
	st.volatile.shared.u16 	[%r5], %rs14;
	ld.volatile.shared.u16 	%rs15, [%r5];
	ld.volatile.shared.u16 	%rs16, [%r5+16];
	mul.lo.s16 	%rs17, %rs16, %rs15;
	st.volatile.shared.u16 	[%r5], %rs17;
	ld.volatile.shared.u16 	%rs18, [%r5];
	ld.volatile.shared.u16 	%rs19, [%r5+8];
	mul.lo.s16 	%rs20, %rs19, %rs18;
	st.volatile.shared.u16 	[%r5], %rs20;
	ld.volatile.shared.u16 	%rs21, [%r5];
	ld.volatile.shared.u16 	%rs22, [%r5+4];
	mul.lo.s16 	%rs23, %rs22, %rs21;
	st.volatile.shared.u16 	[%r5], %rs23;
	ld.volatile.shared.u16 	%rs24, [%r5];
	ld.volatile.shared.u16 	%rs25, [%r5+2];
	mul.lo.s16 	%rs26, %rs25, %rs24;
	st.volatile.shared.u16 	[%r5], %rs26;
	setp.ne.s32 	%p52, %r1, 0;
	@%p52 bra 	$L__BB31_121;
	ld.shared.u16 	%rs27, [sdata_u16];
	cvta.to.global.u64 	%rd470, %rd260;
	mul.wide.u32 	%rd471, %r2, 2;
	add.s64 	%rd472, %rd470, %rd471;
	st.global.u16 	[%rd472], %rs27;
$L__BB31_121:
	ret;

}
	// .globl	contiguous_reduce2_u16
.visible .entry contiguous_reduce2_u16(
	.param .u64 .ptr .align 1 contiguous_reduce2_u16_param_0,
	.param .u64 .ptr .align 1 contiguous_reduce2_u16_param_1,
	.param .u64 .ptr .align 1 contiguous_reduce2_u16_param_2,
	.param .u64 .ptr .align 1 contiguous_reduce2_u16_param_3,
	.param .u64 contiguous_reduce2_u16_param_4,
	.param .u64 contiguous_reduce2_u16_param_5,
	.param .u64 contiguous_reduce2_u16_param_6
)
{
	.reg .pred 	%p<53>;
	.reg .b16 	%rs<28>;
	.reg .b32 	%r<216>;
	.reg .b64 	%rd<572>;

	ld.param.u64 	%rd266, [contiguous_reduce2_u16_param_1];
	ld.param.u64 	%rd267, [contiguous_reduce2_u16_param_2];
	ld.param.u64 	%rd268, [contiguous_reduce2_u16_param_3];
	ld.param.u64 	%rd263, [contiguous_reduce2_u16_param_4];
	ld.param.u64 	%rd264, [contiguous_reduce2_u16_param_5];
	ld.param.u64 	%rd265, [contiguous_reduce2_u16_param_6];
	cvta.to.global.u64 	%rd1, %rd268;
	cvta.to.global.u64 	%rd2, %rd267;
	cvta.to.global.u64 	%rd571, %rd266;
	mov.u32 	%r1, %tid.x;
	mov.u32 	%r2, %ctaid.x;
	mov.u32 	%r215, %ntid.x;
	mul.lo.s32 	%r51, %r2, %r215;
	shl.b32 	%r52, %r51, 1;
	add.s32 	%r4, %r52, %r1;
	shl.b32 	%r53, %r1, 1;
	mov.u32 	%r54, sdata_u16;
	add.s32 	%r5, %r54, %r53;
	mov.b16 	%rs1, 1;
	st.shared.u16 	[%r5], %rs1;
	add.s32 	%r55, %r4, %r215;
	cvt.u64.u32 	%rd4, %r55;
	setp.le.u64 	%p1, %rd264, %rd4;
	@%p1 bra 	$L__BB32_54;
	cvt.u64.u32 	%rd401, %r4;
	mov.u32 	%r132, %ctaid.y;
	cvt.u64.u32 	%rd402, %r132;
	mul.lo.s64 	%rd403, %rd264, %rd402;
	add.s64 	%rd525, %rd403, %rd401;
	add.s64 	%rd523, %rd403, %rd4;
	cvt.u32.u64 	%r6, %rd263;
	add.s32 	%r209, %r6, -1;
	setp.lt.s32 	%p27, %r209, 0;
	mov.b64 	%rd529, 0;
	mov.u64 	%rd530, %rd529;
	@%p27 bra 	$L__BB32_53;
	setp.lt.u32 	%p28, %r209, 3;
	mov.b64 	%rd530, 0;
	mov.u64 	%rd529, %rd530;
	@%p28 bra 	$L__BB32_30;
	add.s32 	%r207, %r6, -2;
	and.b32  	%r133, %r6, -4;
	neg.s32 	%r206, %r133;
	mov.b64 	%rd530, 0;
$L__BB32_4:
	.pragma "nounroll";
	add.s32 	%r12, %r207, 1;
	mul.wide.u32 	%rd407, %r12, 8;
	add.s64 	%rd408, %rd2, %rd407;
	ld.global.u64 	%rd11, [%rd408];
	or.b64  	%rd409, %rd525, %rd11;
	and.b64  	%rd410, %rd409, -4294967296;
	setp.ne.s64 	%p29, %rd410, 0;
	@%p29 bra 	$L__BB32_6;
	cvt.u32.u64 	%r134, %rd11;
	cvt.u32.u64 	%r135, %rd525;
	div.u32 	%r136, %r135, %r134;
	mul.lo.s32 	%r137, %r136, %r134;
	sub.s32 	%r138, %r135, %r137;
	cvt.u64.u32 	%rd491, %r136;
	cvt.u64.u32 	%rd492, %r138;
	bra.uni 	$L__BB32_7;
$L__BB32_6:
	div.s64 	%rd491, %rd525, %rd11;
	mul.lo.s64 	%rd411, %rd491, %rd11;
	sub.s64 	%rd492, %rd525, %rd411;
$L__BB32_7:
	mul.wide.u32 	%rd412, %r12, 8;
	add.s64 	%rd413, %rd1, %rd412;
	ld.global.u64 	%rd18, [%rd413];
	mad.lo.s64 	%rd19, %rd18, %rd492, %rd529;
	or.b64  	%rd414, %rd523, %rd11;
	and.b64  	%rd415, %rd414, -4294967296;
	setp.ne.s64 	%p30, %rd415, 0;
	@%p30 bra 	$L__BB32_9;
	cvt.u32.u64 	%r139, %rd11;
	cvt.u32.u64 	%r140, %rd523;
	div.u32 	%r141, %r140, %r139;
	mul.lo.s32 	%r142, %r141, %r139;
	sub.s32 	%r143, %r140, %r142;
	cvt.u64.u32 	%rd493, %r141;
	cvt.u64.u32 	%rd494, %r143;
	bra.uni 	$L__BB32_10;
$L__BB32_9:
	div.s64 	%rd493, %rd523, %rd11;
	mul.lo.s64 	%rd416, %rd493, %rd11;
	sub.s64 	%rd494, %rd523, %rd416;
$L__BB32_10:
	mad.lo.s64 	%rd26, %rd494, %rd18, %rd530;
	mul.wide.u32 	%rd417, %r207, 8;
	add.s64 	%rd418, %rd2, %rd417;
	ld.global.u64 	%rd27, [%rd418];
	or.b64  	%rd419, %rd491, %rd27;
	and.b64  	%rd420, %rd419, -4294967296;
	setp.ne.s64 	%p31, %rd420, 0;
	@%p31 bra 	$L__BB32_12;
	cvt.u32.u64 	%r144, %rd27;
	cvt.u32.u64 	%r145, %rd491;
	div.u32 	%r146, %r145, %r144;
	mul.lo.s32 	%r147, %r146, %r144;
	sub.s32 	%r148, %r145, %r147;
	cvt.u64.u32 	%rd495, %r146;
	cvt.u64.u32 	%rd496, %r148;
	bra.uni 	$L__BB32_13;
$L__BB32_12:
	div.s64 	%rd495, %rd491, %rd27;
	mul.lo.s64 	%rd421, %rd495, %rd27;
	sub.s64 	%rd496, %rd491, %rd421;
$L__BB32_13:
	mul.wide.u32 	%rd422, %r207, 8;
	add.s64 	%rd423, %rd1, %rd422;
	ld.global.u64 	%rd34, [%rd423];
	mad.lo.s64 	%rd35, %rd34, %rd496, %rd19;
	or.b64  	%rd424, %rd493, %rd27;
	and.b64  	%rd425, %rd424, -4294967296;
	setp.ne.s64 	%p32, %rd425, 0;
	@%p32 bra 	$L__BB32_15;
	cvt.u32.u64 	%r149, %rd27;
	cvt.u32.u64 	%r150, %rd493;
	div.u32 	%r151, %r150, %r149;
	mul.lo.s32 	%r152, %r151, %r149;
	sub.s32 	%r153, %r150, %r152;
	cvt.u64.u32 	%rd497, %r151;
	cvt.u64.u32 	%rd498, %r153;
	bra.uni 	$L__BB32_16;
$L__BB32_15:
	div.s64 	%rd497, %rd493, %rd27;
	mul.lo.s64 	%rd426, %rd497, %rd27;
	sub.s64 	%rd498, %rd493, %rd426;
$L__BB32_16:
	mad.lo.s64 	%rd42, %rd498, %rd34, %rd26;
	add.s32 	%r13, %r207, -1;
	mul.wide.u32 	%rd427, %r13, 8;
	add.s64 	%rd428, %rd2, %rd427;
	ld.global.u64 	%rd43, [%rd428];
	or.b64  	%rd429, %rd495, %rd43;
	and.b64  	%rd430, %rd429, -4294967296;
	setp.ne.s64 	%p33, %rd430, 0;
	@%p33 bra 	$L__BB32_18;
	cvt.u32.u64 	%r154, %rd43;
	cvt.u32.u64 	%r155, %rd495;
	div.u32 	%r156, %r155, %r154;
	mul.lo.s32 	%r157, %r156, %r154;
	sub.s32 	%r158, %r155, %r157;
	cvt.u64.u32 	%rd499, %r156;
	cvt.u64.u32 	%rd500, %r158;
	bra.uni 	$L__BB32_19;
$L__BB32_18:
	div.s64 	%rd499, %rd495, %rd43;
	mul.lo.s64 	%rd431, %rd499, %rd43;
	sub.s64 	%rd500, %rd495, %rd431;
$L__BB32_19:
	mul.wide.u32 	%rd432, %r13, 8;
	add.s64 	%rd433, %rd1, %rd432;
	ld.global.u64 	%rd50, [%rd433];
	mad.lo.s64 	%rd51, %rd50, %rd500, %rd35;
	or.b64  	%rd434, %rd497, %rd43;
	and.b64  	%rd435, %rd434, -4294967296;
	setp.ne.s64 	%p34, %rd435, 0;
	@%p34 bra 	$L__BB32_21;
	cvt.u32.u64 	%r159, %rd43;
	cvt.u32.u64 	%r160, %rd497;
	div.u32 	%r161, %r160, %r159;
	mul.lo.s32 	%r162, %r161, %r159;
	sub.s32 	%r163, %r160, %r162;
	cvt.u64.u32 	%rd501, %r161;
	cvt.u64.u32 	%rd502, %r163;
	bra.uni 	$L__BB32_22;
$L__BB32_21:
	div.s64 	%rd501, %rd497, %rd43;
	mul.lo.s64 	%rd436, %rd501, %rd43;
	sub.s64 	%rd502, %rd497, %rd436;
$L__BB32_22:
	mad.lo.s64 	%rd58, %rd502, %rd50, %rd42;
	add.s32 	%r164, %r207, -2;
	mul.wide.u32 	%rd437, %r164, 8;
	add.s64 	%rd438, %rd2, %rd437;
	ld.global.u64 	%rd59, [%rd438];
	or.b64  	%rd439, %rd499, %rd59;
	and.b64  	%rd440, %rd439, -4294967296;
	setp.ne.s64 	%p35, %rd440, 0;
	@%p35 bra 	$L__BB32_24;
	cvt.u32.u64 	%r165, %rd59;
	cvt.u32.u64 	%r166, %rd499;
	div.u32 	%r167, %r166, %r165;
	mul.lo.s32 	%r168, %r167, %r165;
	sub.s32 	%r169, %r166, %r168;
	cvt.u64.u32 	%rd525, %r167;
	cvt.u64.u32 	%rd504, %r169;
	bra.uni 	$L__BB32_25;
$L__BB32_24:
	div.s64 	%rd525, %rd499, %rd59;
	mul.lo.s64 	%rd441, %rd525, %rd59;
	sub.s64 	%rd504, %rd499, %rd441;
$L__BB32_25:
	mul.wide.u32 	%rd442, %r164, 8;
	add.s64 	%rd443, %rd1, %rd442;
	ld.global.u64 	%rd66, [%rd443];
	mad.lo.s64 	%rd529, %rd66, %rd504, %rd51;
	or.b64  	%rd444, %rd501, %rd59;
	and.b64  	%rd445, %rd444, -4294967296;
	setp.ne.s64 	%p36, %rd445, 0;
	@%p36 bra 	$L__BB32_27;
	cvt.u32.u64 	%r171, %rd59;
	cvt.u32.u64 	%r172, %rd501;
	div.u32 	%r173, %r172, %r171;
	mul.lo.s32 	%r174, %r173, %r171;
	sub.s32 	%r175, %r172, %r174;
	cvt.u64.u32 	%rd523, %r173;
	cvt.u64.u32 	%rd506, %r175;
	bra.uni 	$L__BB32_28;
$L__BB32_27:
	div.s64 	%rd523, %rd501, %rd59;
	mul.lo.s64 	%rd446, %rd523, %rd59;
	sub.s64 	%rd506, %rd501, %rd446;
$L__BB32_28:
	mad.lo.s64 	%rd530, %rd506, %rd66, %rd58;
	add.s32 	%r207, %r207, -4;
	add.s32 	%r206, %r206, 4;
	setp.ne.s32 	%p37, %r206, 0;
	@%p37 bra 	$L__BB32_4;
	add.s32 	%r209, %r207, 1;
$L__BB32_30:
	and.b32  	%r18, %r6, 3;
	setp.eq.s32 	%p38, %r18, 0;
	@%p38 bra 	$L__BB32_53;
	setp.eq.s32 	%p39, %r18, 1;
	@%p39 bra 	$L__BB32_45;
	mul.wide.u32 	%rd448, %r209, 8;
	add.s64 	%rd449, %rd2, %rd448;
	ld.global.u64 	%rd81, [%rd449];
	or.b64  	%rd450, %rd525, %rd81;
	and.b64  	%rd451, %rd450, -4294967296;
	setp.ne.s64 	%p40, %rd451, 0;
	@%p40 bra 	$L__BB32_34;
	cvt.u32.u64 	%r176, %rd81;
	cvt.u32.u64 	%r177, %rd525;
	div.u32 	%r178, %r177, %r176;
	mul.lo.s32 	%r179, %r178, %r176;
	sub.s32 	%r180, %r177, %r179;
	cvt.u64.u32 	%rd513, %r178;
	cvt.u64.u32 	%rd514, %r180;
	bra.uni 	$L__BB32_35;
$L__BB32_34:
	div.s64 	%rd513, %rd525, %rd81;
	mul.lo.s64 	%rd452, %rd513, %rd81;
	sub.s64 	%rd514, %rd525, %rd452;
$L__BB32_35:
	add.s64 	%rd454, %rd1, %rd448;
	ld.global.u64 	%rd88, [%rd454];
	mad.lo.s64 	%rd89, %rd88, %rd514, %rd529;
	or.b64  	%rd455, %rd523, %rd81;
	and.b64  	%rd456, %rd455, -4294967296;
	setp.ne.s64 	%p41, %rd456, 0;
	@%p41 bra 	$L__BB32_37;
	cvt.u32.u64 	%r181, %rd81;
	cvt.u32.u64 	%r182, %rd523;
	div.u32 	%r183, %r182, %r181;
	mul.lo.s32 	%r184, %r183, %r181;
	sub.s32 	%r185, %r182, %r184;
	cvt.u64.u32 	%rd515, %r183;
	cvt.u64.u32 	%rd516, %r185;
	bra.uni 	$L__BB32_38;
$L__BB32_37:
	div.s64 	%rd515, %rd523, %rd81;
	mul.lo.s64 	%rd457, %rd515, %rd81;
	sub.s64 	%rd516, %rd523, %rd457;
$L__BB32_38:
	mad.lo.s64 	%rd96, %rd516, %rd88, %rd530;
	add.s32 	%r19, %r209, -1;
	mul.wide.u32 	%rd458, %r19, 8;
	add.s64 	%rd459, %rd2, %rd458;
	ld.global.u64 	%rd97, [%rd459];
	or.b64  	%rd460, %rd513, %rd97;
	and.b64  	%rd461, %rd460, -4294967296;
	setp.ne.s64 	%p42, %rd461, 0;
	@%p42 bra 	$L__BB32_40;
	cvt.u32.u64 	%r186, %rd97;
	cvt.u32.u64 	%r187, %rd513;
	div.u32 	%r188, %r187, %r186;
	mul.lo.s32 	%r189, %r188, %r186;
	sub.s32 	%r190, %r187, %r189;
	cvt.u64.u32 	%rd525, %r188;
	cvt.u64.u32 	%rd518, %r190;
	bra.uni 	$L__BB32_41;
$L__BB32_40:
	div.s64 	%rd525, %rd513, %rd97;
	mul.lo.s64 	%rd462, %rd525, %rd97;
	sub.s64 	%rd518, %rd513, %rd462;
$L__BB32_41:
	add.s64 	%rd464, %rd1, %rd458;
	ld.global.u64 	%rd104, [%rd464];
	mad.lo.s64 	%rd529, %rd104, %rd518, %rd89;
	or.b64  	%rd465, %rd515, %rd97;
	and.b64  	%rd466, %rd465, -4294967296;
	setp.ne.s64 	%p43, %rd466, 0;
	@%p43 bra 	$L__BB32_43;
	cvt.u32.u64 	%r191, %rd97;
	cvt.u32.u64 	%r192, %rd515;
	div.u32 	%r193, %r192, %r191;
	mul.lo.s32 	%r194, %r193, %r191;
	sub.s32 	%r195, %r192, %r194;
	cvt.u64.u32 	%rd523, %r193;
	cvt.u64.u32 	%rd520, %r195;
	bra.uni 	$L__BB32_44;
$L__BB32_43:
	div.s64 	%rd523, %rd515, %rd97;
	mul.lo.s64 	%rd467, %rd523, %rd97;
	sub.s64 	%rd520, %rd515, %rd467;
$L__BB32_44:
	mad.lo.s64 	%rd530, %rd520, %rd104, %rd96;
	add.s32 	%r209, %r209, -2;
$L__BB32_45:
	and.b32  	%r196, %r6, 1;
	setp.eq.b32 	%p44, %r196, 1;
	not.pred 	%p45, %p44;
	@%p45 bra 	$L__BB32_53;
	mul.wide.u32 	%rd468, %r209, 8;
	add.s64 	%rd469, %rd2, %rd468;
	ld.global.u64 	%rd119, [%rd469];
	or.b64  	%rd470, %rd525, %rd119;
	and.b64  	%rd471, %rd470, -4294967296;
	setp.ne.s64 	%p46, %rd471, 0;
	@%p46 bra 	$L__BB32_48;
	cvt.u32.u64 	%r197, %rd119;
	cvt.u32.u64 	%r198, %rd525;
	rem.u32 	%r199, %r198, %r197;
	cvt.u64.u32 	%rd527, %r199;
	bra.uni 	$L__BB32_49;
$L__BB32_48:
	rem.s64 	%rd527, %rd525, %rd119;
$L__BB32_49:
	add.s64 	%rd473, %rd1, %rd468;
	ld.global.u64 	%rd123, [%rd473];
	mad.lo.s64 	%rd529, %rd123, %rd527, %rd529;
	or.b64  	%rd474, %rd523, %rd119;
	and.b64  	%rd475, %rd474, -4294967296;
	setp.ne.s64 	%p47, %rd475, 0;
	@%p47 bra 	$L__BB32_51;
	cvt.u32.u64 	%r200, %rd119;
	cvt.u32.u64 	%r201, %rd523;
	rem.u32 	%r202, %r201, %r200;
	cvt.u64.u32 	%rd528, %r202;
	bra.uni 	$L__BB32_52;
$L__BB32_51:
	rem.s64 	%rd528, %rd523, %rd119;
$L__BB32_52:
	mad.lo.s64 	%rd530, %rd528, %rd123, %rd530;
$L__BB32_53:
	shl.b64 	%rd476, %rd529, 1;
	add.s64 	%rd477, %rd571, %rd476;
	ld.global.u16 	%rs3, [%rd477];
	shl.b64 	%rd478, %rd530, 1;
	add.s64 	%rd479, %rd571, %rd478;
	ld.global.u16 	%rs4, [%rd479];
	mul.lo.s16 	%rs5, %rs4, %rs3;
	st.shared.u16 	[%r5], %rs5;
	bra.uni 	$L__BB32_114;
$L__BB32_54:
	cvt.u64.u32 	%rd131, %r4;
	setp.le.u64 	%p2, %rd264, %rd131;
	@%p2 bra 	$L__BB32_114;
	mov.u32 	%r56, %ctaid.y;
	cvt.u64.u32 	%rd269, %r56;
	mad.lo.s64 	%rd562, %rd264, %rd269, %rd131;
	cvt.u32.u64 	%r22, %rd263;
	add.s32 	%r213, %r22, -1;
	setp.lt.s32 	%p3, %r213, 0;
	@%p3 bra 	$L__BB32_113;
	and.b32  	%r24, %r22, 7;
	setp.lt.u32 	%p4, %r213, 7;
	@%p4 bra 	$L__BB32_84;
	add.s32 	%r211, %r22, -4;
	and.b32  	%r57, %r22, -8;
	neg.s32 	%r210, %r57;
$L__BB32_58:
	.pragma "nounroll";
	add.s32 	%r29, %r211, 3;
	mul.wide.u32 	%rd271, %r29, 8;
	add.s64 	%rd272, %rd2, %rd271;
	ld.global.u64 	%rd135, [%rd272];
	or.b64  	%rd273, %rd562, %rd135;
	and.b64  	%rd274, %rd273, -4294967296;
	setp.ne.s64 	%p5, %rd274, 0;
	@%p5 bra 	$L__BB32_60;
	cvt.u32.u64 	%r58, %rd135;
	cvt.u32.u64 	%r59, %rd562;
	div.u32 	%r60, %r59, %r58;
	mul.lo.s32 	%r61, %r60, %r58;
	sub.s32 	%r62, %r59, %r61;
	cvt.u64.u32 	%rd533, %r60;
	cvt.u64.u32 	%rd534, %r62;
	bra.uni 	$L__BB32_61;
$L__BB32_60:
	div.s64 	%rd533, %rd562, %rd135;
	mul.lo.s64 	%rd275, %rd533, %rd135;
	sub.s64 	%rd534, %rd562, %rd275;
$L__BB32_61:
	add.s64 	%rd277, %rd1, %rd271;
	ld.global.u64 	%rd278, [%rd277];
	mul.lo.s64 	%rd142, %rd278, %rd534;
	add.s32 	%r30, %r211, 2;
	mul.wide.u32 	%rd279, %r30, 8;
	add.s64 	%rd280, %rd2, %rd279;
	ld.global.u64 	%rd143, [%rd280];
	or.b64  	%rd281, %rd533, %rd143;
	and.b64  	%rd282, %rd281, -4294967296;
	setp.ne.s64 	%p6, %rd282, 0;
	@%p6 bra 	$L__BB32_63;
	cvt.u32.u64 	%r63, %rd143;
	cvt.u32.u64 	%r64, %rd533;
	div.u32 	%r65, %r64, %r63;
	mul.lo.s32 	%r66, %r65, %r63;
	sub.s32 	%r67, %r64, %r66;
	cvt.u64.u32 	%rd535, %r65;
	cvt.u64.u32 	%rd536, %r67;
	bra.uni 	$L__BB32_64;
$L__BB32_63:
	div.s64 	%rd535, %rd533, %rd143;
	mul.lo.s64 	%rd283, %rd535, %rd143;
	sub.s64 	%rd536, %rd533, %rd283;
$L__BB32_64:
	add.s64 	%rd285, %rd1, %rd279;
	ld.global.u64 	%rd286, [%rd285];
	mad.lo.s64 	%rd150, %rd286, %rd536, %rd142;
	add.s32 	%r31, %r211, 1;
	mul.wide.u32 	%rd287, %r31, 8;
	add.s64 	%rd288, %rd2, %rd287;
	ld.global.u64 	%rd151, [%rd288];
	or.b64  	%rd289, %rd535, %rd151;
	and.b64  	%rd290, %rd289, -4294967296;
	setp.ne.s64 	%p7, %rd290, 0;
	@%p7 bra 	$L__BB32_66;
	cvt.u32.u64 	%r68, %rd151;
	cvt.u32.u64 	%r69, %rd535;
	div.u32 	%r70, %r69, %r68;
	mul.lo.s32 	%r71, %r70, %r68;
	sub.s32 	%r72, %r69, %r71;
	cvt.u64.u32 	%rd537, %r70;
	cvt.u64.u32 	%rd538, %r72;
	bra.uni 	$L__BB32_67;
$L__BB32_66:
	div.s64 	%rd537, %rd535, %rd151;
	mul.lo.s64 	%rd291, %rd537, %rd151;
	sub.s64 	%rd538, %rd535, %rd291;
$L__BB32_67:
	add.s64 	%rd293, %rd1, %rd287;
	ld.global.u64 	%rd294, [%rd293];
	mad.lo.s64 	%rd158, %rd294, %rd538, %rd150;
	add.s32 	%r32, %r211, -4;
	mul.wide.u32 	%rd295, %r211, 8;
	add.s64 	%rd296, %rd2, %rd295;
	ld.global.u64 	%rd159, [%rd296];
	or.b64  	%rd297, %rd537, %rd159;
	and.b64  	%rd298, %rd297, -4294967296;
	setp.ne.s64 	%p8, %rd298, 0;
	@%p8 bra 	$L__BB32_69;
	cvt.u32.u64 	%r73, %rd159;
	cvt.u32.u64 	%r74, %rd537;
	div.u32 	%r75, %r74, %r73;
	mul.lo.s32 	%r76, %r75, %r73;
	sub.s32 	%r77, %r74, %r76;
	cvt.u64.u32 	%rd539, %r75;
	cvt.u64.u32 	%rd540, %r77;
	bra.uni 	$L__BB32_70;
$L__BB32_69:
	div.s64 	%rd539, %rd537, %rd159;
	mul.lo.s64 	%rd299, %rd539, %rd159;
	sub.s64 	%rd540, %rd537, %rd299;
$L__BB32_70:
	add.s64 	%rd301, %rd1, %rd295;
	ld.global.u64 	%rd302, [%rd301];
	mad.lo.s64 	%rd166, %rd302, %rd540, %rd158;
	add.s32 	%r33, %r211, -1;
	mul.wide.u32 	%rd303, %r33, 8;
	add.s64 	%rd304, %rd2, %rd303;
	ld.global.u64 	%rd167, [%rd304];
	or.b64  	%rd305, %rd539, %rd167;
	and.b64  	%rd306, %rd305, -4294967296;
	setp.ne.s64 	%p9, %rd306, 0;
	@%p9 bra 	$L__BB32_72;
	cvt.u32.u64 	%r78, %rd167;
	cvt.u32.u64 	%r79, %rd539;
	div.u32 	%r80, %r79, %r78;
	mul.lo.s32 	%r81, %r80, %r78;
	sub.s32 	%r82, %r79, %r81;
	cvt.u64.u32 	%rd541, %r80;
	cvt.u64.u32 	%rd542, %r82;
	bra.uni 	$L__BB32_73;
$L__BB32_72:
	div.s64 	%rd541, %rd539, %rd167;
	mul.lo.s64 	%rd307, %rd541, %rd167;
	sub.s64 	%rd542, %rd539, %rd307;
$L__BB32_73:
	add.s64 	%rd309, %rd1, %rd303;
	ld.global.u64 	%rd310, [%rd309];
	mad.lo.s64 	%rd174, %rd310, %rd542, %rd166;
	add.s32 	%r34, %r211, -2;
	mul.wide.u32 	%rd311, %r34, 8;
	add.s64 	%rd312, %rd2, %rd311;
	ld.global.u64 	%rd175, [%rd312];
	or.b64  	%rd313, %rd541, %rd175;
	and.b64  	%rd314, %rd313, -4294967296;
	setp.ne.s64 	%p10, %rd314, 0;
	@%p10 bra 	$L__BB32_75;
	cvt.u32.u64 	%r83, %rd175;
	cvt.u32.u64 	%r84, %rd541;
	div.u32 	%r85, %r84, %r83;
	mul.lo.s32 	%r86, %r85, %r83;
	sub.s32 	%r87, %r84, %r86;
	cvt.u64.u32 	%rd543, %r85;
	cvt.u64.u32 	%rd544, %r87;
	bra.uni 	$L__BB32_76;
$L__BB32_75:
	div.s64 	%rd543, %rd541, %rd175;
	mul.lo.s64 	%rd315, %rd543, %rd175;
	sub.s64 	%rd544, %rd541, %rd315;
$L__BB32_76:
	add.s64 	%rd317, %rd1, %rd311;
	ld.global.u64 	%rd318, [%rd317];
	mad.lo.s64 	%rd182, %rd318, %rd544, %rd174;
	add.s32 	%r35, %r211, -3;
	mul.wide.u32 	%rd319, %r35, 8;
	add.s64 	%rd320, %rd2, %rd319;
	ld.global.u64 	%rd183, [%rd320];
	or.b64  	%rd321, %rd543, %rd183;
	and.b64  	%rd322, %rd321, -4294967296;
	setp.ne.s64 	%p11, %rd322, 0;
	@%p11 bra 	$L__BB32_78;
	cvt.u32.u64 	%r88, %rd183;
	cvt.u32.u64 	%r89, %rd543;
	div.u32 	%r90, %r89, %r88;
	mul.lo.s32 	%r91, %r90, %r88;
	sub.s32 	%r92, %r89, %r91;
	cvt.u64.u32 	%rd545, %r90;
	cvt.u64.u32 	%rd546, %r92;
	bra.uni 	$L__BB32_79;
$L__BB32_78:
	div.s64 	%rd545, %rd543, %rd183;
	mul.lo.s64 	%rd323, %rd545, %rd183;
	sub.s64 	%rd546, %rd543, %rd323;
$L__BB32_79:
	add.s64 	%rd325, %rd1, %rd319;
	ld.global.u64 	%rd326, [%rd325];
	mad.lo.s64 	%rd190, %rd326, %rd546, %rd182;
	mul.wide.u32 	%rd327, %r32, 8;
	add.s64 	%rd328, %rd2, %rd327;
	ld.global.u64 	%rd191, [%rd328];
	or.b64  	%rd329, %rd545, %rd191;
	and.b64  	%rd330, %rd329, -4294967296;
	setp.ne.s64 	%p12, %rd330, 0;
	@%p12 bra 	$L__BB32_81;
	cvt.u32.u64 	%r93, %rd191;
	cvt.u32.u64 	%r94, %rd545;
	div.u32 	%r95, %r94, %r93;
	mul.lo.s32 	%r96, %r95, %r93;
	sub.s32 	%r97, %r94, %r96;
	cvt.u64.u32 	%rd562, %r95;
	cvt.u64.u32 	%rd548, %r97;
	bra.uni 	$L__BB32_82;
$L__BB32_81:
	div.s64 	%rd562, %rd545, %rd191;
	mul.lo.s64 	%rd331, %rd562, %rd191;
	sub.s64 	%rd548, %rd545, %rd331;
$L__BB32_82:
	add.s64 	%rd333, %rd1, %rd327;
	ld.global.u64 	%rd334, [%rd333];
	mad.lo.s64 	%rd335, %rd334, %rd548, %rd190;
	shl.b64 	%rd336, %rd335, 1;
	add.s64 	%rd571, %rd571, %rd336;
	add.s32 	%r211, %r211, -8;
	add.s32 	%r210, %r210, 8;
	setp.ne.s32 	%p13, %r210, 0;
	@%p13 bra 	$L__BB32_58;
	add.s32 	%r213, %r211, 3;
$L__BB32_84:
	setp.eq.s32 	%p14, %r24, 0;
	@%p14 bra 	$L__BB32_113;
	and.b32  	%r40, %r22, 3;
	setp.lt.u32 	%p15, %r24, 4;
	@%p15 bra 	$L__BB32_99;
	mul.wide.u32 	%rd338, %r213, 8;
	add.s64 	%rd339, %rd2, %rd338;
	ld.global.u64 	%rd202, [%rd339];
	or.b64  	%rd340, %rd562, %rd202;
	and.b64  	%rd341, %rd340, -4294967296;
	setp.ne.s64 	%p16, %rd341, 0;
	@%p16 bra 	$L__BB32_88;
	cvt.u32.u64 	%r98, %rd202;
	cvt.u32.u64 	%r99, %rd562;
	div.u32 	%r100, %r99, %r98;
	mul.lo.s32 	%r101, %r100, %r98;
	sub.s32 	%r102, %r99, %r101;
	cvt.u64.u32 	%rd552, %r100;
	cvt.u64.u32 	%rd553, %r102;
	bra.uni 	$L__BB32_89;
$L__BB32_88:
	div.s64 	%rd552, %rd562, %rd202;
	mul.lo.s64 	%rd342, %rd552, %rd202;
	sub.s64 	%rd553, %rd562, %rd342;
$L__BB32_89:
	add.s64 	%rd344, %rd1, %rd338;
	ld.global.u64 	%rd345, [%rd344];
	mul.lo.s64 	%rd209, %rd345, %rd553;
	add.s32 	%r41, %r213, -1;
	mul.wide.u32 	%rd346, %r41, 8;
	add.s64 	%rd347, %rd2, %rd346;
	ld.global.u64 	%rd210, [%rd347];
	or.b64  	%rd348, %rd552, %rd210;
	and.b64  	%rd349, %rd348, -4294967296;
	setp.ne.s64 	%p17, %rd349, 0;
	@%p17 bra 	$L__BB32_91;
	cvt.u32.u64 	%r103, %rd210;
	cvt.u32.u64 	%r104, %rd552;
	div.u32 	%r105, %r104, %r103;
	mul.lo.s32 	%r106, %r105, %r103;
	sub.s32 	%r107, %r104, %r106;
	cvt.u64.u32 	%rd554, %r105;
	cvt.u64.u32 	%rd555, %r107;
	bra.uni 	$L__BB32_92;
$L__BB32_91:
	div.s64 	%rd554, %rd552, %rd210;
	mul.lo.s64 	%rd350, %rd554, %rd210;
	sub.s64 	%rd555, %rd552, %rd350;
$L__BB32_92:
	add.s64 	%rd352, %rd1, %rd346;
	ld.global.u64 	%rd353, [%rd352];
	mad.lo.s64 	%rd217, %rd353, %rd555, %rd209;
	add.s32 	%r42, %r213, -2;
	mul.wide.u32 	%rd354, %r42, 8;
	add.s64 	%rd355, %rd2, %rd354;
	ld.global.u64 	%rd218, [%rd355];
	or.b64  	%rd356, %rd554, %rd218;
	and.b64  	%rd357, %rd356, -4294967296;
	setp.ne.s64 	%p18, %rd357, 0;
	@%p18 bra 	$L__BB32_94;
	cvt.u32.u64 	%r108, %rd218;
	cvt.u32.u64 	%r109, %rd554;
	div.u32 	%r110, %r109, %r108;
	mul.lo.s32 	%r111, %r110, %r108;
	sub.s32 	%r112, %r109, %r111;
	cvt.u64.u32 	%rd556, %r110;
	cvt.u64.u32 	%rd557, %r112;
	bra.uni 	$L__BB32_95;
$L__BB32_94:
	div.s64 	%rd556, %rd554, %rd218;
	mul.lo.s64 	%rd358, %rd556, %rd218;
	sub.s64 	%rd557, %rd554, %rd358;
$L__BB32_95:
	add.s64 	%rd360, %rd1, %rd354;
	ld.global.u64 	%rd361, [%rd360];
	mad.lo.s64 	%rd225, %rd361, %rd557, %rd217;
	add.s32 	%r43, %r213, -3;
	mul.wide.u32 	%rd362, %r43, 8;
	add.s64 	%rd363, %rd2, %rd362;
	ld.global.u64 	%rd226, [%rd363];
	or.b64  	%rd364, %rd556, %rd226;
	and.b64  	%rd365, %rd364, -4294967296;
	setp.ne.s64 	%p19, %rd365, 0;
	@%p19 bra 	$L__BB32_97;
	cvt.u32.u64 	%r113, %rd226;
	cvt.u32.u64 	%r114, %rd556;
	div.u32 	%r115, %r114, %r113;
	mul.lo.s32 	%r116, %r115, %r113;
	sub.s32 	%r117, %r114, %r116;
	cvt.u64.u32 	%rd562, %r115;
	cvt.u64.u32 	%rd559, %r117;
	bra.uni 	$L__BB32_98;
$L__BB32_97:
	div.s64 	%rd562, %rd556, %rd226;
	mul.lo.s64 	%rd366, %rd562, %rd226;
	sub.s64 	%rd559, %rd556, %rd366;
$L__BB32_98:
	add.s64 	%rd368, %rd1, %rd362;
	ld.global.u64 	%rd369, [%rd368];
	mad.lo.s64 	%rd370, %rd369, %rd559, %rd225;
	shl.b64 	%rd371, %rd370, 1;
	add.s64 	%rd571, %rd571, %rd371;
	add.s32 	%r213, %r213, -4;
$L__BB32_99:
	setp.eq.s32 	%p20, %r40, 0;
	@%p20 bra 	$L__BB32_113;
	setp.eq.s32 	%p21, %r40, 1;
	@%p21 bra 	$L__BB32_108;
	mul.wide.u32 	%rd373, %r213, 8;
	add.s64 	%rd374, %rd2, %rd373;
	ld.global.u64 	%rd237, [%rd374];
	or.b64  	%rd375, %rd562, %rd237;
	and.b64  	%rd376, %rd375, -4294967296;
	setp.ne.s64 	%p22, %rd376, 0;
	@%p22 bra 	$L__BB32_103;
	cvt.u32.u64 	%r118, %rd237;
	cvt.u32.u64 	%r119, %rd562;
	div.u32 	%r120, %r119, %r118;
	mul.lo.s32 	%r121, %r120, %r118;
	sub.s32 	%r122, %r119, %r121;
	cvt.u64.u32 	%rd563, %r120;
	cvt.u64.u32 	%rd564, %r122;
	bra.uni 	$L__BB32_104;
$L__BB32_103:
	div.s64 	%rd563, %rd562, %rd237;
	mul.lo.s64 	%rd377, %rd563, %rd237;
	sub.s64 	%rd564, %rd562, %rd377;
$L__BB32_104:
	add.s64 	%rd379, %rd1, %rd373;
	ld.global.u64 	%rd380, [%rd379];
	mul.lo.s64 	%rd244, %rd380, %rd564;
	add.s32 	%r46, %r213, -1;
	mul.wide.u32 	%rd381, %r46, 8;
	add.s64 	%rd382, %rd2, %rd381;
	ld.global.u64 	%rd245, [%rd382];
	or.b64  	%rd383, %rd563, %rd245;
	and.b64  	%rd384, %rd383, -4294967296;
	setp.ne.s64 	%p23, %rd384, 0;
	@%p23 bra 	$L__BB32_106;
	cvt.u32.u64 	%r123, %rd245;
	cvt.u32.u64 	%r124, %rd563;
	div.u32 	%r125, %r124, %r123;
	mul.lo.s32 	%r126, %r125, %r123;
	sub.s32 	%r127, %r124, %r126;
	cvt.u64.u32 	%rd562, %r125;
	cvt.u64.u32 	%rd566, %r127;
	bra.uni 	$L__BB32_107;
$L__BB32_106:
	div.s64 	%rd562, %rd563, %rd245;
	mul.lo.s64 	%rd385, %rd562, %rd245;
	sub.s64 	%rd566, %rd563, %rd385;
$L__BB32_107:
	add.s64 	%rd387, %rd1, %rd381;
	ld.global.u64 	%rd388, [%rd387];
	mad.lo.s64 	%rd389, %rd388, %rd566, %rd244;
	shl.b64 	%rd390, %rd389, 1;
	add.s64 	%rd571, %rd571, %rd390;
	add.s32 	%r213, %r213, -2;
$L__BB32_108:
	and.b32  	%r128, %r22, 1;
	setp.eq.b32 	%p24, %r128, 1;
	not.pred 	%p25, %p24;
	@%p25 bra 	$L__BB32_113;
	mul.wide.u32 	%rd391, %r213, 8;
	add.s64 	%rd392, %rd2, %rd391;
	ld.global.u64 	%rd256, [%rd392];
	or.b64  	%rd393, %rd562, %rd256;
	and.b64  	%rd394, %rd393, -4294967296;
	setp.ne.s64 	%p26, %rd394, 0;
	@%p26 bra 	$L__BB32_111;
	cvt.u32.u64 	%r129, %rd256;
	cvt.u32.u64 	%r130, %rd562;
	rem.u32 	%r131, %r130, %r129;
	cvt.u64.u32 	%rd570, %r131;
	bra.uni 	$L__BB32_112;
$L__BB32_111:
	rem.s64 	%rd570, %rd562, %rd256;
$L__BB32_112:
	add.s64 	%rd396, %rd1, %rd391;
	ld.global.u64 	%rd397, [%rd396];
	mul.lo.s64 	%rd398, %rd397, %rd570;
	shl.b64 	%rd399, %rd398, 1;
	add.s64 	%rd571, %rd571, %rd399;
$L__BB32_113:
	ld.global.u16 	%rs2, [%rd571];
	st.shared.u16 	[%r5], %rs2;
$L__BB32_114:
	bar.sync 	0;
	setp.lt.u32 	%p48, %r215, 66;
	@%p48 bra 	$L__BB32_118;
$L__BB32_115:
	shr.u32 	%r50, %r215, 1;
	setp.ge.u32 	%p49, %r1, %r50;
	@%p49 bra 	$L__BB32_117;
	ld.shared.u16 	%rs6, [%r5];
	and.b32  	%r203, %r215, 2046;
	add.s32 	%r204, %r5, %r203;
	ld.shared.u16 	%rs7, [%r204];
	mul.lo.s16 	%rs8, %rs7, %rs6;
	st.shared.u16 	[%r5], %rs8;
$L__BB32_117:
	bar.sync 	0;
	setp.gt.u32 	%p50, %r215, 131;
	mov.u32 	%r215, %r50;
	@%p50 bra 	$L__BB32_115;
$L__BB32_118:
	setp.gt.u32 	%p51, %r1, 31;
	@%p51 bra 	$L__BB32_121;
	ld.volatile.shared.u16 	%rs9, [%r5];
	ld.volatile.shared.u16 	%rs10, [%r5+64];
	mul.lo.s16 	%rs11, %rs10, %rs9;
	st.volatile.shared.u16 	[%r5], %rs11;
	ld.volatile.shared.u16 	%rs12, [%r5];
	ld.volatile.shared.u16 	%rs13, [%r5+32];
	mul.lo.s16 	%rs14, %rs13, %rs12;
	st.volatile.shared.u16 	[%r5], %rs14;
	ld.volatile.shared.u16 	%rs15, [%r5];
	ld.volatile.shared.u16 	%rs16, [%r5+16];
	mul.lo.s16 	%rs17, %rs16, %rs15;
	st.volatile.shared.u16 	[%r5], %rs17;
	ld.volatile.shared.u16 	%rs18, [%r5];
	ld.volatile.shared.u16 	%rs19, [%r5+8];
	mul.lo.s16 	%rs20, %rs19, %rs18;
	st.volatile.shared.u16 	[%r5], %rs20;
	ld.volatile.shared.u16 	%rs21, [%r5];
	ld.volatile.shared.u16 	%rs22, [%r5+4];
	mul.lo.s16 	%rs23, %rs22, %rs21;
	st.volatile.shared.u16 	[%r5], %rs23;
	ld.volatile.shared.u16 	%rs24, [%r5];
	ld.volatile.shared.u16 	%rs25, [%r5+2];
	mul.lo.s16 	%rs26, %rs25, %rs24;
	st.volatile.shared.u16 	[%r5], %rs26;
	setp.ne.s32 	%p52, %r1, 0;
	@%p52 bra 	$L__BB32_121;
	ld.param.u64 	%rd486, [contiguous_reduce2_u16_param_0];
	ld.shared.u16 	%rs27, [sdata_u16];
	cvt.u64.u32 	%rd480, %r2;
	mov.u32 	%r205, %ctaid.y;
	cvt.u64.u32 	%rd481, %r205;
	mad.lo.s64 	%rd482, %rd265, %rd481, %rd480;
	cvta.to.global.u64 	%rd483, %rd486;
	shl.b64 	%rd484, %rd482, 1;
	add.s64 	%rd485, %rd483, %rd484;
	st.global.u16 	[%rd485], %rs27;
$L__BB32_121:
	ret;

}
	// .globl	contiguous_reduce22_u16
.visible .entry contiguous_reduce22_u16(
	.param .u64 .ptr .align 1 contiguous_reduce22_u16_param_0,
	.param .u64 .ptr .align 1 contiguous_reduce22_u16_param_1,
	.param .u64 contiguous_reduce22_u16_param_2,
	.param .u64 contiguous_reduce22_u16_param_3
)
{
	.reg .pred 	%p<8>;
	.reg .b16 	%rs<28>;
	.reg .b32 	%r<19>;
	.reg .b64 	%rd<27>;

	ld.param.u64 	%rd4, [contiguous_reduce22_u16_param_0];
	ld.param.u64 	%rd7, [contiguous_reduce22_u16_param_1];
	ld.param.u64 	%rd5, [contiguous_reduce22_u16_param_2];
	ld.param.u64 	%rd6, [contiguous_reduce22_u16_param_3];
	cvta.to.global.u64 	%rd1, %rd7;
	mov.u32 	%r1, %tid.x;
	mov.u32 	%r2, %ctaid.x;
	mov.u32 	%r18, %ntid.x;
	mul.lo.s32 	%r8, %r2, %r18;
	shl.b32 	%r9, %r8, 1;
	add.s32 	%r4, %r9, %r1;
	shl.b32 	%r10, %r1, 1;
	mov.u32 	%r11, sdata_u16;
	add.s32 	%r5, %r11, %r10;
	mov.b16 	%rs1, 1;
	st.shared.u16 	[%r5], %rs1;
	add.s32 	%r12, %r4, %r18;
	cvt.u64.u32 	%rd2, %r12;
	setp.le.u64 	%p1, %rd5, %rd2;
	@%p1 bra 	$L__BB33_2;
	cvt.u64.u32 	%rd12, %r4;
	mov.u32 	%r14, %ctaid.y;
	cvt.u64.u32 	%rd13, %r14;
	mul.lo.s64 	%rd14, %rd5, %rd13;
	add.s64 	%rd15, %rd14, %rd12;
	shl.b64 	%rd16, %rd15, 1;
	add.s64 	%rd17, %rd1, %rd16;
	ld.global.u16 	%rs3, [%rd17];
	add.s64 	%rd18, %rd14, %rd2;
	shl.b64 	%rd19, %rd18, 1;
	add.s64 	%rd20, %rd1, %rd19;
	ld.global.u16 	%rs4, [%rd20];
	mul.lo.s16 	%rs5, %rs4, %rs3;
	st.shared.u16 	[%r5], %rs5;
	bra.uni 	$L__BB33_4;
$L__BB33_2:
	cvt.u64.u32 	%rd3, %r4;
	setp.le.u64 	%p2, %rd5, %rd3;
	@%p2 bra 	$L__BB33_4;
	mov.u32 	%r13, %ctaid.y;
	cvt.u64.u32 	%rd8, %r13;
	mad.lo.s64 	%rd9, %rd5, %rd8, %rd3;
	shl.b64 	%rd10, %rd9, 1;
	add.s64 	%rd11, %rd1, %rd10;
	ld.global.u16 	%rs2, [%rd11];
	st.shared.u16 	[%r5], %rs2;
$L__BB33_4:
	bar.sync 	0;
	setp.lt.u32 	%p3, %r18, 66;
	@%p3 bra 	$L__BB33_8;
$L__BB33_5:
	shr.u32 	%r7, %r18, 1;
	setp.ge.u32 	%p4, %r1, %r7;
	@%p4 bra 	$L__BB33_7;
	ld.shared.u16 	%rs6, [%r5];
	and.b32  	%r15, %r18, 2046;
	add.s32 	%r16, %r5, %r15;
	ld.shared.u16 	%rs7, [%r16];
	mul.lo.s16 	%rs8, %rs7, %rs6;
	st.shared.u16 	[%r5], %rs8;
$L__BB33_7:
	bar.sync 	0;
	setp.gt.u32 	%p5, %r18, 131;
	mov.u32 	%r18, %r7;
	@%p5 bra 	$L__BB33_5;
$L__BB33_8:
	setp.gt.u32 	%p6, %r1, 31;
	@%p6 bra 	$L__BB33_11;
	ld.volatile.shared.u16 	%rs9, [%r5];
	ld.volatile.shared.u16 	%rs10, [%r5+64];
	mul.lo.s16 	%rs11, %rs10, %rs9;
	st.volatile.shared.u16 	[%r5], %rs11;
	ld.volatile.shared.u16 	%rs12, [%r5];
	ld.volatile.shared.u16 	%rs13, [%r5+32];
	mul.lo.s16 	%rs14, %rs13, %rs12;
	st.volatile.shared.u16 	[%r5], %rs14;
	ld.volatile.shared.u16 	%rs15, [%r5];
	ld.volatile.shared.u16 	%rs16, [%r5+16];
	mul.lo.s16 	%rs17, %rs16, %rs15;
	st.volatile.shared.u16 	[%r5], %rs17;
	ld.volatile.shared.u16 	%rs18, [%r5];
	ld.volatile.shared.u16 	%rs19, [%r5+8];
	mul.lo.s16 	%rs20, %rs19, %rs18;
	st.volatile.shared.u16 	[%r5], %rs20;
	ld.volatile.shared.u16 	%rs21, [%r5];
	ld.volatile.shared.u16 	%rs22, [%r5+4];
	mul.lo.s16 	%rs23, %rs22, %rs21;
	st.volatile.shared.u16 	[%r5], %rs23;
	ld.volatile.shared.u16 	%rs24, [%r5];
	ld.volatile.shared.u16 	%rs25, [%r5+2];
	mul.lo.s16 	%rs26, %rs25, %rs24;
	st.volatile.shared.u16 	[%r5], %rs26;
	setp.ne.s32 	%p7, %r1, 0;
	@%p7 bra 	$L__BB33_11;
	ld.shared.u16 	%rs27, [sdata_u16];
	cvt.u64.u32 	%rd21, %r2;
	mov.u32 	%r17, %ctaid.y;
	cvt.u64.u32 	%rd22, %r17;
	mad.lo.s64 	%rd23, %rd6, %rd22, %rd21;
	cvta.to.global.u64 	%rd24, %rd4;
	shl.b64 	%rd25, %rd23, 1;
	add.s64 	%rd26, %rd24, %rd25;
	st.global.u16 	[%rd26], %rs27;
$L__BB33_11:
	ret;

}
	// .globl	contiguous_reduce3_u16
.visible .entry contiguous_reduce3_u16(
	.param .u64 .ptr .align 1 contiguous_reduce3_u16_param_0,
	.param .u64 .ptr .align 1 contiguous_reduce3_u16_param_1,
	.param .u64 .ptr .align 1 contiguous_reduce3_u16_param_2,
	.param .u64 .ptr .align 1 contiguous_reduce3_u16_param_3,
	.param .u64 contiguous_reduce3_u16_param_4,
	.param .u64 contiguous_reduce3_u16_param_5,
	.param .u64 contiguous_reduce3_u16_param_6
)
{
	.reg .pred 	%p<39>;
	.reg .b16 	%rs<56>;
	.reg .b32 	%r<202>;
	.reg .b64 	%rd<306>;

	ld.param.u64 	%rd144, [contiguous_reduce3_u16_param_0];
	ld.param.u64 	%rd145, [contiguous_reduce3_u16_param_1];
	ld.param.u64 	%rd148, [contiguous_reduce3_u16_param_2];
	ld.param.u64 	%rd149, [contiguous_reduce3_u16_param_3];
	ld.param.u64 	%rd146, [contiguous_reduce3_u16_param_4];
	ld.param.u64 	%rd147, [contiguous_reduce3_u16_param_5];
	ld.param.u64 	%rd150, [contiguous_reduce3_u16_param_6];
	cvta.to.global.u64 	%rd1, %rd149;
	cvta.to.global.u64 	%rd2, %rd148;
	mov.u32 	%r1, %tid.y;
	mov.u32 	%r2, %ntid.x;
	mov.u32 	%r3, %tid.x;
	mad.lo.s32 	%r64, %r1, %r2, %r3;
	mov.u32 	%r65, %ctaid.x;
	mad.lo.s32 	%r66, %r65, %r2, %r3;
	mov.u32 	%r67, %ctaid.y;
	mov.u32 	%r4, %ntid.y;
	mad.lo.s32 	%r68, %r67, %r4, %r1;
	shl.b32 	%r69, %r64, 1;
	mov.u32 	%r70, sdata_u16;
	add.s32 	%r6, %r70, %r69;
	mov.b16 	%rs14, 1;
	st.shared.u16 	[%r6], %rs14;
	cvt.u64.u32 	%rd3, %r66;
	setp.le.u64 	%p1, %rd147, %rd3;
	cvt.u64.u32 	%rd152, %r68;
	setp.le.u64 	%p2, %rd150, %rd152;
	or.pred  	%p3, %p1, %p2;
	@%p3 bra 	$L__BB34_76;
	cvt.u32.u64 	%r71, %rd3;
	cvt.u32.u64 	%r72, %rd147;
	mad.lo.s32 	%r192, %r68, %r72, %r71;
	cvt.u32.u64 	%r8, %rd146;
	add.s32 	%r191, %r8, -1;
	setp.lt.s32 	%p4, %r191, 0;
	mov.b64 	%rd305, 0;
	@%p4 bra 	$L__BB34_59;
	and.b32  	%r10, %r8, 7;
	setp.lt.u32 	%p5, %r191, 7;
	mov.b64 	%rd305, 0;
	@%p5 bra 	$L__BB34_30;
	add.s32 	%r187, %r8, -4;
	and.b32  	%r73, %r8, -8;
	neg.s32 	%r186, %r73;
	mov.b64 	%rd305, 0;
$L__BB34_4:
	.pragma "nounroll";
	add.s32 	%r16, %r187, 3;
	cvt.u64.u32 	%rd5, %r192;
	mul.wide.u32 	%rd157, %r16, 8;
	add.s64 	%rd158, %rd2, %rd157;
	ld.global.u64 	%rd6, [%rd158];
	and.b64  	%rd159, %rd6, -4294967296;
	setp.ne.s64 	%p6, %rd159, 0;
	@%p6 bra 	$L__BB34_6;
	cvt.u32.u64 	%r74, %rd6;
	cvt.u32.u64 	%r75, %rd5;
	div.u32 	%r76, %r75, %r74;
	mul.lo.s32 	%r77, %r76, %r74;
	sub.s32 	%r78, %r75, %r77;
	cvt.u64.u32 	%rd270, %r76;
	cvt.u64.u32 	%rd271, %r78;
	bra.uni 	$L__BB34_7;
$L__BB34_6:
	div.s64 	%rd270, %rd5, %rd6;
	mul.lo.s64 	%rd160, %rd270, %rd6;
	sub.s64 	%rd271, %rd5, %rd160;
$L__BB34_7:
	add.s64 	%rd162, %rd1, %rd157;
	ld.global.u64 	%rd163, [%rd162];
	mad.lo.s64 	%rd13, %rd163, %rd271, %rd305;
	add.s32 	%r17, %r187, 2;
	and.b64  	%rd14, %rd270, 4294967295;
	mul.wide.u32 	%rd164, %r17, 8;
	add.s64 	%rd165, %rd2, %rd164;
	ld.global.u64 	%rd15, [%rd165];
	and.b64  	%rd166, %rd15, -4294967296;
	setp.ne.s64 	%p7, %rd166, 0;
	@%p7 bra 	$L__BB34_9;
	cvt.u32.u64 	%r79, %rd15;
	cvt.u32.u64 	%r80, %rd14;
	div.u32 	%r81, %r80, %r79;
	mul.lo.s32 	%r82, %r81, %r79;
	sub.s32 	%r83, %r80, %r82;
	cvt.u64.u32 	%rd272, %r81;
	cvt.u64.u32 	%rd273, %r83;
	bra.uni 	$L__BB34_10;
$L__BB34_9:
	div.s64 	%rd272, %rd14, %rd15;
	mul.lo.s64 	%rd167, %rd272, %rd15;
	sub.s64 	%rd273, %rd14, %rd167;
$L__BB34_10:
	add.s64 	%rd169, %rd1, %rd164;
	ld.global.u64 	%rd170, [%rd169];
	mad.lo.s64 	%rd22, %rd170, %rd273, %rd13;
	add.s32 	%r18, %r187, 1;
	and.b64  	%rd23, %rd272, 4294967295;
	mul.wide.u32 	%rd171, %r18, 8;
	add.s64 	%rd172, %rd2, %rd171;
	ld.global.u64 	%rd24, [%rd172];
	and.b64  	%rd173, %rd24, -4294967296;
	setp.ne.s64 	%p8, %rd173, 0;
	@%p8 bra 	$L__BB34_12;
	cvt.u32.u64 	%r84, %rd24;
	cvt.u32.u64 	%r85, %rd23;
	div.u32 	%r86, %r85, %r84;
	mul.lo.s32 	%r87, %r86, %r84;
	sub.s32 	%r88, %r85, %r87;
	cvt.u64.u32 	%rd274, %r86;
	cvt.u64.u32 	%rd275, %r88;
	bra.uni 	$L__BB34_13;
$L__BB34_12:
	div.s64 	%rd274, %rd23, %rd24;
	mul.lo.s64 	%rd174, %rd274, %rd24;
	sub.s64 	%rd275, %rd23, %rd174;
$L__BB34_13:
	add.s64 	%rd176, %rd1, %rd171;
	ld.global.u64 	%rd177, [%rd176];
	mad.lo.s64 	%rd31, %rd177, %rd275, %rd22;
	add.s32 	%r19, %r187, -4;
	and.b64  	%rd32, %rd274, 4294967295;
	mul.wide.u32 	%rd178, %r187, 8;
	add.s64 	%rd179, %rd2, %rd178;
	ld.global.u64 	%rd33, [%rd179];
	and.b64  	%rd180, %rd33, -4294967296;
	setp.ne.s64 	%p9, %rd180, 0;
	@%p9 bra 	$L__BB34_15;
	cvt.u32.u64 	%r89, %rd33;
	cvt.u32.u64 	%r90, %rd32;
	div.u32 	%r91, %r90, %r89;
	mul.lo.s32 	%r92, %r91, %r89;
	sub.s32 	%r93, %r90, %r92;
	cvt.u64.u32 	%rd276, %r91;
	cvt.u64.u32 	%rd277, %r93;
	bra.uni 	$L__BB34_16;
$L__BB34_15:
	div.s64 	%rd276, %rd32, %rd33;
	mul.lo.s64 	%rd181, %rd276, %rd33;
	sub.s64 	%rd277, %rd32, %rd181;
$L__BB34_16:
	mul.wide.u32 	%rd182, %r187, 8;
	add.s64 	%rd183, %rd1, %rd182;
	ld.global.u64 	%rd184, [%rd183];
	mad.lo.s64 	%rd40, %rd184, %rd277, %rd31;
	add.s32 	%r20, %r187, -1;
	and.b64  	%rd41, %rd276, 4294967295;
	mul.wide.u32 	%rd185, %r20, 8;
	add.s64 	%rd186, %rd2, %rd185;
	ld.global.u64 	%rd42, [%rd186];
	and.b64  	%rd187, %rd42, -4294967296;
	setp.ne.s64 	%p10, %rd187, 0;
	@%p10 bra 	$L__BB34_18;
	cvt.u32.u64 	%r94, %rd42;
	cvt.u32.u64 	%r95, %rd41;
	div.u32 	%r96, %r95, %r94;
	mul.lo.s32 	%r97, %r96, %r94;
	sub.s32 	%r98, %r95, %r97;
	cvt.u64.u32 	%rd278, %r96;
	cvt.u64.u32 	%rd279, %r98;
	bra.uni 	$L__BB34_19;
$L__BB34_18:
	div.s64 	%rd278, %rd41, %rd42;
	mul.lo.s64 	%rd188, %rd278, %rd42;
	sub.s64 	%rd279, %rd41, %rd188;
$L__BB34_19:
	mul.wide.u32 	%rd189, %r20, 8;
	add.s64 	%rd190, %rd1, %rd189;
	ld.global.u64 	%rd191, [%rd190];
	mad.lo.s64 	%rd49, %rd191, %rd279, %rd40;
	add.s32 	%r21, %r187, -2;
	and.b64  	%rd50, %rd278, 4294967295;
	mul.wide.u32 	%rd192, %r21, 8;
	add.s64 	%rd193, %rd2, %rd192;
	ld.global.u64 	%rd51, [%rd193];
	and.b64  	%rd194, %rd51, -4294967296;
	setp.ne.s64 	%p11, %rd194, 0;
	@%p11 bra 	$L__BB34_21;
	cvt.u32.u64 	%r99, %rd51;
	cvt.u32.u64 	%r100, %rd50;
	div.u32 	%r101, %r100, %r99;
	mul.lo.s32 	%r102, %r101, %r99;
	sub.s32 	%r103, %r100, %r102;
	cvt.u64.u32 	%rd280, %r101;
	cvt.u64.u32 	%rd281, %r103;
	bra.uni 	$L__BB34_22;
$L__BB34_21:
	div.s64 	%rd280, %rd50, %rd51;
	mul.lo.s64 	%rd195, %rd280, %rd51;
	sub.s64 	%rd281, %rd50, %rd195;
$L__BB34_22:
	mul.wide.u32 	%rd196, %r21, 8;
	add.s64 	%rd197, %rd1, %rd196;
	ld.global.u64 	%rd198, [%rd197];
	mad.lo.s64 	%rd58, %rd198, %rd281, %rd49;
	add.s32 	%r22, %r187, -3;
	and.b64  	%rd59, %rd280, 4294967295;
	mul.wide.u32 	%rd199, %r22, 8;
	add.s64 	%rd200, %rd2, %rd199;
	ld.global.u64 	%rd60, [%rd200];
	and.b64  	%rd201, %rd60, -4294967296;
	setp.ne.s64 	%p12, %rd201, 0;
	@%p12 bra 	$L__BB34_24;
	cvt.u32.u64 	%r104, %rd60;
	cvt.u32.u64 	%r105, %rd59;
	div.u32 	%r106, %r105, %r104;
	mul.lo.s32 	%r107, %r106, %r104;
	sub.s32 	%r108, %r105, %r107;
	cvt.u64.u32 	%rd282, %r106;
	cvt.u64.u32 	%rd283, %r108;
	bra.uni 	$L__BB34_25;
$L__BB34_24:
	div.s64 	%rd282, %rd59, %rd60;
	mul.lo.s64 	%rd202, %rd282, %rd60;
	sub.s64 	%rd283, %rd59, %rd202;
$L__BB34_25:
	mul.wide.u32 	%rd203, %r22, 8;
	add.s64 	%rd204, %rd1, %rd203;
	ld.global.u64 	%rd205, [%rd204];
	mad.lo.s64 	%rd67, %rd205, %rd283, %rd58;
	and.b64  	%rd68, %rd282, 4294967295;
	mul.wide.u32 	%rd206, %r19, 8;
	add.s64 	%rd207, %rd2, %rd206;
	ld.global.u64 	%rd69, [%rd207];
	and.b64  	%rd208, %rd69, -4294967296;
	setp.ne.s64 	%p13, %rd208, 0;
	@%p13 bra 	$L__BB34_27;
	cvt.u32.u64 	%r109, %rd69;
	cvt.u32.u64 	%r110, %rd68;
	div.u32 	%r111, %r110, %r109;
	mul.lo.s32 	%r112, %r111, %r109;
	sub.s32 	%r113, %r110, %r112;
	cvt.u64.u32 	%rd284, %r111;
	cvt.u64.u32 	%rd285, %r113;
	bra.uni 	$L__BB34_28;
$L__BB34_27:
	div.s64 	%rd284, %rd68, %rd69;
	mul.lo.s64 	%rd209, %rd284, %rd69;
	sub.s64 	%rd285, %rd68, %rd209;
$L__BB34_28:
	add.s64 	%rd211, %rd1, %rd206;
	ld.global.u64 	%rd212, [%rd211];
	mad.lo.s64 	%rd305, %rd212, %rd285, %rd67;
	cvt.u32.u64 	%r192, %rd284;
	add.s32 	%r187, %r187, -8;
	add.s32 	%r186, %r186, 8;
	setp.ne.s32 	%p14, %r186, 0;
	@%p14 bra 	$L__BB34_4;
	add.s32 	%r191, %r187, 3;
$L__BB34_30:
	setp.eq.s32 	%p15, %r10, 0;
	@%p15 bra 	$L__BB34_59;
	and.b32  	%r29, %r8, 3;
	setp.lt.u32 	%p16, %r10, 4;
	@%p16 bra 	$L__BB34_45;
	cvt.u64.u32 	%rd79, %r192;
	mul.wide.u32 	%rd214, %r191, 8;
	add.s64 	%rd215, %rd2, %rd214;
	ld.global.u64 	%rd80, [%rd215];
	and.b64  	%rd216, %rd80, -4294967296;
	setp.ne.s64 	%p17, %rd216, 0;
	@%p17 bra 	$L__BB34_34;
	cvt.u32.u64 	%r114, %rd80;
	cvt.u32.u64 	%r115, %rd79;
	div.u32 	%r116, %r115, %r114;
	mul.lo.s32 	%r117, %r116, %r114;
	sub.s32 	%r118, %r115, %r117;
	cvt.u64.u32 	%rd288, %r116;
	cvt.u64.u32 	%rd289, %r118;
	bra.uni 	$L__BB34_35;
$L__BB34_34:
	div.s64 	%rd288, %rd79, %rd80;
	mul.lo.s64 	%rd217, %rd288, %rd80;
	sub.s64 	%rd289, %rd79, %rd217;
$L__BB34_35:
	add.s64 	%rd219, %rd1, %rd214;
	ld.global.u64 	%rd220, [%rd219];
	mad.lo.s64 	%rd87, %rd220, %rd289, %rd305;
	add.s32 	%r30, %r191, -1;
	and.b64  	%rd88, %rd288, 4294967295;
	mul.wide.u32 	%rd221, %r30, 8;
	add.s64 	%rd222, %rd2, %rd221;
	ld.global.u64 	%rd89, [%rd222];
	and.b64  	%rd223, %rd89, -4294967296;
	setp.ne.s64 	%p18, %rd223, 0;
	@%p18 bra 	$L__BB34_37;
	cvt.u32.u64 	%r119, %rd89;
	cvt.u32.u64 	%r120, %rd88;
	div.u32 	%r121, %r120, %r119;
	mul.lo.s32 	%r122, %r121, %r119;
	sub.s32 	%r123, %r120, %r122;
	cvt.u64.u32 	%rd290, %r121;
	cvt.u64.u32 	%rd291, %r123;
	bra.uni 	$L__BB34_38;
$L__BB34_37:
	div.s64 	%rd290, %rd88, %rd89;
	mul.lo.s64 	%rd224, %rd290, %rd89;
	sub.s64 	%rd291, %rd88, %rd224;
$L__BB34_38:
	add.s64 	%rd226, %rd1, %rd221;
	ld.global.u64 	%rd227, [%rd226];
	mad.lo.s64 	%rd96, %rd227, %rd291, %rd87;
	add.s32 	%r31, %r191, -2;
	and.b64  	%rd97, %rd290, 4294967295;
	mul.wide.u32 	%rd228, %r31, 8;
	add.s64 	%rd229, %rd2, %rd228;
	ld.global.u64 	%rd98, [%rd229];
	and.b64  	%rd230, %rd98, -4294967296;
	setp.ne.s64 	%p19, %rd230, 0;
	@%p19 bra 	$L__BB34_40;
	cvt.u32.u64 	%r124, %rd98;
	cvt.u32.u64 	%r125, %rd97;
	div.u32 	%r126, %r125, %r124;
	mul.lo.s32 	%r127, %r126, %r124;
	sub.s32 	%r128, %r125, %r127;
	cvt.u64.u32 	%rd292, %r126;
	cvt.u64.u32 	%rd293, %r128;
	bra.uni 	$L__BB34_41;
$L__BB34_40:
	div.s64 	%rd292, %rd97, %rd98;
	mul.lo.s64 	%rd231, %rd292, %rd98;
	sub.s64 	%rd293, %rd97, %rd231;
$L__BB34_41:
	add.s64 	%rd233, %rd1, %rd228;
	ld.global.u64 	%rd234, [%rd233];
	mad.lo.s64 	%rd105, %rd234, %rd293, %rd96;
	add.s32 	%r32, %r191, -3;
	and.b64  	%rd106, %rd292, 4294967295;
	mul.wide.u32 	%rd235, %r32, 8;
	add.s64 	%rd236, %rd2, %rd235;
	ld.global.u64 	%rd107, [%rd236];
	and.b64  	%rd237, %rd107, -4294967296;
	setp.ne.s64 	%p20, %rd237, 0;
	@%p20 bra 	$L__BB34_43;
	cvt.u32.u64 	%r129, %rd107;
	cvt.u32.u64 	%r130, %rd106;
	div.u32 	%r131, %r130, %r129;
	mul.lo.s32 	%r132, %r131, %r129;
	sub.s32 	%r133, %r130, %r132;
	cvt.u64.u32 	%rd294, %r131;
	cvt.u64.u32 	%rd295, %r133;
	bra.uni 	$L__BB34_44;
$L__BB34_43:
	div.s64 	%rd294, %rd106, %rd107;
	mul.lo.s64 	%rd238, %rd294, %rd107;
	sub.s64 	%rd295, %rd106, %rd238;
$L__BB34_44:
	add.s64 	%rd240, %rd1, %rd235;
	ld.global.u64 	%rd241, [%rd240];
	mad.lo.s64 	%rd305, %rd241, %rd295, %rd105;
	cvt.u32.u64 	%r192, %rd294;
	add.s32 	%r191, %r191, -4;
$L__BB34_45:
	setp.eq.s32 	%p21, %r29, 0;
	@%p21 bra 	$L__BB34_59;
	setp.eq.s32 	%p22, %r29, 1;
	@%p22 bra 	$L__BB34_54;
	cvt.u64.u32 	%rd117, %r192;
	mul.wide.u32 	%rd243, %r191, 8;
	add.s64 	%rd244, %rd2, %rd243;
	ld.global.u64 	%rd118, [%rd244];
	and.b64  	%rd245, %rd118, -4294967296;
	setp.ne.s64 	%p23, %rd245, 0;
	@%p23 bra 	$L__BB34_49;
	cvt.u32.u64 	%r134, %rd118;
	cvt.u32.u64 	%r135, %rd117;
	div.u32 	%r136, %r135, %r134;
	mul.lo.s32 	%r137, %r136, %r134;
	sub.s32 	%r138, %r135, %r137;
	cvt.u64.u32 	%rd298, %r136;
	cvt.u64.u32 	%rd299, %r138;
	bra.uni 	$L__BB34_50;
$L__BB34_49:
	div.s64 	%rd298, %rd117, %rd118;
	mul.lo.s64 	%rd246, %rd298, %rd118;
	sub.s64 	%rd299, %rd117, %rd246;
$L__BB34_50:
	add.s64 	%rd248, %rd1, %rd243;
	ld.global.u64 	%rd249, [%rd248];
	mad.lo.s64 	%rd125, %rd249, %rd299, %rd305;
	add.s32 	%r37, %r191, -1;
	and.b64  	%rd126, %rd298, 4294967295;
	mul.wide.u32 	%rd250, %r37, 8;
	add.s64 	%rd251, %rd2, %rd250;
	ld.global.u64 	%rd127, [%rd251];
	and.b64  	%rd252, %rd127, -4294967296;
	setp.ne.s64 	%p24, %rd252, 0;
	@%p24 bra 	$L__BB34_52;
	cvt.u32.u64 	%r139, %rd127;
	cvt.u32.u64 	%r140, %rd126;
	div.u32 	%r141, %r140, %r139;
	mul.lo.s32 	%r142, %r141, %r139;
	sub.s32 	%r143, %r140, %r142;
	cvt.u64.u32 	%rd300, %r141;
	cvt.u64.u32 	%rd301, %r143;
	bra.uni 	$L__BB34_53;
$L__BB34_52:
	div.s64 	%rd300, %rd126, %rd127;
	mul.lo.s64 	%rd253, %rd300, %rd127;
	sub.s64 	%rd301, %rd126, %rd253;
$L__BB34_53:
	add.s64 	%rd255, %rd1, %rd250;
	ld.global.u64 	%rd256, [%rd255];
	mad.lo.s64 	%rd305, %rd256, %rd301, %rd125;
	cvt.u32.u64 	%r192, %rd300;
	add.s32 	%r191, %r191, -2;
$L__BB34_54:
	and.b32  	%r144, %r8, 1;
	setp.eq.b32 	%p25, %r144, 1;
	not.pred 	%p26, %p25;
	@%p26 bra 	$L__BB34_59;
	cvt.u64.u32 	%rd137, %r192;
	mul.wide.u32 	%rd257, %r191, 8;
	add.s64 	%rd258, %rd2, %rd257;
	ld.global.u64 	%rd138, [%rd258];
	and.b64  	%rd259, %rd138, -4294967296;
	setp.ne.s64 	%p27, %rd259, 0;
	@%p27 bra 	$L__BB34_57;
	cvt.u32.u64 	%r145, %rd138;
	cvt.u32.u64 	%r146, %rd137;
	rem.u32 	%r147, %r146, %r145;
	cvt.u64.u32 	%rd304, %r147;
	bra.uni 	$L__BB34_58;
$L__BB34_57:
	rem.s64 	%rd304, %rd137, %rd138;
$L__BB34_58:
	add.s64 	%rd261, %rd1, %rd257;
	ld.global.u64 	%rd262, [%rd261];
	mad.lo.s64 	%rd305, %rd262, %rd304, %rd305;
$L__BB34_59:
	cvta.to.global.u64 	%rd263, %rd145;
	shl.b64 	%rd264, %rd305, 1;
	add.s64 	%rd265, %rd263, %rd264;
	ld.global.u16 	%rs15, [%rd265];
	st.shared.u16 	[%r6], %rs15;
	bar.sync 	0;
	setp.ne.s32 	%p28, %r1, 0;
	@%p28 bra 	$L__BB34_76;
	setp.lt.u32 	%p29, %r4, 2;
	shl.b32 	%r148, %r3, 1;
	add.s32 	%r42, %r70, %r148;
	@%p29 bra 	$L__BB34_74;
	ld.shared.u16 	%rs54, [%r42];
	add.s32 	%r43, %r4, -1;
	add.s32 	%r151, %r4, -2;
	and.b32  	%r44, %r43, 7;
	setp.lt.u32 	%p30, %r151, 7;
	mov.b32 	%r196, 1;
	@%p30 bra 	$L__BB34_65;
	and.b32  	%r154, %r43, -8;
	neg.s32 	%r200, %r154;
	shl.b32 	%r46, %r2, 1;
	add.s32 	%r156, %r148, %r46;
	mov.u32 	%r157, sdata_u16;
	add.s32 	%r198, %r157, %r156;
	shl.b32 	%r48, %r2, 4;
	mov.b32 	%r201, 1;
	mov.b32 	%r199, 0;
$L__BB34_63:
	.pragma "nounroll";
	mul.lo.s32 	%r158, %r201, %r2;
	shl.b32 	%r159, %r158, 1;
	add.s32 	%r160, %r42, %r159;
	ld.shared.u16 	%rs17, [%r198];
	mul.lo.s16 	%rs18, %rs17, %rs54;
	add.s32 	%r161, %r160, %r46;
	ld.shared.u16 	%rs19, [%r161];
	mul.lo.s16 	%rs20, %rs19, %rs18;
	add.s32 	%r162, %r161, %r46;
	ld.shared.u16 	%rs21, [%r162];
	mul.lo.s16 	%rs22, %rs21, %rs20;
	add.s32 	%r163, %r162, %r46;
	ld.shared.u16 	%rs23, [%r163];
	mul.lo.s16 	%rs24, %rs23, %rs22;
	add.s32 	%r164, %r163, %r46;
	ld.shared.u16 	%rs25, [%r164];
	mul.lo.s16 	%rs26, %rs25, %rs24;
	add.s32 	%r165, %r164, %r46;
	ld.shared.u16 	%rs27, [%r165];
	mul.lo.s16 	%rs28, %rs27, %rs26;
	add.s32 	%r166, %r165, %r46;
	ld.shared.u16 	%rs29, [%r166];
	mul.lo.s16 	%rs30, %rs29, %rs28;
	add.s32 	%r167, %r166, %r46;
	ld.shared.u16 	%rs31, [%r167];
	mul.lo.s16 	%rs54, %rs31, %rs30;
	add.s32 	%r201, %r201, 8;
	add.s32 	%r200, %r200, 8;
	add.s32 	%r199, %r199, 8;
	add.s32 	%r198, %r198, %r48;
	setp.eq.s32 	%p31, %r200, 0;
	@%p31 bra 	$L__BB34_64;
	bra.uni 	$L__BB34_63;
$L__BB34_64:
	add.s32 	%r196, %r199, 1;
$L__BB34_65:
	setp.eq.s32 	%p32, %r44, 0;
	@%p32 bra 	$L__BB34_73;
	and.b32  	%r51, %r43, 3;
	setp.lt.u32 	%p33, %r44, 4;
	@%p33 bra 	$L__BB34_68;
	mul.lo.s32 	%r168, %r196, %r2;
	shl.b32 	%r169, %r168, 1;
	add.s32 	%r170, %r42, %r169;
	ld.shared.u16 	%rs33, [%r170];
	mul.lo.s16 	%rs34, %rs33, %rs54;
	shl.b32 	%r171, %r2, 1;
	add.s32 	%r172, %r170, %r171;
	ld.shared.u16 	%rs35, [%r172];
	mul.lo.s16 	%rs36, %rs35, %rs34;
	add.s32 	%r173, %r172, %r171;
	ld.shared.u16 	%rs37, [%r173];
	mul.lo.s16 	%rs38, %rs37, %rs36;
	add.s32 	%r174, %r173, %r171;
	ld.shared.u16 	%rs39, [%r174];
	mul.lo.s16 	%rs54, %rs39, %rs38;
	add.s32 	%r196, %r196, 4;
$L__BB34_68:
	setp.eq.s32 	%p34, %r51, 0;
	@%p34 bra 	$L__BB34_73;
	setp.eq.s32 	%p35, %r51, 1;
	@%p35 bra 	$L__BB34_71;
	mul.lo.s32 	%r175, %r196, %r2;
	shl.b32 	%r176, %r175, 1;
	add.s32 	%r177, %r42, %r176;
	ld.shared.u16 	%rs41, [%r177];
	mul.lo.s16 	%rs42, %rs41, %rs54;
	shl.b32 	%r178, %r2, 1;
	add.s32 	%r179, %r177, %r178;
	ld.shared.u16 	%rs43, [%r179];
	mul.lo.s16 	%rs54, %rs43, %rs42;
	add.s32 	%r196, %r196, 2;
$L__BB34_71:
	and.b32  	%r180, %r43, 1;
	setp.eq.b32 	%p36, %r180, 1;
	not.pred 	%p37, %p36;
	@%p37 bra 	$L__BB34_73;
	mul.lo.s32 	%r181, %r196, %r2;
	shl.b32 	%r182, %r181, 1;
	add.s32 	%r183, %r42, %r182;
	ld.shared.u16 	%rs44, [%r183];
	mul.lo.s16 	%rs54, %rs44, %rs54;
$L__BB34_73:
	st.shared.u16 	[%r42], %rs54;
$L__BB34_74:
	atom.relaxed.global.cas.b32 	%r184, [global_lock], 0, 1;
	setp.ne.s32 	%p38, %r184, 0;
	@%p38 bra 	$L__BB34_74;
	ld.shared.u16 	%rs45, [%r42];
	cvta.to.global.u64 	%rd266, %rd144;
	shl.b64 	%rd267, %rd3, 1;
	add.s64 	%rd268, %rd266, %rd267;
	ld.global.u16 	%rs46, [%rd268];
	mul.lo.s16 	%rs47, %rs46, %rs45;
	st.global.u16 	[%rd268], %rs47;
	atom.global.exch.b32 	%r185, [global_lock], 0;
$L__BB34_76:
	ret;

}
	// .globl	contiguous_reduce_u32
.visible .entry contiguous_reduce_u32(
	.param .u64 .ptr .align 1 contiguous_reduce_u32_param_0,
	.param .u64 .ptr .align 1 contiguous_reduce_u32_param_1,
	.param .u64 contiguous_reduce_u32_param_2
)
{
	.reg .pred 	%p<8>;
	.reg .b32 	%r<43>;
	.reg .b64 	%rd<16>;

	ld.param.u64 	%rd4, [contiguous_reduce_u32_param_0];
	ld.param.u64 	%rd6, [contiguous_reduce_u32_param_1];
	ld.param.u64 	%rd5, [contiguous_reduce_u32_param_2];
	cvta.to.global.u64 	%rd1, %rd6;
	mov.u32 	%r1, %tid.x;
	mov.u32 	%r2, %ctaid.x;
	mov.u32 	%r42, %ntid.x;
	mul.lo.s32 	%r8, %r2, %r42;
	shl.b32 	%r9, %r8, 1;
	add.s32 	%r4, %r9, %r1;
	shl.b32 	%r10, %r1, 2;
	mov.u32 	%r11, sdata_u32;
	add.s32 	%r5, %r11, %r10;
	mov.b32 	%r12, 1;
	st.shared.u32 	[%r5], %r12;
	add.s32 	%r13, %r4, %r42;
	cvt.u64.u32 	%rd2, %r13;
	setp.le.u64 	%p1, %rd5, %rd2;
	@%p1 bra 	$L__BB35_2;
	mul.wide.u32 	%rd9, %r4, 4;
	add.s64 	%rd10, %rd1, %rd9;
	ld.global.u32 	%r15, [%rd10];
	shl.b64 	%rd11, %rd2, 2;
	add.s64 	%rd12, %rd1, %rd11;
	ld.global.u32 	%r16, [%rd12];
	mul.lo.s32 	%r17, %r16, %r15;
	st.shared.u32 	[%r5], %r17;
	bra.uni 	$L__BB35_4;
$L__BB35_2:
	cvt.u64.u32 	%rd3, %r4;
	setp.le.u64 	%p2, %rd5, %rd3;
	@%p2 bra 	$L__BB35_4;
	shl.b64 	%rd7, %rd3, 2;
	add.s64 	%rd8, %rd1, %rd7;
	ld.global.u32 	%r14, [%rd8];
	st.shared.u32 	[%r5], %r14;
$L__BB35_4:
	bar.sync 	0;
	setp.lt.u32 	%p3, %r42, 66;
	@%p3 bra 	$L__BB35_8;
$L__BB35_5:
	shr.u32 	%r7, %r42, 1;
	setp.ge.u32 	%p4, %r1, %r7;
	@%p4 bra 	$L__BB35_7;
	ld.shared.u32 	%r18, [%r5];
	shl.b32 	%r19, %r7, 2;
	add.s32 	%r20, %r5, %r19;
	ld.shared.u32 	%r21, [%r20];
	mul.lo.s32 	%r22, %r21, %r18;
	st.shared.u32 	[%r5], %r22;
$L__BB35_7:
	bar.sync 	0;
	setp.gt.u32 	%p5, %r42, 131;
	mov.u32 	%r42, %r7;
	@%p5 bra 	$L__BB35_5;
$L__BB35_8:
	setp.gt.u32 	%p6, %r1, 31;
	@%p6 bra 	$L__BB35_11;
	ld.volatile.shared.u32 	%r23, [%r5];
	ld.volatile.shared.u32 	%r24, [%r5+128];
	mul.lo.s32 	%r25, %r24, %r23;
	st.volatile.shared.u32 	[%r5], %r25;
	ld.volatile.shared.u32 	%r26, [%r5];
	ld.volatile.shared.u32 	%r27, [%r5+64];
	mul.lo.s32 	%r28, %r27, %r26;
	st.volatile.shared.u32 	[%r5], %r28;
	ld.volatile.shared.u32 	%r29, [%r5];
	ld.volatile.shared.u32 	%r30, [%r5+32];
	mul.lo.s32 	%r31, %r30, %r29;
	st.volatile.shared.u32 	[%r5], %r31;
	ld.volatile.shared.u32 	%r32, [%r5];
	ld.volatile.shared.u32 	%r33, [%r5+16];
	mul.lo.s32 	%r34, %r33, %r32;
	st.volatile.shared.u32 	[%r5], %r34;
	ld.volatile.shared.u32 	%r35, [%r5];
	ld.volatile.shared.u32 	%r36, [%r5+8];
	mul.lo.s32 	%r37, %r36, %r35;
	st.volatile.shared.u32 	[%r5], %r37;
	ld.volatile.shared.u32 	%r38, [%r5];
	ld.volatile.shared.u32 	%r39, [%r5+4];
	mul.lo.s32 	%r40, %r39, %r38;
	st.volatile.shared.u32 	[%r5], %r40;
	setp.ne.s32 	%p7, %r1, 0;
	@%p7 bra 	$L__BB35_11;
	ld.shared.u32 	%r41, [sdata_u32];
	cvta.to.global.u64 	%rd13, %rd4;
	mul.wide.u32 	%rd14, %r2, 4;
	add.s64 	%rd15, %rd13, %rd14;
	st.global.u32 	[%rd15], %r41;
$L__BB35_11:
	ret;

}
	// .globl	uncontiguous_reduce_u32
.visible .entry uncontiguous_reduce_u32(
	.param .u64 .ptr .align 1 uncontiguous_reduce_u32_param_0,
	.param .u64 .ptr .align 1 uncontiguous_reduce_u32_param_1,
	.param .u64 .ptr .align 1 uncontiguous_reduce_u32_param_2,
	.param .u64 .ptr .align 1 uncontiguous_reduce_u32_param_3,
	.param .u64 uncontiguous_reduce_u32_param_4,
	.param .u64 uncontiguous_reduce_u32_param_5
)
{
	.reg .pred 	%p<53>;
	.reg .b32 	%r<239>;
	.reg .b64 	%rd<558>;

	ld.param.u64 	%rd260, [uncontiguous_reduce_u32_param_0];
	ld.param.u64 	%rd263, [uncontiguous_reduce_u32_param_1];
	ld.param.u64 	%rd264, [uncontiguous_reduce_u32_param_2];
	ld.param.u64 	%rd265, [uncontiguous_reduce_u32_param_3];
	ld.param.u64 	%rd261, [uncontiguous_reduce_u32_param_4];
	ld.param.u64 	%rd262, [uncontiguous_reduce_u32_param_5];
	cvta.to.global.u64 	%rd1, %rd265;
	cvta.to.global.u64 	%rd2, %rd264;
	cvta.to.global.u64 	%rd3, %rd263;
	mov.u32 	%r1, %tid.x;
	mov.u32 	%r2, %ctaid.x;
	mov.u32 	%r238, %ntid.x;
	mul.lo.s32 	%r52, %r2, %r238;
	shl.b32 	%r53, %r52, 1;
	add.s32 	%r4, %r53, %r1;
	shl.b32 	%r54, %r1, 2;
	mov.u32 	%r55, sdata_u32;
	add.s32 	%r5, %r55, %r54;
	mov.b32 	%r56, 1;
	st.shared.u32 	[%r5], %r56;
	add.s32 	%r57, %r4, %r238;
	cvt.u64.u32 	%rd511, %r57;
	setp.le.u64 	%p1, %rd262, %rd511;
	@%p1 bra 	$L__BB36_54;
	cvt.u32.u64 	%r6, %rd261;
	add.s32 	%r232, %r6, -1;
	setp.lt.s32 	%p27, %r232, 0;
	mov.b64 	%rd515, 0;
	mov.u64 	%rd516, %rd515;
	@%p27 bra 	$L__BB36_53;
	cvt.u64.u32 	%rd512, %r4;
	setp.lt.u32 	%p28, %r232, 3;
	mov.b64 	%rd516, 0;
	mov.u64 	%rd515, %rd516;
	@%p28 bra 	$L__BB36_30;
	add.s32 	%r230, %r6, -2;
	and.b32  	%r134, %r6, -4;
	neg.s32 	%r229, %r134;
	mov.b64 	%rd516, 0;
$L__BB36_4:
	.pragma "nounroll";
	add.s32 	%r12, %r230, 1;
	mul.wide.u32 	%rd397, %r12, 8;
	add.s64 	%rd398, %rd2, %rd397;
	ld.global.u64 	%rd10, [%rd398];
	or.b64  	%rd399, %rd512, %rd10;
	and.b64  	%rd400, %rd399, -4294967296;
	setp.ne.s64 	%p29, %rd400, 0;
	@%p29 bra 	$L__BB36_6;
	cvt.u32.u64 	%r135, %rd10;
	cvt.u32.u64 	%r136, %rd512;
	div.u32 	%r137, %r136, %r135;
	mul.lo.s32 	%r138, %r137, %r135;
	sub.s32 	%r139, %r136, %r138;
	cvt.u64.u32 	%rd477, %r137;
	cvt.u64.u32 	%rd478, %r139;
	bra.uni 	$L__BB36_7;
$L__BB36_6:
	div.s64 	%rd477, %rd512, %rd10;
	mul.lo.s64 	%rd401, %rd477, %rd10;
	sub.s64 	%rd478, %rd512, %rd401;
$L__BB36_7:
	mul.wide.u32 	%rd402, %r12, 8;
	add.s64 	%rd403, %rd1, %rd402;
	ld.global.u64 	%rd17, [%rd403];
	mad.lo.s64 	%rd18, %rd17, %rd478, %rd515;
	or.b64  	%rd404, %rd511, %rd10;
	and.b64  	%rd405, %rd404, -4294967296;
	setp.ne.s64 	%p30, %rd405, 0;
	@%p30 bra 	$L__BB36_9;
	cvt.u32.u64 	%r140, %rd10;
	cvt.u32.u64 	%r141, %rd511;
	div.u32 	%r142, %r141, %r140;
	mul.lo.s32 	%r143, %r142, %r140;
	sub.s32 	%r144, %r141, %r143;
	cvt.u64.u32 	%rd479, %r142;
	cvt.u64.u32 	%rd480, %r144;
	bra.uni 	$L__BB36_10;
$L__BB36_9:
	div.s64 	%rd479, %rd511, %rd10;
	mul.lo.s64 	%rd406, %rd479, %rd10;
	sub.s64 	%rd480, %rd511, %rd406;
$L__BB36_10:
	mad.lo.s64 	%rd25, %rd480, %rd17, %rd516;
	add.s32 	%r13, %r230, -2;
	mul.wide.u32 	%rd407, %r230, 8;
	add.s64 	%rd408, %rd2, %rd407;
	ld.global.u64 	%rd26, [%rd408];
	or.b64  	%rd409, %rd477, %rd26;
	and.b64  	%rd410, %rd409, -4294967296;
	setp.ne.s64 	%p31, %rd410, 0;
	@%p31 bra 	$L__BB36_12;
	cvt.u32.u64 	%r145, %rd26;
	cvt.u32.u64 	%r146, %rd477;
	div.u32 	%r147, %r146, %r145;
	mul.lo.s32 	%r148, %r147, %r145;
	sub.s32 	%r149, %r146, %r148;
	cvt.u64.u32 	%rd481, %r147;
	cvt.u64.u32 	%rd482, %r149;
	bra.uni 	$L__BB36_13;
$L__BB36_12:
	div.s64 	%rd481, %rd477, %rd26;
	mul.lo.s64 	%rd411, %rd481, %rd26;
	sub.s64 	%rd482, %rd477, %rd411;
$L__BB36_13:
	mul.wide.u32 	%rd412, %r230, 8;
	add.s64 	%rd413, %rd1, %rd412;
	ld.global.u64 	%rd33, [%rd413];
	mad.lo.s64 	%rd34, %rd33, %rd482, %rd18;
	or.b64  	%rd414, %rd479, %rd26;
	and.b64  	%rd415, %rd414, -4294967296;
	setp.ne.s64 	%p32, %rd415, 0;
	@%p32 bra 	$L__BB36_15;
	cvt.u32.u64 	%r150, %rd26;
	cvt.u32.u64 	%r151, %rd479;
	div.u32 	%r152, %r151, %r150;
	mul.lo.s32 	%r153, %r152, %r150;
	sub.s32 	%r154, %r151, %r153;
	cvt.u64.u32 	%rd483, %r152;
	cvt.u64.u32 	%rd484, %r154;
	bra.uni 	$L__BB36_16;
$L__BB36_15:
	div.s64 	%rd483, %rd479, %rd26;
	mul.lo.s64 	%rd416, %rd483, %rd26;
	sub.s64 	%rd484, %rd479, %rd416;
$L__BB36_16:
	mad.lo.s64 	%rd41, %rd484, %rd33, %rd25;
	add.s32 	%r14, %r230, -1;
	mul.wide.u32 	%rd417, %r14, 8;
	add.s64 	%rd418, %rd2, %rd417;
	ld.global.u64 	%rd42, [%rd418];
	or.b64  	%rd419, %rd481, %rd42;
	and.b64  	%rd420, %rd419, -4294967296;
	setp.ne.s64 	%p33, %rd420, 0;
	@%p33 bra 	$L__BB36_18;
	cvt.u32.u64 	%r155, %rd42;
	cvt.u32.u64 	%r156, %rd481;
	div.u32 	%r157, %r156, %r155;
	mul.lo.s32 	%r158, %r157, %r155;
	sub.s32 	%r159, %r156, %r158;
	cvt.u64.u32 	%rd485, %r157;
	cvt.u64.u32 	%rd486, %r159;
	bra.uni 	$L__BB36_19;
$L__BB36_18:
	div.s64 	%rd485, %rd481, %rd42;
	mul.lo.s64 	%rd421, %rd485, %rd42;
	sub.s64 	%rd486, %rd481, %rd421;
$L__BB36_19:
	mul.wide.u32 	%rd422, %r14, 8;
	add.s64 	%rd423, %rd1, %rd422;
	ld.global.u64 	%rd49, [%rd423];
	mad.lo.s64 	%rd50, %rd49, %rd486, %rd34;
	or.b64  	%rd424, %rd483, %rd42;
	and.b64  	%rd425, %rd424, -4294967296;
	setp.ne.s64 	%p34, %rd425, 0;
	@%p34 bra 	$L__BB36_21;
	cvt.u32.u64 	%r160, %rd42;
	cvt.u32.u64 	%r161, %rd483;
	div.u32 	%r162, %r161, %r160;
	mul.lo.s32 	%r163, %r162, %r160;
	sub.s32 	%r164, %r161, %r163;
	cvt.u64.u32 	%rd487, %r162;
	cvt.u64.u32 	%rd488, %r164;
	bra.uni 	$L__BB36_22;
$L__BB36_21:
	div.s64 	%rd487, %rd483, %rd42;
	mul.lo.s64 	%rd426, %rd487, %rd42;
	sub.s64 	%rd488, %rd483, %rd426;
$L__BB36_22:
	mad.lo.s64 	%rd57, %rd488, %rd49, %rd41;
	mul.wide.u32 	%rd427, %r13, 8;
	add.s64 	%rd428, %rd2, %rd427;
	ld.global.u64 	%rd58, [%rd428];
	or.b64  	%rd429, %rd485, %rd58;
	and.b64  	%rd430, %rd429, -4294967296;
	setp.ne.s64 	%p35, %rd430, 0;
	@%p35 bra 	$L__BB36_24;
	cvt.u32.u64 	%r165, %rd58;
	cvt.u32.u64 	%r166, %rd485;
	div.u32 	%r167, %r166, %r165;
	mul.lo.s32 	%r168, %r167, %r165;
	sub.s32 	%r169, %r166, %r168;
	cvt.u64.u32 	%rd512, %r167;
	cvt.u64.u32 	%rd490, %r169;
	bra.uni 	$L__BB36_25;
$L__BB36_24:
	div.s64 	%rd512, %rd485, %rd58;
	mul.lo.s64 	%rd431, %rd512, %rd58;
	sub.s64 	%rd490, %rd485, %rd431;
$L__BB36_25:
	mul.wide.u32 	%rd432, %r13, 8;
	add.s64 	%rd433, %rd1, %rd432;
	ld.global.u64 	%rd65, [%rd433];
	mad.lo.s64 	%rd515, %rd65, %rd490, %rd50;
	or.b64  	%rd434, %rd487, %rd58;
	and.b64  	%rd435, %rd434, -4294967296;
	setp.ne.s64 	%p36, %rd435, 0;
	@%p36 bra 	$L__BB36_27;
	cvt.u32.u64 	%r170, %rd58;
	cvt.u32.u64 	%r171, %rd487;
	div.u32 	%r172, %r171, %r170;
	mul.lo.s32 	%r173, %r172, %r170;
	sub.s32 	%r174, %r171, %r173;
	cvt.u64.u32 	%rd511, %r172;
	cvt.u64.u32 	%rd492, %r174;
	bra.uni 	$L__BB36_28;
$L__BB36_27:
	div.s64 	%rd511, %rd487, %rd58;
	mul.lo.s64 	%rd436, %rd511, %rd58;
	sub.s64 	%rd492, %rd487, %rd436;
$L__BB36_28:
	mad.lo.s64 	%rd516, %rd492, %rd65, %rd57;
	add.s32 	%r230, %r230, -4;
	add.s32 	%r229, %r229, 4;
	setp.ne.s32 	%p37, %r229, 0;
	@%p37 bra 	$L__BB36_4;
	add.s32 	%r232, %r230, 1;
$L__BB36_30:
	and.b32  	%r19, %r6, 3;
	setp.eq.s32 	%p38, %r19, 0;
	@%p38 bra 	$L__BB36_53;
	setp.eq.s32 	%p39, %r19, 1;
	@%p39 bra 	$L__BB36_45;
	mul.wide.u32 	%rd438, %r232, 8;
	add.s64 	%rd439, %rd2, %rd438;
	ld.global.u64 	%rd80, [%rd439];
	or.b64  	%rd440, %rd512, %rd80;
	and.b64  	%rd441, %rd440, -4294967296;
	setp.ne.s64 	%p40, %rd441, 0;
	@%p40 bra 	$L__BB36_34;
	cvt.u32.u64 	%r175, %rd80;
	cvt.u32.u64 	%r176, %rd512;
	div.u32 	%r177, %r176, %r175;
	mul.lo.s32 	%r178, %r177, %r175;
	sub.s32 	%r179, %r176, %r178;
	cvt.u64.u32 	%rd499, %r177;
	cvt.u64.u32 	%rd500, %r179;
	bra.uni 	$L__BB36_35;
$L__BB36_34:
	div.s64 	%rd499, %rd512, %rd80;
	mul.lo.s64 	%rd442, %rd499, %rd80;
	sub.s64 	%rd500, %rd512, %rd442;
$L__BB36_35:
	add.s64 	%rd444, %rd1, %rd438;
	ld.global.u64 	%rd87, [%rd444];
	mad.lo.s64 	%rd88, %rd87, %rd500, %rd515;
	or.b64  	%rd445, %rd511, %rd80;
	and.b64  	%rd446, %rd445, -4294967296;
	setp.ne.s64 	%p41, %rd446, 0;
	@%p41 bra 	$L__BB36_37;
	cvt.u32.u64 	%r180, %rd80;
	cvt.u32.u64 	%r181, %rd511;
	div.u32 	%r182, %r181, %r180;
	mul.lo.s32 	%r183, %r182, %r180;
	sub.s32 	%r184, %r181, %r183;
	cvt.u64.u32 	%rd501, %r182;
	cvt.u64.u32 	%rd502, %r184;
	bra.uni 	$L__BB36_38;
$L__BB36_37:
	div.s64 	%rd501, %rd511, %rd80;
	mul.lo.s64 	%rd447, %rd501, %rd80;
	sub.s64 	%rd502, %rd511, %rd447;
$L__BB36_38:
	mad.lo.s64 	%rd95, %rd502, %rd87, %rd516;
	add.s32 	%r20, %r232, -1;
	mul.wide.u32 	%rd448, %r20, 8;
	add.s64 	%rd449, %rd2, %rd448;
	ld.global.u64 	%rd96, [%rd449];
	or.b64  	%rd450, %rd499, %rd96;
	and.b64  	%rd451, %rd450, -4294967296;
	setp.ne.s64 	%p42, %rd451, 0;
	@%p42 bra 	$L__BB36_40;
	cvt.u32.u64 	%r185, %rd96;
	cvt.u32.u64 	%r186, %rd499;
	div.u32 	%r187, %r186, %r185;
	mul.lo.s32 	%r188, %r187, %r185;
	sub.s32 	%r189, %r186, %r188;
	cvt.u64.u32 	%rd512, %r187;
	cvt.u64.u32 	%rd504, %r189;
	bra.uni 	$L__BB36_41;
$L__BB36_40:
	div.s64 	%rd512, %rd499, %rd96;
	mul.lo.s64 	%rd452, %rd512, %rd96;
	sub.s64 	%rd504, %rd499, %rd452;
$L__BB36_41:
	add.s64 	%rd454, %rd1, %rd448;
	ld.global.u64 	%rd103, [%rd454];
	mad.lo.s64 	%rd515, %rd103, %rd504, %rd88;
	or.b64  	%rd455, %rd501, %rd96;
	and.b64  	%rd456, %rd455, -4294967296;
	setp.ne.s64 	%p43, %rd456, 0;
	@%p43 bra 	$L__BB36_43;
	cvt.u32.u64 	%r190, %rd96;
	cvt.u32.u64 	%r191, %rd501;
	div.u32 	%r192, %r191, %r190;
	mul.lo.s32 	%r193, %r192, %r190;
	sub.s32 	%r194, %r191, %r193;
	cvt.u64.u32 	%rd511, %r192;
	cvt.u64.u32 	%rd506, %r194;
	bra.uni 	$L__BB36_44;
$L__BB36_43:
	div.s64 	%rd511, %rd501, %rd96;
	mul.lo.s64 	%rd457, %rd511, %rd96;
	sub.s64 	%rd506, %rd501, %rd457;
$L__BB36_44:
	mad.lo.s64 	%rd516, %rd506, %rd103, %rd95;
	add.s32 	%r232, %r232, -2;
$L__BB36_45:
	and.b32  	%r195, %r6, 1;
	setp.eq.b32 	%p44, %r195, 1;
	not.pred 	%p45, %p44;
	@%p45 bra 	$L__BB36_53;
	mul.wide.u32 	%rd458, %r232, 8;
	add.s64 	%rd459, %rd2, %rd458;
	ld.global.u64 	%rd118, [%rd459];
	or.b64  	%rd460, %rd512, %rd118;
	and.b64  	%rd461, %rd460, -4294967296;
	setp.ne.s64 	%p46, %rd461, 0;
	@%p46 bra 	$L__BB36_48;
	cvt.u32.u64 	%r196, %rd118;
	cvt.u32.u64 	%r197, %rd512;
	rem.u32 	%r198, %r197, %r196;
	cvt.u64.u32 	%rd513, %r198;
	bra.uni 	$L__BB36_49;
$L__BB36_48:
	rem.s64 	%rd513, %rd512, %rd118;
$L__BB36_49:
	add.s64 	%rd463, %rd1, %rd458;
	ld.global.u64 	%rd122, [%rd463];
	mad.lo.s64 	%rd515, %rd122, %rd513, %rd515;
	or.b64  	%rd464, %rd511, %rd118;
	and.b64  	%rd465, %rd464, -4294967296;
	setp.ne.s64 	%p47, %rd465, 0;
	@%p47 bra 	$L__BB36_51;
	cvt.u32.u64 	%r199, %rd118;
	cvt.u32.u64 	%r200, %rd511;
	rem.u32 	%r201, %r200, %r199;
	cvt.u64.u32 	%rd514, %r201;
	bra.uni 	$L__BB36_52;
$L__BB36_51:
	rem.s64 	%rd514, %rd511, %rd118;
$L__BB36_52:
	mad.lo.s64 	%rd516, %rd514, %rd122, %rd516;
$L__BB36_53:
	shl.b64 	%rd466, %rd515, 2;
	add.s64 	%rd467, %rd3, %rd466;
	ld.global.u32 	%r202, [%rd467];
	shl.b64 	%rd468, %rd516, 2;
	add.s64 	%rd469, %rd3, %rd468;
	ld.global.u32 	%r203, [%rd469];
	mul.lo.s32 	%r204, %r203, %r202;
	st.shared.u32 	[%r5], %r204;
	bra.uni 	$L__BB36_114;
$L__BB36_54:
	cvt.u64.u32 	%rd548, %r4;
	setp.le.u64 	%p2, %rd262, %rd548;
	@%p2 bra 	$L__BB36_114;
	cvt.u32.u64 	%r23, %rd261;
	add.s32 	%r236, %r23, -1;
	setp.lt.s32 	%p3, %r236, 0;
	mov.b64 	%rd557, 0;
	@%p3 bra 	$L__BB36_113;
	and.b32  	%r25, %r23, 7;
	setp.lt.u32 	%p4, %r236, 7;
	mov.b64 	%rd557, 0;
	@%p4 bra 	$L__BB36_84;
	add.s32 	%r234, %r23, -4;
	and.b32  	%r58, %r23, -8;
	neg.s32 	%r233, %r58;
	mov.b64 	%rd557, 0;
$L__BB36_58:
	.pragma "nounroll";
	add.s32 	%r30, %r234, 3;
	mul.wide.u32 	%rd270, %r30, 8;
	add.s64 	%rd271, %rd2, %rd270;
	ld.global.u64 	%rd133, [%rd271];
	or.b64  	%rd272, %rd548, %rd133;
	and.b64  	%rd273, %rd272, -4294967296;
	setp.ne.s64 	%p5, %rd273, 0;
	@%p5 bra 	$L__BB36_60;
	cvt.u32.u64 	%r59, %rd133;
	cvt.u32.u64 	%r60, %rd548;
	div.u32 	%r61, %r60, %r59;
	mul.lo.s32 	%r62, %r61, %r59;
	sub.s32 	%r63, %r60, %r62;
	cvt.u64.u32 	%rd519, %r61;
	cvt.u64.u32 	%rd520, %r63;
	bra.uni 	$L__BB36_61;
$L__BB36_60:
	div.s64 	%rd519, %rd548, %rd133;
	mul.lo.s64 	%rd274, %rd519, %rd133;
	sub.s64 	%rd520, %rd548, %rd274;
$L__BB36_61:
	add.s64 	%rd276, %rd1, %rd270;
	ld.global.u64 	%rd277, [%rd276];
	mad.lo.s64 	%rd140, %rd277, %rd520, %rd557;
	add.s32 	%r31, %r234, 2;
	mul.wide.u32 	%rd278, %r31, 8;
	add.s64 	%rd279, %rd2, %rd278;
	ld.global.u64 	%rd141, [%rd279];
	or.b64  	%rd280, %rd519, %rd141;
	and.b64  	%rd281, %rd280, -4294967296;
	setp.ne.s64 	%p6, %rd281, 0;
	@%p6 bra 	$L__BB36_63;
	cvt.u32.u64 	%r64, %rd141;
	cvt.u32.u64 	%r65, %rd519;
	div.u32 	%r66, %r65, %r64;
	mul.lo.s32 	%r67, %r66, %r64;
	sub.s32 	%r68, %r65, %r67;
	cvt.u64.u32 	%rd521, %r66;
	cvt.u64.u32 	%rd522, %r68;
	bra.uni 	$L__BB36_64;
$L__BB36_63:
	div.s64 	%rd521, %rd519, %rd141;
	mul.lo.s64 	%rd282, %rd521, %rd141;
	sub.s64 	%rd522, %rd519, %rd282;
$L__BB36_64:
	add.s64 	%rd284, %rd1, %rd278;
	ld.global.u64 	%rd285, [%rd284];
	mad.lo.s64 	%rd148, %rd285, %rd522, %rd140;
	add.s32 	%r32, %r234, 1;
	mul.wide.u32 	%rd286, %r32, 8;
	add.s64 	%rd287, %rd2, %rd286;
	ld.global.u64 	%rd149, [%rd287];
	or.b64  	%rd288, %rd521, %rd149;
	and.b64  	%rd289, %rd288, -4294967296;
	setp.ne.s64 	%p7, %rd289, 0;
	@%p7 bra 	$L__BB36_66;
	cvt.u32.u64 	%r69, %rd149;
	cvt.u32.u64 	%r70, %rd521;
	div.u32 	%r71, %r70, %r69;
	mul.lo.s32 	%r72, %r71, %r69;
	sub.s32 	%r73, %r70, %r72;
	cvt.u64.u32 	%rd523, %r71;
	cvt.u64.u32 	%rd524, %r73;
	bra.uni 	$L__BB36_67;
$L__BB36_66:
	div.s64 	%rd523, %rd521, %rd149;
	mul.lo.s64 	%rd290, %rd523, %rd149;
	sub.s64 	%rd524, %rd521, %rd290;
$L__BB36_67:
	add.s64 	%rd292, %rd1, %rd286;
	ld.global.u64 	%rd293, [%rd292];
	mad.lo.s64 	%rd156, %rd293, %rd524, %rd148;
	add.s32 	%r33, %r234, -4;
	mul.wide.u32 	%rd294, %r234, 8;
	add.s64 	%rd295, %rd2, %rd294;
	ld.global.u64 	%rd157, [%rd295];
	or.b64  	%rd296, %rd523, %rd157;
	and.b64  	%rd297, %rd296, -4294967296;
	setp.ne.s64 	%p8, %rd297, 0;
	@%p8 bra 	$L__BB36_69;
	cvt.u32.u64 	%r74, %rd157;
	cvt.u32.u64 	%r75, %rd523;
	div.u32 	%r76, %r75, %r74;
	mul.lo.s32 	%r77, %r76, %r74;
	sub.s32 	%r78, %r75, %r77;
	cvt.u64.u32 	%rd525, %r76;
	cvt.u64.u32 	%rd526, %r78;
	bra.uni 	$L__BB36_70;
$L__BB36_69:
	div.s64 	%rd525, %rd523, %rd157;
	mul.lo.s64 	%rd298, %rd525, %rd157;
	sub.s64 	%rd526, %rd523, %rd298;
$L__BB36_70:
	add.s64 	%rd300, %rd1, %rd294;
	ld.global.u64 	%rd301, [%rd300];
	mad.lo.s64 	%rd164, %rd301, %rd526, %rd156;
	add.s32 	%r34, %r234, -1;
	mul.wide.u32 	%rd302, %r34, 8;
	add.s64 	%rd303, %rd2, %rd302;
	ld.global.u64 	%rd165, [%rd303];
	or.b64  	%rd304, %rd525, %rd165;
	and.b64  	%rd305, %rd304, -4294967296;
	setp.ne.s64 	%p9, %rd305, 0;
	@%p9 bra 	$L__BB36_72;
	cvt.u32.u64 	%r79, %rd165;
	cvt.u32.u64 	%r80, %rd525;
	div.u32 	%r81, %r80, %r79;
	mul.lo.s32 	%r82, %r81, %r79;
	sub.s32 	%r83, %r80, %r82;
	cvt.u64.u32 	%rd527, %r81;
	cvt.u64.u32 	%rd528, %r83;
	bra.uni 	$L__BB36_73;
$L__BB36_72:
	div.s64 	%rd527, %rd525, %rd165;
	mul.lo.s64 	%rd306, %rd527, %rd165;
	sub.s64 	%rd528, %rd525, %rd306;
$L__BB36_73:
	add.s64 	%rd308, %rd1, %rd302;
	ld.global.u64 	%rd309, [%rd308];
	mad.lo.s64 	%rd172, %rd309, %rd528, %rd164;
	add.s32 	%r35, %r234, -2;
	mul.wide.u32 	%rd310, %r35, 8;
	add.s64 	%rd311, %rd2, %rd310;
	ld.global.u64 	%rd173, [%rd311];
	or.b64  	%rd312, %rd527, %rd173;
	and.b64  	%rd313, %rd312, -4294967296;
	setp.ne.s64 	%p10, %rd313, 0;
	@%p10 bra 	$L__BB36_75;
	cvt.u32.u64 	%r84, %rd173;
	cvt.u32.u64 	%r85, %rd527;
	div.u32 	%r86, %r85, %r84;
	mul.lo.s32 	%r87, %r86, %r84;
	sub.s32 	%r88, %r85, %r87;
	cvt.u64.u32 	%rd529, %r86;
	cvt.u64.u32 	%rd530, %r88;
	bra.uni 	$L__BB36_76;
$L__BB36_75:
	div.s64 	%rd529, %rd527, %rd173;
	mul.lo.s64 	%rd314, %rd529, %rd173;
	sub.s64 	%rd530, %rd527, %rd314;
$L__BB36_76:
	add.s64 	%rd316, %rd1, %rd310;
	ld.global.u64 	%rd317, [%rd316];
	mad.lo.s64 	%rd180, %rd317, %rd530, %rd172;
	add.s32 	%r36, %r234, -3;
	mul.wide.u32 	%rd318, %r36, 8;
	add.s64 	%rd319, %rd2, %rd318;
	ld.global.u64 	%rd181, [%rd319];
	or.b64  	%rd320, %rd529, %rd181;
	and.b64  	%rd321, %rd320, -4294967296;
	setp.ne.s64 	%p11, %rd321, 0;
	@%p11 bra 	$L__BB36_78;
	cvt.u32.u64 	%r89, %rd181;
	cvt.u32.u64 	%r90, %rd529;
	div.u32 	%r91, %r90, %r89;
	mul.lo.s32 	%r92, %r91, %r89;
	sub.s32 	%r93, %r90, %r92;
	cvt.u64.u32 	%rd531, %r91;
	cvt.u64.u32 	%rd532, %r93;
	bra.uni 	$L__BB36_79;
$L__BB36_78:
	div.s64 	%rd531, %rd529, %rd181;
	mul.lo.s64 	%rd322, %rd531, %rd181;
	sub.s64 	%rd532, %rd529, %rd322;
$L__BB36_79:
	add.s64 	%rd324, %rd1, %rd318;
	ld.global.u64 	%rd325, [%rd324];
	mad.lo.s64 	%rd188, %rd325, %rd532, %rd180;
	mul.wide.u32 	%rd326, %r33, 8;
	add.s64 	%rd327, %rd2, %rd326;
	ld.global.u64 	%rd189, [%rd327];
	or.b64  	%rd328, %rd531, %rd189;
	and.b64  	%rd329, %rd328, -4294967296;
	setp.ne.s64 	%p12, %rd329, 0;
	@%p12 bra 	$L__BB36_81;
	cvt.u32.u64 	%r94, %rd189;
	cvt.u32.u64 	%r95, %rd531;
	div.u32 	%r96, %r95, %r94;
	mul.lo.s32 	%r97, %r96, %r94;
	sub.s32 	%r98, %r95, %r97;
	cvt.u64.u32 	%rd548, %r96;
	cvt.u64.u32 	%rd534, %r98;
	bra.uni 	$L__BB36_82;
$L__BB36_81:
	div.s64 	%rd548, %rd531, %rd189;
	mul.lo.s64 	%rd330, %rd548, %rd189;
	sub.s64 	%rd534, %rd531, %rd330;
$L__BB36_82:
	add.s64 	%rd332, %rd1, %rd326;
	ld.global.u64 	%rd333, [%rd332];
	mad.lo.s64 	%rd557, %rd333, %rd534, %rd188;
	add.s32 	%r234, %r234, -8;
	add.s32 	%r233, %r233, 8;
	setp.ne.s32 	%p13, %r233, 0;
	@%p13 bra 	$L__BB36_58;
	add.s32 	%r236, %r234, 3;
$L__BB36_84:
	setp.eq.s32 	%p14, %r25, 0;
	@%p14 bra 	$L__BB36_113;
	and.b32  	%r41, %r23, 3;
	setp.lt.u32 	%p15, %r25, 4;
	@%p15 bra 	$L__BB36_99;
	mul.wide.u32 	%rd335, %r236, 8;
	add.s64 	%rd336, %rd2, %rd335;
	ld.global.u64 	%rd200, [%rd336];
	or.b64  	%rd337, %rd548, %rd200;
	and.b64  	%rd338, %rd337, -4294967296;
	setp.ne.s64 	%p16, %rd338, 0;
	@%p16 bra 	$L__BB36_88;
	cvt.u32.u64 	%r99, %rd200;
	cvt.u32.u64 	%r100, %rd548;
	div.u32 	%r101, %r100, %r99;
	mul.lo.s32 	%r102, %r101, %r99;
	sub.s32 	%r103, %r100, %r102;
	cvt.u64.u32 	%rd538, %r101;
	cvt.u64.u32 	%rd539, %r103;
	bra.uni 	$L__BB36_89;
$L__BB36_88:
	div.s64 	%rd538, %rd548, %rd200;
	mul.lo.s64 	%rd339, %rd538, %rd200;
	sub.s64 	%rd539, %rd548, %rd339;
$L__BB36_89:
	add.s64 	%rd341, %rd1, %rd335;
	ld.global.u64 	%rd342, [%rd341];
	mad.lo.s64 	%rd207, %rd342, %rd539, %rd557;
	add.s32 	%r42, %r236, -1;
	mul.wide.u32 	%rd343, %r42, 8;
	add.s64 	%rd344, %rd2, %rd343;
	ld.global.u64 	%rd208, [%rd344];
	or.b64  	%rd345, %rd538, %rd208;
	and.b64  	%rd346, %rd345, -4294967296;
	setp.ne.s64 	%p17, %rd346, 0;
	@%p17 bra 	$L__BB36_91;
	cvt.u32.u64 	%r104, %rd208;
	cvt.u32.u64 	%r105, %rd538;
	div.u32 	%r106, %r105, %r104;
	mul.lo.s32 	%r107, %r106, %r104;
	sub.s32 	%r108, %r105, %r107;
	cvt.u64.u32 	%rd540, %r106;
	cvt.u64.u32 	%rd541, %r108;
	bra.uni 	$L__BB36_92;
$L__BB36_91:
	div.s64 	%rd540, %rd538, %rd208;
	mul.lo.s64 	%rd347, %rd540, %rd208;
	sub.s64 	%rd541, %rd538, %rd347;
$L__BB36_92:
	add.s64 	%rd349, %rd1, %rd343;
	ld.global.u64 	%rd350, [%rd349];
	mad.lo.s64 	%rd215, %rd350, %rd541, %rd207;
	add.s32 	%r43, %r236, -2;
	mul.wide.u32 	%rd351, %r43, 8;
	add.s64 	%rd352, %rd2, %rd351;
	ld.global.u64 	%rd216, [%rd352];
	or.b64  	%rd353, %rd540, %rd216;
	and.b64  	%rd354, %rd353, -4294967296;
	setp.ne.s64 	%p18, %rd354, 0;
	@%p18 bra 	$L__BB36_94;
	cvt.u32.u64 	%r109, %rd216;
	cvt.u32.u64 	%r110, %rd540;
	div.u32 	%r111, %r110, %r109;
	mul.lo.s32 	%r112, %r111, %r109;
	sub.s32 	%r113, %r110, %r112;
	cvt.u64.u32 	%rd542, %r111;
	cvt.u64.u32 	%rd543, %r113;
	bra.uni 	$L__BB36_95;
$L__BB36_94:
	div.s64 	%rd542, %rd540, %rd216;
	mul.lo.s64 	%rd355, %rd542, %rd216;
	sub.s64 	%rd543, %rd540, %rd355;
$L__BB36_95:
	add.s64 	%rd357, %rd1, %rd351;
	ld.global.u64 	%rd358, [%rd357];
	mad.lo.s64 	%rd223, %rd358, %rd543, %rd215;
	add.s32 	%r44, %r236, -3;
	mul.wide.u32 	%rd359, %r44, 8;
	add.s64 	%rd360, %rd2, %rd359;
	ld.global.u64 	%rd224, [%rd360];
	or.b64  	%rd361, %rd542, %rd224;
	and.b64  	%rd362, %rd361, -4294967296;
	setp.ne.s64 	%p19, %rd362, 0;
	@%p19 bra 	$L__BB36_97;
	cvt.u32.u64 	%r114, %rd224;
	cvt.u32.u64 	%r115, %rd542;
	div.u32 	%r116, %r115, %r114;
	mul.lo.s32 	%r117, %r116, %r114;
	sub.s32 	%r118, %r115, %r117;
	cvt.u64.u32 	%rd548, %r116;
	cvt.u64.u32 	%rd545, %r118;
	bra.uni 	$L__BB36_98;
$L__BB36_97:
	div.s64 	%rd548, %rd542, %rd224;
	mul.lo.s64 	%rd363, %rd548, %rd224;
	sub.s64 	%rd545, %rd542, %rd363;
$L__BB36_98:
	add.s64 	%rd365, %rd1, %rd359;
	ld.global.u64 	%rd366, [%rd365];
	mad.lo.s64 	%rd557, %rd366, %rd545, %rd223;
	add.s32 	%r236, %r236, -4;
$L__BB36_99:
	setp.eq.s32 	%p20, %r41, 0;
	@%p20 bra 	$L__BB36_113;
	setp.eq.s32 	%p21, %r41, 1;
	@%p21 bra 	$L__BB36_108;
	mul.wide.u32 	%rd368, %r236, 8;
	add.s64 	%rd369, %rd2, %rd368;
	ld.global.u64 	%rd235, [%rd369];
	or.b64  	%rd370, %rd548, %rd235;
	and.b64  	%rd371, %rd370, -4294967296;
	setp.ne.s64 	%p22, %rd371, 0;
	@%p22 bra 	$L__BB36_103;
	cvt.u32.u64 	%r119, %rd235;
	cvt.u32.u64 	%r120, %rd548;
	div.u32 	%r121, %r120, %r119;
	mul.lo.s32 	%r122, %r121, %r119;
	sub.s32 	%r123, %r120, %r122;
	cvt.u64.u32 	%rd549, %r121;
	cvt.u64.u32 	%rd550, %r123;
	bra.uni 	$L__BB36_104;
$L__BB36_103:
	div.s64 	%rd549, %rd548, %rd235;
	mul.lo.s64 	%rd372, %rd549, %rd235;
	sub.s64 	%rd550, %rd548, %rd372;
$L__BB36_104:
	add.s64 	%rd374, %rd1, %rd368;
	ld.global.u64 	%rd375, [%rd374];
	mad.lo.s64 	%rd242, %rd375, %rd550, %rd557;
	add.s32 	%r47, %r236, -1;
	mul.wide.u32 	%rd376, %r47, 8;
	add.s64 	%rd377, %rd2, %rd376;
	ld.global.u64 	%rd243, [%rd377];
	or.b64  	%rd378, %rd549, %rd243;
	and.b64  	%rd379, %rd378, -4294967296;
	setp.ne.s64 	%p23, %rd379, 0;
	@%p23 bra 	$L__BB36_106;
	cvt.u32.u64 	%r124, %rd243;
	cvt.u32.u64 	%r125, %rd549;
	div.u32 	%r126, %r125, %r124;
	mul.lo.s32 	%r127, %r126, %r124;
	sub.s32 	%r128, %r125, %r127;
	cvt.u64.u32 	%rd548, %r126;
	cvt.u64.u32 	%rd552, %r128;
	bra.uni 	$L__BB36_107;
$L__BB36_106:
	div.s64 	%rd548, %rd549, %rd243;
	mul.lo.s64 	%rd380, %rd548, %rd243;
	sub.s64 	%rd552, %rd549, %rd380;
$L__BB36_107:
	add.s64 	%rd382, %rd1, %rd376;
	ld.global.u64 	%rd383, [%rd382];
	mad.lo.s64 	%rd557, %rd383, %rd552, %rd242;
	add.s32 	%r236, %r236, -2;
$L__BB36_108:
	and.b32  	%r129, %r23, 1;
	setp.eq.b32 	%p24, %r129, 1;
	not.pred 	%p25, %p24;
	@%p25 bra 	$L__BB36_113;
	mul.wide.u32 	%rd384, %r236, 8;
	add.s64 	%rd385, %rd2, %rd384;
	ld.global.u64 	%rd254, [%rd385];
	or.b64  	%rd386, %rd548, %rd254;
	and.b64  	%rd387, %rd386, -4294967296;
	setp.ne.s64 	%p26, %rd387, 0;
	@%p26 bra 	$L__BB36_111;
	cvt.u32.u64 	%r130, %rd254;
	cvt.u32.u64 	%r131, %rd548;
	rem.u32 	%r132, %r131, %r130;
	cvt.u64.u32 	%rd556, %r132;
	bra.uni 	$L__BB36_112;
$L__BB36_111:
	rem.s64 	%rd556, %rd548, %rd254;
$L__BB36_112:
	add.s64 	%rd389, %rd1, %rd384;
	ld.global.u64 	%rd390, [%rd389];
	mad.lo.s64 	%rd557, %rd390, %rd556, %rd557;
$L__BB36_113:
	shl.b64 	%rd391, %rd557, 2;
	add.s64 	%rd392, %rd3, %rd391;
	ld.global.u32 	%r133, [%rd392];
	st.shared.u32 	[%r5], %r133;
$L__BB36_114:
	bar.sync 	0;
	setp.lt.u32 	%p48, %r238, 66;
	@%p48 bra 	$L__BB36_118;
$L__BB36_115:
	shr.u32 	%r51, %r238, 1;
	setp.ge.u32 	%p49, %r1, %r51;
	@%p49 bra 	$L__BB36_117;
	ld.shared.u32 	%r205, [%r5];
	shl.b32 	%r206, %r51, 2;
	add.s32 	%r207, %r5, %r206;
	ld.shared.u32 	%r208, [%r207];
	mul.lo.s32 	%r209, %r208, %r205;
	st.shared.u32 	[%r5], %r209;
$L__BB36_117:
	bar.sync 	0;
	setp.gt.u32 	%p50, %r238, 131;
	mov.u32 	%r238, %r51;
	@%p50 bra 	$L__BB36_115;
$L__BB36_118:
	setp.gt.u32 	%p51, %r1, 31;
	@%p51 bra 	$L__BB36_121;
	ld.volatile.shared.u32 	%r210, [%r5];
	ld.volatile.shared.u32 	%r211, [%r5+128];
	mul.lo.s32 	%r212, %r211, %r210;
	st.volatile.shared.u32 	[%r5], %r212;
	ld.volatile.shared.u32 	%r213, [%r5];
	ld.volatile.shared.u32 	%r214, [%r5+64];
	mul.lo.s32 	%r215, %r214, %r213;
	st.volatile.shared.u32 	[%r5], %r215;
	ld.volatile.shared.u32 	%r216, [%r5];
	ld.volatile.shared.u32 	%r217, [%r5+32];
	mul.lo.s32 	%r218, %r217, %r216;
	st.volatile.shared.u32 	[%r5], %r218;
	ld.volatile.shared.u32 	%r219, [%r5];
	ld.volatile.shared.u32 	%r220, [%r5+16];
	mul.lo.s32 	%r221, %r220, %r219;
	st.volatile.shared.u32 	[%r5], %r221;
	ld.volatile.shared.u32 	%r222, [%r5];
	ld.volatile.shared.u32 	%r223, [%r5+8];
	mul.lo.s32 	%r224, %r223, %r222;
	st.volatile.shared.u32 	[%r5], %r224;
	ld.volatile.shared.u32 	%r225, [%r5];
	ld.volatile.shared.u32 	%r226, [%r5+4];
	mul.lo.s32 	%r227, %r226, %r225;
	st.volatile.shared.u32 	[%r5], %r227;
	setp.ne.s32 	%p52, %r1, 0;
	@%p52 bra 	$L__BB36_121;
	ld.shared.u32 	%r228, [sdata_u32];
	cvta.to.global.u64 	%rd470, %rd260;
	mul.wide.u32 	%rd471, %r2, 4;
	add.s64 	%rd472, %rd470, %rd471;
	st.global.u32 	[%rd472], %r228;
$L__BB36_121:
	ret;

}
	// .globl	contiguous_reduce2_u32
.visible .entry contiguous_reduce2_u32(
	.param .u64 .ptr .align 1 contiguous_reduce2_u32_param_0,
	.param .u64 .ptr .align 1 contiguous_reduce2_u32_param_1,
	.param .u64 .ptr .align 1 contiguous_reduce2_u32_param_2,
	.param .u64 .ptr .align 1 contiguous_reduce2_u32_param_3,
	.param .u64 contiguous_reduce2_u32_param_4,
	.param .u64 contiguous_reduce2_u32_param_5,
	.param .u64 contiguous_reduce2_u32_param_6
)
{
	.reg .pred 	%p<53>;
	.reg .b32 	%r<243>;
	.reg .b64 	%rd<572>;

	ld.param.u64 	%rd266, [contiguous_reduce2_u32_param_1];
	ld.param.u64 	%rd267, [contiguous_reduce2_u32_param_2];
	ld.param.u64 	%rd268, [contiguous_reduce2_u32_param_3];
	ld.param.u64 	%rd263, [contiguous_reduce2_u32_param_4];
	ld.param.u64 	%rd264, [contiguous_reduce2_u32_param_5];
	ld.param.u64 	%rd265, [contiguous_reduce2_u32_param_6];
	cvta.to.global.u64 	%rd1, %rd268;
	cvta.to.global.u64 	%rd2, %rd267;
	cvta.to.global.u64 	%rd571, %rd266;
	mov.u32 	%r1, %tid.x;
	mov.u32 	%r2, %ctaid.x;
	mov.u32 	%r242, %ntid.x;
	mul.lo.s32 	%r51, %r2, %r242;
	shl.b32 	%r52, %r51, 1;
	add.s32 	%r4, %r52, %r1;
	shl.b32 	%r53, %r1, 2;
	mov.u32 	%r54, sdata_u32;
	add.s32 	%r5, %r54, %r53;
	mov.b32 	%r55, 1;
	st.shared.u32 	[%r5], %r55;
	add.s32 	%r56, %r4, %r242;
	cvt.u64.u32 	%rd4, %r56;
	setp.le.u64 	%p1, %rd264, %rd4;
	@%p1 bra 	$L__BB37_54;
	cvt.u64.u32 	%rd401, %r4;
	mov.u32 	%r134, %ctaid.y;
	cvt.u64.u32 	%rd402, %r134;
	mul.lo.s64 	%rd403, %rd264, %rd402;
	add.s64 	%rd525, %rd403, %rd401;
	add.s64 	%rd523, %rd403, %rd4;
	cvt.u32.u64 	%r6, %rd263;
	add.s32 	%r236, %r6, -1;
	setp.lt.s32 	%p27, %r236, 0;
	mov.b64 	%rd529, 0;
	mov.u64 	%rd530, %rd529;
	@%p27 bra 	$L__BB37_53;
	setp.lt.u32 	%p28, %r236, 3;
	mov.b64 	%rd530, 0;
	mov.u64 	%rd529, %rd530;
	@%p28 bra 	$L__BB37_30;
	add.s32 	%r234, %r6, -2;
	and.b32  	%r135, %r6, -4;
	neg.s32 	%r233, %r135;
	mov.b64 	%rd530, 0;
$L__BB37_4:
	.pragma "nounroll";
	add.s32 	%r12, %r234, 1;
	mul.wide.u32 	%rd407, %r12, 8;
	add.s64 	%rd408, %rd2, %rd407;
	ld.global.u64 	%rd11, [%rd408];
	or.b64  	%rd409, %rd525, %rd11;
	and.b64  	%rd410, %rd409, -4294967296;
	setp.ne.s64 	%p29, %rd410, 0;
	@%p29 bra 	$L__BB37_6;
	cvt.u32.u64 	%r136, %rd11;
	cvt.u32.u64 	%r137, %rd525;
	div.u32 	%r138, %r137, %r136;
	mul.lo.s32 	%r139, %r138, %r136;
	sub.s32 	%r140, %r137, %r139;
	cvt.u64.u32 	%rd491, %r138;
	cvt.u64.u32 	%rd492, %r140;
	bra.uni 	$L__BB37_7;
$L__BB37_6:
	div.s64 	%rd491, %rd525, %rd11;
	mul.lo.s64 	%rd411, %rd491, %rd11;
	sub.s64 	%rd492, %rd525, %rd411;
$L__BB37_7:
	mul.wide.u32 	%rd412, %r12, 8;
	add.s64 	%rd413, %rd1, %rd412;
	ld.global.u64 	%rd18, [%rd413];
	mad.lo.s64 	%rd19, %rd18, %rd492, %rd529;
	or.b64  	%rd414, %rd523, %rd11;
	and.b64  	%rd415, %rd414, -4294967296;
	setp.ne.s64 	%p30, %rd415, 0;
	@%p30 bra 	$L__BB37_9;
	cvt.u32.u64 	%r141, %rd11;
	cvt.u32.u64 	%r142, %rd523;
	div.u32 	%r143, %r142, %r141;
	mul.lo.s32 	%r144, %r143, %r141;
	sub.s32 	%r145, %r142, %r144;
	cvt.u64.u32 	%rd493, %r143;
	cvt.u64.u32 	%rd494, %r145;
	bra.uni 	$L__BB37_10;
$L__BB37_9:
	div.s64 	%rd493, %rd523, %rd11;
	mul.lo.s64 	%rd416, %rd493, %rd11;
	sub.s64 	%rd494, %rd523, %rd416;
$L__BB37_10:
	mad.lo.s64 	%rd26, %rd494, %rd18, %rd530;
	mul.wide.u32 	%rd417, %r234, 8;
	add.s64 	%rd418, %rd2, %rd417;
	ld.global.u64 	%rd27, [%rd418];
	or.b64  	%rd419, %rd491, %rd27;
	and.b64  	%rd420, %rd419, -4294967296;
	setp.ne.s64 	%p31, %rd420, 0;
	@%p31 bra 	$L__BB37_12;
	cvt.u32.u64 	%r146, %rd27;
	cvt.u32.u64 	%r147, %rd491;
	div.u32 	%r148, %r147, %r146;
	mul.lo.s32 	%r149, %r148, %r146;
	sub.s32 	%r150, %r147, %r149;
	cvt.u64.u32 	%rd495, %r148;
	cvt.u64.u32 	%rd496, %r150;
	bra.uni 	$L__BB37_13;
$L__BB37_12:
	div.s64 	%rd495, %rd491, %rd27;
	mul.lo.s64 	%rd421, %rd495, %rd27;
	sub.s64 	%rd496, %rd491, %rd421;
$L__BB37_13:
	mul.wide.u32 	%rd422, %r234, 8;
	add.s64 	%rd423, %rd1, %rd422;
	ld.global.u64 	%rd34, [%rd423];
	mad.lo.s64 	%rd35, %rd34, %rd496, %rd19;
	or.b64  	%rd424, %rd493, %rd27;
	and.b64  	%rd425, %rd424, -4294967296;
	setp.ne.s64 	%p32, %rd425, 0;
	@%p32 bra 	$L__BB37_15;
	cvt.u32.u64 	%r151, %rd27;
	cvt.u32.u64 	%r152, %rd493;
	div.u32 	%r153, %r152, %r151;
	mul.lo.s32 	%r154, %r153, %r151;
	sub.s32 	%r155, %r152, %r154;
	cvt.u64.u32 	%rd497, %r153;
	cvt.u64.u32 	%rd498, %r155;
	bra.uni 	$L__BB37_16;
$L__BB37_15:
	div.s64 	%rd497, %rd493, %rd27;
	mul.lo.s64 	%rd426, %rd497, %rd27;
	sub.s64 	%rd498, %rd493, %rd426;
$L__BB37_16:
	mad.lo.s64 	%rd42, %rd498, %rd34, %rd26;
	add.s32 	%r13, %r234, -1;
	mul.wide.u32 	%rd427, %r13, 8;
	add.s64 	%rd428, %rd2, %rd427;
	ld.global.u64 	%rd43, [%rd428];
	or.b64  	%rd429, %rd495, %rd43;
	and.b64  	%rd430, %rd429, -4294967296;
	setp.ne.s64 	%p33, %rd430, 0;
	@%p33 bra 	$L__BB37_18;
	cvt.u32.u64 	%r156, %rd43;
	cvt.u32.u64 	%r157, %rd495;
	div.u32 	%r158, %r157, %r156;
	mul.lo.s32 	%r159, %r158, %r156;
	sub.s32 	%r160, %r157, %r159;
	cvt.u64.u32 	%rd499, %r158;
	cvt.u64.u32 	%rd500, %r160;
	bra.uni 	$L__BB37_19;
$L__BB37_18:
	div.s64 	%rd499, %rd495, %rd43;
	mul.lo.s64 	%rd431, %rd499, %rd43;
	sub.s64 	%rd500, %rd495, %rd431;
$L__BB37_19:
	mul.wide.u32 	%rd432, %r13, 8;
	add.s64 	%rd433, %rd1, %rd432;
	ld.global.u64 	%rd50, [%rd433];
	mad.lo.s64 	%rd51, %rd50, %rd500, %rd35;
	or.b64  	%rd434, %rd497, %rd43;
	and.b64  	%rd435, %rd434, -4294967296;
	setp.ne.s64 	%p34, %rd435, 0;
	@%p34 bra 	$L__BB37_21;
	cvt.u32.u64 	%r161, %rd43;
	cvt.u32.u64 	%r162, %rd497;
	div.u32 	%r163, %r162, %r161;
	mul.lo.s32 	%r164, %r163, %r161;
	sub.s32 	%r165, %r162, %r164;
	cvt.u64.u32 	%rd501, %r163;
	cvt.u64.u32 	%rd502, %r165;
	bra.uni 	$L__BB37_22;
$L__BB37_21:
	div.s64 	%rd501, %rd497, %rd43;
	mul.lo.s64 	%rd436, %rd501, %rd43;
	sub.s64 	%rd502, %rd497, %rd436;
$L__BB37_22:
	mad.lo.s64 	%rd58, %rd502, %rd50, %rd42;
	add.s32 	%r166, %r234, -2;
	mul.wide.u32 	%rd437, %r166, 8;
	add.s64 	%rd438, %rd2, %rd437;
	ld.global.u64 	%rd59, [%rd438];
	or.b64  	%rd439, %rd499, %rd59;
	and.b64  	%rd440, %rd439, -4294967296;
	setp.ne.s64 	%p35, %rd440, 0;
	@%p35 bra 	$L__BB37_24;
	cvt.u32.u64 	%r167, %rd59;
	cvt.u32.u64 	%r168, %rd499;
	div.u32 	%r169, %r168, %r167;
	mul.lo.s32 	%r170, %r169, %r167;
	sub.s32 	%r171, %r168, %r170;
	cvt.u64.u32 	%rd525, %r169;
	cvt.u64.u32 	%rd504, %r171;
	bra.uni 	$L__BB37_25;
$L__BB37_24:
	div.s64 	%rd525, %rd499, %rd59;
	mul.lo.s64 	%rd441, %rd525, %rd59;
	sub.s64 	%rd504, %rd499, %rd441;
$L__BB37_25:
	mul.wide.u32 	%rd442, %r166, 8;
	add.s64 	%rd443, %rd1, %rd442;
	ld.global.u64 	%rd66, [%rd443];
	mad.lo.s64 	%rd529, %rd66, %rd504, %rd51;
	or.b64  	%rd444, %rd501, %rd59;
	and.b64  	%rd445, %rd444, -4294967296;
	setp.ne.s64 	%p36, %rd445, 0;
	@%p36 bra 	$L__BB37_27;
	cvt.u32.u64 	%r173, %rd59;
	cvt.u32.u64 	%r174, %rd501;
	div.u32 	%r175, %r174, %r173;
	mul.lo.s32 	%r176, %r175, %r173;
	sub.s32 	%r177, %r174, %r176;
	cvt.u64.u32 	%rd523, %r175;
	cvt.u64.u32 	%rd506, %r177;
	bra.uni 	$L__BB37_28;
$L__BB37_27:
	div.s64 	%rd523, %rd501, %rd59;
	mul.lo.s64 	%rd446, %rd523, %rd59;
	sub.s64 	%rd506, %rd501, %rd446;
$L__BB37_28:
	mad.lo.s64 	%rd530, %rd506, %rd66, %rd58;
	add.s32 	%r234, %r234, -4;
	add.s32 	%r233, %r233, 4;
	setp.ne.s32 	%p37, %r233, 0;
	@%p37 bra 	$L__BB37_4;
	add.s32 	%r236, %r234, 1;
$L__BB37_30:
	and.b32  	%r18, %r6, 3;
	setp.eq.s32 	%p38, %r18, 0;
	@%p38 bra 	$L__BB37_53;
	setp.eq.s32 	%p39, %r18, 1;
	@%p39 bra 	$L__BB37_45;
	mul.wide.u32 	%rd448, %r236, 8;
	add.s64 	%rd449, %rd2, %rd448;
	ld.global.u64 	%rd81, [%rd449];
	or.b64  	%rd450, %rd525, %rd81;
	and.b64  	%rd451, %rd450, -4294967296;
	setp.ne.s64 	%p40, %rd451, 0;
	@%p40 bra 	$L__BB37_34;
	cvt.u32.u64 	%r178, %rd81;
	cvt.u32.u64 	%r179, %rd525;
	div.u32 	%r180, %r179, %r178;
	mul.lo.s32 	%r181, %r180, %r178;
	sub.s32 	%r182, %r179, %r181;
	cvt.u64.u32 	%rd513, %r180;
	cvt.u64.u32 	%rd514, %r182;
	bra.uni 	$L__BB37_35;
$L__BB37_34:
	div.s64 	%rd513, %rd525, %rd81;
	mul.lo.s64 	%rd452, %rd513, %rd81;
	sub.s64 	%rd514, %rd525, %rd452;
$L__BB37_35:
	add.s64 	%rd454, %rd1, %rd448;
	ld.global.u64 	%rd88, [%rd454];
	mad.lo.s64 	%rd89, %rd88, %rd514, %rd529;
	or.b64  	%rd455, %rd523, %rd81;
	and.b64  	%rd456, %rd455, -4294967296;
	setp.ne.s64 	%p41, %rd456, 0;
	@%p41 bra 	$L__BB37_37;
	cvt.u32.u64 	%r183, %rd81;
	cvt.u32.u64 	%r184, %rd523;
	div.u32 	%r185, %r184, %r183;
	mul.lo.s32 	%r186, %r185, %r183;
	sub.s32 	%r187, %r184, %r186;
	cvt.u64.u32 	%rd515, %r185;
	cvt.u64.u32 	%rd516, %r187;
	bra.uni 	$L__BB37_38;
$L__BB37_37:
	div.s64 	%rd515, %rd523, %rd81;
	mul.lo.s64 	%rd457, %rd515, %rd81;
	sub.s64 	%rd516, %rd523, %rd457;
$L__BB37_38:
	mad.lo.s64 	%rd96, %rd516, %rd88, %rd530;
	add.s32 	%r19, %r236, -1;
	mul.wide.u32 	%rd458, %r19, 8;
	add.s64 	%rd459, %rd2, %rd458;
	ld.global.u64 	%rd97, [%rd459];
	or.b64  	%rd460, %rd513, %rd97;
	and.b64  	%rd461, %rd460, -4294967296;
	setp.ne.s64 	%p42, %rd461, 0;
	@%p42 bra 	$L__BB37_40;
	cvt.u32.u64 	%r188, %rd97;
	cvt.u32.u64 	%r189, %rd513;
	div.u32 	%r190, %r189, %r188;
	mul.lo.s32 	%r191, %r190, %r188;
	sub.s32 	%r192, %r189, %r191;
	cvt.u64.u32 	%rd525, %r190;
	cvt.u64.u32 	%rd518, %r192;
	bra.uni 	$L__BB37_41;
$L__BB37_40:
	div.s64 	%rd525, %rd513, %rd97;
	mul.lo.s64 	%rd462, %rd525, %rd97;
	sub.s64 	%rd518, %rd513, %rd462;
$L__BB37_41:
	add.s64 	%rd464, %rd1, %rd458;
	ld.global.u64 	%rd104, [%rd464];
	mad.lo.s64 	%rd529, %rd104, %rd518, %rd89;
	or.b64  	%rd465, %rd515, %rd97;
	and.b64  	%rd466, %rd465, -4294967296;
	setp.ne.s64 	%p43, %rd466, 0;
	@%p43 bra 	$L__BB37_43;
	cvt.u32.u64 	%r193, %rd97;
	cvt.u32.u64 	%r194, %rd515;
	div.u32 	%r195, %r194, %r193;
	mul.lo.s32 	%r196, %r195, %r193;
	sub.s32 	%r197, %r194, %r196;
	cvt.u64.u32 	%rd523, %r195;
	cvt.u64.u32 	%rd520, %r197;
	bra.uni 	$L__BB37_44;
$L__BB37_43:
	div.s64 	%rd523, %rd515, %rd97;
	mul.lo.s64 	%rd467, %rd523, %rd97;
	sub.s64 	%rd520, %rd515, %rd467;
$L__BB37_44:
	mad.lo.s64 	%rd530, %rd520, %rd104, %rd96;
	add.s32 	%r236, %r236, -2;
$L__BB37_45:
	and.b32  	%r198, %r6, 1;
	setp.eq.b32 	%p44, %r198, 1;
	not.pred 	%p45, %p44;
	@%p45 bra 	$L__BB37_53;
	mul.wide.u32 	%rd468, %r236, 8;
	add.s64 	%rd469, %rd2, %rd468;
	ld.global.u64 	%rd119, [%rd469];
	or.b64  	%rd470, %rd525, %rd119;
	and.b64  	%rd471, %rd470, -4294967296;
	setp.ne.s64 	%p46, %rd471, 0;
	@%p46 bra 	$L__BB37_48;
	cvt.u32.u64 	%r199, %rd119;
	cvt.u32.u64 	%r200, %rd525;
	rem.u32 	%r201, %r200, %r199;
	cvt.u64.u32 	%rd527, %r201;
	bra.uni 	$L__BB37_49;
$L__BB37_48:
	rem.s64 	%rd527, %rd525, %rd119;
$L__BB37_49:
	add.s64 	%rd473, %rd1, %rd468;
	ld.global.u64 	%rd123, [%rd473];
	mad.lo.s64 	%rd529, %rd123, %rd527, %rd529;
	or.b64  	%rd474, %rd523, %rd119;
	and.b64  	%rd475, %rd474, -4294967296;
	setp.ne.s64 	%p47, %rd475, 0;
	@%p47 bra 	$L__BB37_51;
	cvt.u32.u64 	%r202, %rd119;
	cvt.u32.u64 	%r203, %rd523;
	rem.u32 	%r204, %r203, %r202;
	cvt.u64.u32 	%rd528, %r204;
	bra.uni 	$L__BB37_52;
$L__BB37_51:
	rem.s64 	%rd528, %rd523, %rd119;
$L__BB37_52:
	mad.lo.s64 	%rd530, %rd528, %rd123, %rd530;
$L__BB37_53:
	shl.b64 	%rd476, %rd529, 2;
	add.s64 	%rd477, %rd571, %rd476;
	ld.global.u32 	%r205, [%rd477];
	shl.b64 	%rd478, %rd530, 2;
	add.s64 	%rd479, %rd571, %rd478;
	ld.global.u32 	%r206, [%rd479];
	mul.lo.s32 	%r207, %r206, %r205;
	st.shared.u32 	[%r5], %r207;
	bra.uni 	$L__BB37_114;
$L__BB37_54:
	cvt.u64.u32 	%rd131, %r4;
	setp.le.u64 	%p2, %rd264, %rd131;
	@%p2 bra 	$L__BB37_114;
	mov.u32 	%r57, %ctaid.y;
	cvt.u64.u32 	%rd269, %r57;
	mad.lo.s64 	%rd562, %rd264, %rd269, %rd131;
	cvt.u32.u64 	%r22, %rd263;
	add.s32 	%r240, %r22, -1;
	setp.lt.s32 	%p3, %r240, 0;
	@%p3 bra 	$L__BB37_113;
	and.b32  	%r24, %r22, 7;
	setp.lt.u32 	%p4, %r240, 7;
	@%p4 bra 	$L__BB37_84;
	add.s32 	%r238, %r22, -4;
	and.b32  	%r58, %r22, -8;
	neg.s32 	%r237, %r58;
$L__BB37_58:
	.pragma "nounroll";
	add.s32 	%r29, %r238, 3;
	mul.wide.u32 	%rd271, %r29, 8;
	add.s64 	%rd272, %rd2, %rd271;
	ld.global.u64 	%rd135, [%rd272];
	or.b64  	%rd273, %rd562, %rd135;
	and.b64  	%rd274, %rd273, -4294967296;
	setp.ne.s64 	%p5, %rd274, 0;
	@%p5 bra 	$L__BB37_60;
	cvt.u32.u64 	%r59, %rd135;
	cvt.u32.u64 	%r60, %rd562;
	div.u32 	%r61, %r60, %r59;
	mul.lo.s32 	%r62, %r61, %r59;
	sub.s32 	%r63, %r60, %r62;
	cvt.u64.u32 	%rd533, %r61;
	cvt.u64.u32 	%rd534, %r63;
	bra.uni 	$L__BB37_61;
$L__BB37_60:
	div.s64 	%rd533, %rd562, %rd135;
	mul.lo.s64 	%rd275, %rd533, %rd135;
	sub.s64 	%rd534, %rd562, %rd275;
$L__BB37_61:
	add.s64 	%rd277, %rd1, %rd271;
	ld.global.u64 	%rd278, [%rd277];
	mul.lo.s64 	%rd142, %rd278, %rd534;
	add.s32 	%r30, %r238, 2;
	mul.wide.u32 	%rd279, %r30, 8;
	add.s64 	%rd280, %rd2, %rd279;
	ld.global.u64 	%rd143, [%rd280];
	or.b64  	%rd281, %rd533, %rd143;
	and.b64  	%rd282, %rd281, -4294967296;
	setp.ne.s64 	%p6, %rd282, 0;
	@%p6 bra 	$L__BB37_63;
	cvt.u32.u64 	%r64, %rd143;
	cvt.u32.u64 	%r65, %rd533;
	div.u32 	%r66, %r65, %r64;
	mul.lo.s32 	%r67, %r66, %r64;
	sub.s32 	%r68, %r65, %r67;
	cvt.u64.u32 	%rd535, %r66;
	cvt.u64.u32 	%rd536, %r68;
	bra.uni 	$L__BB37_64;
$L__BB37_63:
	div.s64 	%rd535, %rd533, %rd143;
	mul.lo.s64 	%rd283, %rd535, %rd143;
	sub.s64 	%rd536, %rd533, %rd283;
$L__BB37_64:
	add.s64 	%rd285, %rd1, %rd279;
	ld.global.u64 	%rd286, [%rd285];
	mad.lo.s64 	%rd150, %rd286, %rd536, %rd142;
	add.s32 	%r31, %r238, 1;
	mul.wide.u32 	%rd287, %r31, 8;
	add.s64 	%rd288, %rd2, %rd287;
	ld.global.u64 	%rd151, [%rd288];
	or.b64  	%rd289, %rd535, %rd151;
	and.b64  	%rd290, %rd289, -4294967296;
	setp.ne.s64 	%p7, %rd290, 0;
	@%p7 bra 	$L__BB37_66;
	cvt.u32.u64 	%r69, %rd151;
	cvt.u32.u64 	%r70, %rd535;
	div.u32 	%r71, %r70, %r69;
	mul.lo.s32 	%r72, %r71, %r69;
	sub.s32 	%r73, %r70, %r72;
	cvt.u64.u32 	%rd537, %r71;
	cvt.u64.u32 	%rd538, %r73;
	bra.uni 	$L__BB37_67;
$L__BB37_66:
	div.s64 	%rd537, %rd535, %rd151;
	mul.lo.s64 	%rd291, %rd537, %rd151;
	sub.s64 	%rd538, %rd535, %rd291;
$L__BB37_67:
	add.s64 	%rd293, %rd1, %rd287;
	ld.global.u64 	%rd294, [%rd293];
	mad.lo.s64 	%rd158, %rd294, %rd538, %rd150;
	add.s32 	%r32, %r238, -4;
	mul.wide.u32 	%rd295, %r238, 8;
	add.s64 	%rd296, %rd2, %rd295;
	ld.global.u64 	%rd159, [%rd296];
	or.b64  	%rd297, %rd537, %rd159;
	and.b64  	%rd298, %rd297, -4294967296;
	setp.ne.s64 	%p8, %rd298, 0;
	@%p8 bra 	$L__BB37_69;
	cvt.u32.u64 	%r74, %rd159;
	cvt.u32.u64 	%r75, %rd537;
	div.u32 	%r76, %r75, %r74;
	mul.lo.s32 	%r77, %r76, %r74;
	sub.s32 	%r78, %r75, %r77;
	cvt.u64.u32 	%rd539, %r76;
	cvt.u64.u32 	%rd540, %r78;
	bra.uni 	$L__BB37_70;
$L__BB37_69:
	div.s64 	%rd539, %rd537, %rd159;
	mul.lo.s64 	%rd299, %rd539, %rd159;
	sub.s64 	%rd540, %rd537, %rd299;
$L__BB37_70:
	add.s64 	%rd301, %rd1, %rd295;
	ld.global.u64 	%rd302, [%rd301];
	mad.lo.s64 	%rd166, %rd302, %rd540, %rd158;
	add.s32 	%r33, %r238, -1;
	mul.wide.u32 	%rd303, %r33, 8;
	add.s64 	%rd304, %rd2, %rd303;
	ld.global.u64 	%rd167, [%rd304];
	or.b64  	%rd305, %rd539, %rd167;
	and.b64  	%rd306, %rd305, -4294967296;
	setp.ne.s64 	%p9, %rd306, 0;
	@%p9 bra 	$L__BB37_72;
	cvt.u32.u64 	%r79, %rd167;
	cvt.u32.u64 	%r80, %rd539;
	div.u32 	%r81, %r80, %r79;
	mul.lo.s32 	%r82, %r81, %r79;
	sub.s32 	%r83, %r80, %r82;
	cvt.u64.u32 	%rd541, %r81;
	cvt.u64.u32 	%rd542, %r83;
	bra.uni 	$L__BB37_73;
$L__BB37_72:
	div.s64 	%rd541, %rd539, %rd167;
	mul.lo.s64 	%rd307, %rd541, %rd167;
	sub.s64 	%rd542, %rd539, %rd307;
$L__BB37_73:
	add.s64 	%rd309, %rd1, %rd303;
	ld.global.u64 	%rd310, [%rd309];
	mad.lo.s64 	%rd174, %rd310, %rd542, %rd166;
	add.s32 	%r34, %r238, -2;
	mul.wide.u32 	%rd311, %r34, 8;
	add.s64 	%rd312, %rd2, %rd311;
	ld.global.u64 	%rd175, [%rd312];
	or.b64  	%rd313, %rd541, %rd175;
	and.b64  	%rd314, %rd313, -4294967296;
	setp.ne.s64 	%p10, %rd314, 0;
	@%p10 bra 	$L__BB37_75;
	cvt.u32.u64 	%r84, %rd175;
	cvt.u32.u64 	%r85, %rd541;
	div.u32 	%r86, %r85, %r84;
	mul.lo.s32 	%r87, %r86, %r84;
	sub.s32 	%r88, %r85, %r87;
	cvt.u64.u32 	%rd543, %r86;
	cvt.u64.u32 	%rd544, %r88;
	bra.uni 	$L__BB37_76;
$L__BB37_75:
	div.s64 	%rd543, %rd541, %rd175;
	mul.lo.s64 	%rd315, %rd543, %rd175;
	sub.s64 	%rd544, %rd541, %rd315;
$L__BB37_76:
	add.s64 	%rd317, %rd1, %rd311;
	ld.global.u64 	%rd318, [%rd317];
	mad.lo.s64 	%rd182, %rd318, %rd544, %rd174;
	add.s32 	%r35, %r238, -3;
	mul.wide.u32 	%rd319, %r35, 8;
	add.s64 	%rd320, %rd2, %rd319;
	ld.global.u64 	%rd183, [%rd320];
	or.b64  	%rd321, %rd543, %rd183;
	and.b64  	%rd322, %rd321, -4294967296;
	setp.ne.s64 	%p11, %rd322, 0;
	@%p11 bra 	$L__BB37_78;
	cvt.u32.u64 	%r89, %rd183;
	cvt.u32.u64 	%r90, %rd543;
	div.u32 	%r91, %r90, %r89;
	mul.lo.s32 	%r92, %r91, %r89;
	sub.s32 	%r93, %r90, %r92;
	cvt.u64.u32 	%rd545, %r91;
	cvt.u64.u32 	%rd546, %r93;
	bra.uni 	$L__BB37_79;
$L__BB37_78:
	div.s64 	%rd545, %rd543, %rd183;
	mul.lo.s64 	%rd323, %rd545, %rd183;
	sub.s64 	%rd546, %rd543, %rd323;
$L__BB37_79:
	add.s64 	%rd325, %rd1, %rd319;
	ld.global.u64 	%rd326, [%rd325];
	mad.lo.s64 	%rd190, %rd326, %rd546, %rd182;
	mul.wide.u32 	%rd327, %r32, 8;
	add.s64 	%rd328, %rd2, %rd327;
	ld.global.u64 	%rd191, [%rd328];
	or.b64  	%rd329, %rd545, %rd191;
	and.b64  	%rd330, %rd329, -4294967296;
	setp.ne.s64 	%p12, %rd330, 0;
	@%p12 bra 	$L__BB37_81;
	cvt.u32.u64 	%r94, %rd191;
	cvt.u32.u64 	%r95, %rd545;
	div.u32 	%r96, %r95, %r94;
	mul.lo.s32 	%r97, %r96, %r94;
	sub.s32 	%r98, %r95, %r97;
	cvt.u64.u32 	%rd562, %r96;
	cvt.u64.u32 	%rd548, %r98;
	bra.uni 	$L__BB37_82;
$L__BB37_81:
	div.s64 	%rd562, %rd545, %rd191;
	mul.lo.s64 	%rd331, %rd562, %rd191;
	sub.s64 	%rd548, %rd545, %rd331;
$L__BB37_82:
	add.s64 	%rd333, %rd1, %rd327;
	ld.global.u64 	%rd334, [%rd333];
	mad.lo.s64 	%rd335, %rd334, %rd548, %rd190;
	shl.b64 	%rd336, %rd335, 2;
	add.s64 	%rd571, %rd571, %rd336;
	add.s32 	%r238, %r238, -8;
	add.s32 	%r237, %r237, 8;
	setp.ne.s32 	%p13, %r237, 0;
	@%p13 bra 	$L__BB37_58;
	add.s32 	%r240, %r238, 3;
$L__BB37_84:
	setp.eq.s32 	%p14, %r24, 0;
	@%p14 bra 	$L__BB37_113;
	and.b32  	%r40, %r22, 3;
	setp.lt.u32 	%p15, %r24, 4;
	@%p15 bra 	$L__BB37_99;
	mul.wide.u32 	%rd338, %r240, 8;
	add.s64 	%rd339, %rd2, %rd338;
	ld.global.u64 	%rd202, [%rd339];
	or.b64  	%rd340, %rd562, %rd202;
	and.b64  	%rd341, %rd340, -4294967296;
	setp.ne.s64 	%p16, %rd341, 0;
	@%p16 bra 	$L__BB37_88;
	cvt.u32.u64 	%r99, %rd202;
	cvt.u32.u64 	%r100, %rd562;
	div.u32 	%r101, %r100, %r99;
	mul.lo.s32 	%r102, %r101, %r99;
	sub.s32 	%r103, %r100, %r102;
	cvt.u64.u32 	%rd552, %r101;
	cvt.u64.u32 	%rd553, %r103;
	bra.uni 	$L__BB37_89;
$L__BB37_88:
	div.s64 	%rd552, %rd562, %rd202;
	mul.lo.s64 	%rd342, %rd552, %rd202;
	sub.s64 	%rd553, %rd562, %rd342;
$L__BB37_89:
	add.s64 	%rd344, %rd1, %rd338;
	ld.global.u64 	%rd345, [%rd344];
	mul.lo.s64 	%rd209, %rd345, %rd553;
	add.s32 	%r41, %r240, -1;
	mul.wide.u32 	%rd346, %r41, 8;
	add.s64 	%rd347, %rd2, %rd346;
	ld.global.u64 	%rd210, [%rd347];
	or.b64  	%rd348, %rd552, %rd210;
	and.b64  	%rd349, %rd348, -4294967296;
	setp.ne.s64 	%p17, %rd349, 0;
	@%p17 bra 	$L__BB37_91;
	cvt.u32.u64 	%r104, %rd210;
	cvt.u32.u64 	%r105, %rd552;
	div.u32 	%r106, %r105, %r104;
	mul.lo.s32 	%r107, %r106, %r104;
	sub.s32 	%r108, %r105, %r107;
	cvt.u64.u32 	%rd554, %r106;
	cvt.u64.u32 	%rd555, %r108;
	bra.uni 	$L__BB37_92;
$L__BB37_91:
	div.s64 	%rd554, %rd552, %rd210;
	mul.lo.s64 	%rd350, %rd554, %rd210;
	sub.s64 	%rd555, %rd552, %rd350;
$L__BB37_92:
	add.s64 	%rd352, %rd1, %rd346;
	ld.global.u64 	%rd353, [%rd352];
	mad.lo.s64 	%rd217, %rd353, %rd555, %rd209;
	add.s32 	%r42, %r240, -2;
	mul.wide.u32 	%rd354, %r42, 8;
	add.s64 	%rd355, %rd2, %rd354;
	ld.global.u64 	%rd218, [%rd355];
	or.b64  	%rd356, %rd554, %rd218;
	and.b64  	%rd357, %rd356, -4294967296;
	setp.ne.s64 	%p18, %rd357, 0;
	@%p18 bra 	$L__BB37_94;
	cvt.u32.u64 	%r109, %rd218;
	cvt.u32.u64 	%r110, %rd554;
	div.u32 	%r111, %r110, %r109;
	mul.lo.s32 	%r112, %r111, %r109;
	sub.s32 	%r113, %r110, %r112;
	cvt.u64.u32 	%rd556, %r111;
	cvt.u64.u32 	%rd557, %r113;
	bra.uni 	$L__BB37_95;
$L__BB37_94:
	div.s64 	%rd556, %rd554, %rd218;
	mul.lo.s64 	%rd358, %rd556, %rd218;
	sub.s64 	%rd557, %rd554, %rd358;
$L__BB37_95:
	add.s64 	%rd360, %rd1, %rd354;
	ld.global.u64 	%rd361, [%rd360];
	mad.lo.s64 	%rd225, %rd361, %rd557, %rd217;
	add.s32 	%r43, %r240, -3;
	mul.wide.u32 	%rd362, %r43, 8;
	add.s64 	%rd363, %rd2, %rd362;
	ld.global.u64 	%rd226, [%rd363];
	or.b64  	%rd364, %rd556, %rd226;
	and.b64  	%rd365, %rd364, -4294967296;
	setp.ne.s64 	%p19, %rd365, 0;
	@%p19 bra 	$L__BB37_97;
	cvt.u32.u64 	%r114, %rd226;
	cvt.u32.u64 	%r115, %rd556;
	div.u32 	%r116, %r115, %r114;
	mul.lo.s32 	%r117, %r116, %r114;
	sub.s32 	%r118, %r115, %r117;
	cvt.u64.u32 	%rd562, %r116;
	cvt.u64.u32 	%rd559, %r118;
	bra.uni 	$L__BB37_98;
$L__BB37_97:
	div.s64 	%rd562, %rd556, %rd226;
	mul.lo.s64 	%rd366, %rd562, %rd226;
	sub.s64 	%rd559, %rd556, %rd366;
$L__BB37_98:
	add.s64 	%rd368, %rd1, %rd362;
	ld.global.u64 	%rd369, [%rd368];
	mad.lo.s64 	%rd370, %rd369, %rd559, %rd225;
	shl.b64 	%rd371, %rd370, 2;
	add.s64 	%rd571, %rd571, %rd371;
	add.s32 	%r240, %r240, -4;
$L__BB37_99:
	setp.eq.s32 	%p20, %r40, 0;
	@%p20 bra 	$L__BB37_113;
	setp.eq.s32 	%p21, %r40, 1;
	@%p21 bra 	$L__BB37_108;
	mul.wide.u32 	%rd373, %r240, 8;
	add.s64 	%rd374, %rd2, %rd373;
	ld.global.u64 	%rd237, [%rd374];
	or.b64  	%rd375, %rd562, %rd237;
	and.b64  	%rd376, %rd375, -4294967296;
	setp.ne.s64 	%p22, %rd376, 0;
	@%p22 bra 	$L__BB37_103;
	cvt.u32.u64 	%r119, %rd237;
	cvt.u32.u64 	%r120, %rd562;
	div.u32 	%r121, %r120, %r119;
	mul.lo.s32 	%r122, %r121, %r119;
	sub.s32 	%r123, %r120, %r122;
	cvt.u64.u32 	%rd563, %r121;
	cvt.u64.u32 	%rd564, %r123;
	bra.uni 	$L__BB37_104;
$L__BB37_103:
	div.s64 	%rd563, %rd562, %rd237;
	mul.lo.s64 	%rd377, %rd563, %rd237;
	sub.s64 	%rd564, %rd562, %rd377;
$L__BB37_104:
	add.s64 	%rd379, %rd1, %rd373;
	ld.global.u64 	%rd380, [%rd379];
	mul.lo.s64 	%rd244, %rd380, %rd564;
	add.s32 	%r46, %r240, -1;
	mul.wide.u32 	%rd381, %r46, 8;
	add.s64 	%rd382, %rd2, %rd381;
	ld.global.u64 	%rd245, [%rd382];
	or.b64  	%rd383, %rd563, %rd245;
	and.b64  	%rd384, %rd383, -4294967296;
	setp.ne.s64 	%p23, %rd384, 0;
	@%p23 bra 	$L__BB37_106;
	cvt.u32.u64 	%r124, %rd245;
	cvt.u32.u64 	%r125, %rd563;
	div.u32 	%r126, %r125, %r124;
	mul.lo.s32 	%r127, %r126, %r124;
	sub.s32 	%r128, %r125, %r127;
	cvt.u64.u32 	%rd562, %r126;
	cvt.u64.u32 	%rd566, %r128;
	bra.uni 	$L__BB37_107;
$L__BB37_106:
	div.s64 	%rd562, %rd563, %rd245;
	mul.lo.s64 	%rd385, %rd562, %rd245;
	sub.s64 	%rd566, %rd563, %rd385;
$L__BB37_107:
	add.s64 	%rd387, %rd1, %rd381;
	ld.global.u64 	%rd388, [%rd387];
	mad.lo.s64 	%rd389, %rd388, %rd566, %rd244;
	shl.b64 	%rd390, %rd389, 2;
	add.s64 	%rd571, %rd571, %rd390;
	add.s32 	%r240, %r240, -2;
$L__BB37_108:
	and.b32  	%r129, %r22, 1;
	setp.eq.b32 	%p24, %r129, 1;
	not.pred 	%p25, %p24;
	@%p25 bra 	$L__BB37_113;
	mul.wide.u32 	%rd391, %r240, 8;
	add.s64 	%rd392, %rd2, %rd391;
	ld.global.u64 	%rd256, [%rd392];
	or.b64  	%rd393, %rd562, %rd256;
	and.b64  	%rd394, %rd393, -4294967296;
	setp.ne.s64 	%p26, %rd394, 0;
	@%p26 bra 	$L__BB37_111;
	cvt.u32.u64 	%r130, %rd256;
	cvt.u32.u64 	%r131, %rd562;
	rem.u32 	%r132, %r131, %r130;
	cvt.u64.u32 	%rd570, %r132;
	bra.uni 	$L__BB37_112;
$L__BB37_111:
	rem.s64 	%rd570, %rd562, %rd256;
$L__BB37_112:
	add.s64 	%rd396, %rd1, %rd391;
	ld.global.u64 	%rd397, [%rd396];
	mul.lo.s64 	%rd398, %rd397, %rd570;
	shl.b64 	%rd399, %rd398, 2;
	add.s64 	%rd571, %rd571, %rd399;
$L__BB37_113:
	ld.global.u32 	%r133, [%rd571];
	st.shared.u32 	[%r5], %r133;
$L__BB37_114:
	bar.sync 	0;
	setp.lt.u32 	%p48, %r242, 66;
	@%p48 bra 	$L__BB37_118;
$L__BB37_115:
	shr.u32 	%r50, %r242, 1;
	setp.ge.u32 	%p49, %r1, %r50;
	@%p49 bra 	$L__BB37_117;
	ld.shared.u32 	%r208, [%r5];
	shl.b32 	%r209, %r50, 2;
	add.s32 	%r210, %r5, %r209;
	ld.shared.u32 	%r211, [%r210];
	mul.lo.s32 	%r212, %r211, %r208;
	st.shared.u32 	[%r5], %r212;
$L__BB37_117:
	bar.sync 	0;
	setp.gt.u32 	%p50, %r242, 131;
	mov.u32 	%r242, %r50;
	@%p50 bra 	$L__BB37_115;
$L__BB37_118:
	setp.gt.u32 	%p51, %r1, 31;
	@%p51 bra 	$L__BB37_121;
	ld.volatile.shared.u32 	%r213, [%r5];
	ld.volatile.shared.u32 	%r214, [%r5+128];
	mul.lo.s32 	%r215, %r214, %r213;
	st.volatile.shared.u32 	[%r5], %r215;
	ld.volatile.shared.u32 	%r216, [%r5];
	ld.volatile.shared.u32 	%r217, [%r5+64];
	mul.lo.s32 	%r218, %r217, %r216;
	st.volatile.shared.u32 	[%r5], %r218;
	ld.volatile.shared.u32 	%r219, [%r5];
	ld.volatile.shared.u32 	%r220, [%r5+32];
	mul.lo.s32 	%r221, %r220, %r219;
	st.volatile.shared.u32 	[%r5], %r221;
	ld.volatile.shared.u32 	%r222, [%r5];
	ld.volatile.shared.u32 	%r223, [%r5+16];
	mul.lo.s32 	%r224, %r223, %r222;
	st.volatile.shared.u32 	[%r5], %r224;
	ld.volatile.shared.u32 	%r225, [%r5];
	ld.volatile.shared.u32 	%r226, [%r5+8];
	mul.lo.s32 	%r227, %r226, %r225;
	st.volatile.shared.u32 	[%r5], %r227;
	ld.volatile.shared.u32 	%r228, [%r5];
	ld.volatile.shared.u32 	%r229, [%r5+4];
	mul.lo.s32 	%r230, %r229, %r228;
	st.volatile.shared.u32 	[%r5], %r230;
	setp.ne.s32 	%p52, %r1, 0;
	@%p52 bra 	$L__BB37_121;
	ld.param.u64 	%rd486, [contiguous_reduce2_u32_param_0];
	ld.shared.u32 	%r231, [sdata_u32];
	cvt.u64.u32 	%rd480, %r2;
	mov.u32 	%r232, %ctaid.y;
	cvt.u64.u32 	%rd481, %r232;
	mad.lo.s64 	%rd482, %rd265, %rd481, %rd480;
	cvta.to.global.u64 	%rd483, %rd486;
	shl.b64 	%rd484, %rd482, 2;
	add.s64 	%rd485, %rd483, %rd484;
	st.global.u32 	[%rd485], %r231;
$L__BB37_121:
	ret;

}
	// .globl	contiguous_reduce22_u32
.visible .entry contiguous_reduce22_u32(
	.param .u64 .ptr .align 1 contiguous_reduce22_u32_param_0,
	.param .u64 .ptr .align 1 contiguous_reduce22_u32_param_1,
	.param .u64 contiguous_reduce22_u32_param_2,
	.param .u64 contiguous_reduce22_u32_param_3
)
{
	.reg .pred 	%p<8>;
	.reg .b32 	%r<46>;
	.reg .b64 	%rd<27>;

	ld.param.u64 	%rd4, [contiguous_reduce22_u32_param_0];
	ld.param.u64 	%rd7, [contiguous_reduce22_u32_param_1];
	ld.param.u64 	%rd5, [contiguous_reduce22_u32_param_2];
	ld.param.u64 	%rd6, [contiguous_reduce22_u32_param_3];
	cvta.to.global.u64 	%rd1, %rd7;
	mov.u32 	%r1, %tid.x;
	mov.u32 	%r2, %ctaid.x;
	mov.u32 	%r45, %ntid.x;
	mul.lo.s32 	%r8, %r2, %r45;
	shl.b32 	%r9, %r8, 1;
	add.s32 	%r4, %r9, %r1;
	shl.b32 	%r10, %r1, 2;
	mov.u32 	%r11, sdata_u32;
	add.s32 	%r5, %r11, %r10;
	mov.b32 	%r12, 1;
	st.shared.u32 	[%r5], %r12;
	add.s32 	%r13, %r4, %r45;
	cvt.u64.u32 	%rd2, %r13;
	setp.le.u64 	%p1, %rd5, %rd2;
	@%p1 bra 	$L__BB38_2;
	cvt.u64.u32 	%rd12, %r4;
	mov.u32 	%r16, %ctaid.y;
	cvt.u64.u32 	%rd13, %r16;
	mul.lo.s64 	%rd14, %rd5, %rd13;
	add.s64 	%rd15, %rd14, %rd12;
	shl.b64 	%rd16, %rd15, 2;
	add.s64 	%rd17, %rd1, %rd16;
	ld.global.u32 	%r17, [%rd17];
	add.s64 	%rd18, %rd14, %rd2;
	shl.b64 	%rd19, %rd18, 2;
	add.s64 	%rd20, %rd1, %rd19;
	ld.global.u32 	%r18, [%rd20];
	mul.lo.s32 	%r19, %r18, %r17;
	st.shared.u32 	[%r5], %r19;
	bra.uni 	$L__BB38_4;
$L__BB38_2:
	cvt.u64.u32 	%rd3, %r4;
	setp.le.u64 	%p2, %rd5, %rd3;
	@%p2 bra 	$L__BB38_4;
	mov.u32 	%r14, %ctaid.y;
	cvt.u64.u32 	%rd8, %r14;
	mad.lo.s64 	%rd9, %rd5, %rd8, %rd3;
	shl.b64 	%rd10, %rd9, 2;
	add.s64 	%rd11, %rd1, %rd10;
	ld.global.u32 	%r15, [%rd11];
	st.shared.u32 	[%r5], %r15;
$L__BB38_4:
	bar.sync 	0;
	setp.lt.u32 	%p3, %r45, 66;
	@%p3 bra 	$L__BB38_8;
$L__BB38_5:
	shr.u32 	%r7, %r45, 1;
	setp.ge.u32 	%p4, %r1, %r7;
	@%p4 bra 	$L__BB38_7;
	ld.shared.u32 	%r20, [%r5];
	shl.b32 	%r21, %r7, 2;
	add.s32 	%r22, %r5, %r21;
	ld.shared.u32 	%r23, [%r22];
	mul.lo.s32 	%r24, %r23, %r20;
	st.shared.u32 	[%r5], %r24;
$L__BB38_7:
	bar.sync 	0;
	setp.gt.u32 	%p5, %r45, 131;
	mov.u32 	%r45, %r7;
	@%p5 bra 	$L__BB38_5;
$L__BB38_8:
	setp.gt.u32 	%p6, %r1, 31;
	@%p6 bra 	$L__BB38_11;
	ld.volatile.shared.u32 	%r25, [%r5];
	ld.volatile.shared.u32 	%r26, [%r5+128];
	mul.lo.s32 	%r27, %r26, %r25;
	st.volatile.shared.u32 	[%r5], %r27;
	ld.volatile.shared.u32 	%r28, [%r5];
	ld.volatile.shared.u32 	%r29, [%r5+64];
	mul.lo.s32 	%r30, %r29, %r28;
	st.volatile.shared.u32 	[%r5], %r30;
	ld.volatile.shared.u32 	%r31, [%r5];
	ld.volatile.shared.u32 	%r32, [%r5+32];
	mul.lo.s32 	%r33, %r32, %r31;
	st.volatile.shared.u32 	[%r5], %r33;
	ld.volatile.shared.u32 	%r34, [%r5];
	ld.volatile.shared.u32 	%r35, [%r5+16];
	mul.lo.s32 	%r36, %r35, %r34;
	st.volatile.shared.u32 	[%r5], %r36;
	ld.volatile.shared.u32 	%r37, [%r5];
	ld.volatile.shared.u32 	%r38, [%r5+8];
	mul.lo.s32 	%r39, %r38, %r37;
	st.volatile.shared.u32 	[%r5], %r39;
	ld.volatile.shared.u32 	%r40, [%r5];
	ld.volatile.shared.u32 	%r41, [%r5+4];
	mul.lo.s32 	%r42, %r41, %r40;
	st.volatile.shared.u32 	[%r5], %r42;
	setp.ne.s32 	%p7, %r1, 0;
	@%p7 bra 	$L__BB38_11;
	ld.shared.u32 	%r43, [sdata_u32];
	cvt.u64.u32 	%rd21, %r2;
	mov.u32 	%r44, %ctaid.y;
	cvt.u64.u32 	%rd22, %r44;
	mad.lo.s64 	%rd23, %rd6, %rd22, %rd21;
	cvta.to.global.u64 	%rd24, %rd4;
	shl.b64 	%rd25, %rd23, 2;
	add.s64 	%rd26, %rd24, %rd25;
	st.global.u32 	[%rd26], %r43;
$L__BB38_11:
	ret;

}
	// .globl	contiguous_reduce3_u32
.visible .entry contiguous_reduce3_u32(
	.param .u64 .ptr .align 1 contiguous_reduce3_u32_param_0,
	.param .u64 .ptr .align 1 contiguous_reduce3_u32_param_1,
	.param .u64 .ptr .align 1 contiguous_reduce3_u32_param_2,
	.param .u64 .ptr .align 1 contiguous_reduce3_u32_param_3,
	.param .u64 contiguous_reduce3_u32_param_4,
	.param .u64 contiguous_reduce3_u32_param_5,
	.param .u64 contiguous_reduce3_u32_param_6
)
{
	.reg .pred 	%p<39>;
	.reg .b32 	%r<257>;
	.reg .b64 	%rd<306>;

	ld.param.u64 	%rd144, [contiguous_reduce3_u32_param_0];
	ld.param.u64 	%rd145, [contiguous_reduce3_u32_param_1];
	ld.param.u64 	%rd148, [contiguous_reduce3_u32_param_2];
	ld.param.u64 	%rd149, [contiguous_reduce3_u32_param_3];
	ld.param.u64 	%rd146, [contiguous_reduce3_u32_param_4];
	ld.param.u64 	%rd147, [contiguous_reduce3_u32_param_5];
	ld.param.u64 	%rd150, [contiguous_reduce3_u32_param_6];
	cvta.to.global.u64 	%rd1, %rd149;
	cvta.to.global.u64 	%rd2, %rd148;
	mov.u32 	%r1, %tid.y;
	mov.u32 	%r2, %ntid.x;
	mov.u32 	%r3, %tid.x;
	mad.lo.s32 	%r77, %r1, %r2, %r3;
	mov.u32 	%r78, %ctaid.x;
	mad.lo.s32 	%r79, %r78, %r2, %r3;
	mov.u32 	%r80, %ctaid.y;
	mov.u32 	%r4, %ntid.y;
	mad.lo.s32 	%r81, %r80, %r4, %r1;
	shl.b32 	%r82, %r77, 2;
	mov.u32 	%r83, sdata_u32;
	add.s32 	%r6, %r83, %r82;
	mov.b32 	%r84, 1;
	st.shared.u32 	[%r6], %r84;
	cvt.u64.u32 	%rd3, %r79;
	setp.le.u64 	%p1, %rd147, %rd3;
	cvt.u64.u32 	%rd152, %r81;
	setp.le.u64 	%p2, %rd150, %rd152;
	or.pred  	%p3, %p1, %p2;
	@%p3 bra 	$L__BB39_76;
	cvt.u32.u64 	%r85, %rd3;
	cvt.u32.u64 	%r86, %rd147;
	mad.lo.s32 	%r239, %r81, %r86, %r85;
	cvt.u32.u64 	%r8, %rd146;
	add.s32 	%r238, %r8, -1;
	setp.lt.s32 	%p4, %r238, 0;
	mov.b64 	%rd305, 0;
	@%p4 bra 	$L__BB39_59;
	and.b32  	%r10, %r8, 7;
	setp.lt.u32 	%p5, %r238, 7;
	mov.b64 	%rd305, 0;
	@%p5 bra 	$L__BB39_30;
	add.s32 	%r234, %r8, -4;
	and.b32  	%r87, %r8, -8;
	neg.s32 	%r233, %r87;
	mov.b64 	%rd305, 0;
$L__BB39_4:
	.pragma "nounroll";
	add.s32 	%r16, %r234, 3;
	cvt.u64.u32 	%rd5, %r239;
	mul.wide.u32 	%rd157, %r16, 8;
	add.s64 	%rd158, %rd2, %rd157;
	ld.global.u64 	%rd6, [%rd158];
	and.b64  	%rd159, %rd6, -4294967296;
	setp.ne.s64 	%p6, %rd159, 0;
	@%p6 bra 	$L__BB39_6;
	cvt.u32.u64 	%r88, %rd6;
	cvt.u32.u64 	%r89, %rd5;
	div.u32 	%r90, %r89, %r88;
	mul.lo.s32 	%r91, %r90, %r88;
	sub.s32 	%r92, %r89, %r91;
	cvt.u64.u32 	%rd270, %r90;
	cvt.u64.u32 	%rd271, %r92;
	bra.uni 	$L__BB39_7;
$L__BB39_6:
	div.s64 	%rd270, %rd5, %rd6;
	mul.lo.s64 	%rd160, %rd270, %rd6;
	sub.s64 	%rd271, %rd5, %rd160;
$L__BB39_7:
	add.s64 	%rd162, %rd1, %rd157;
	ld.global.u64 	%rd163, [%rd162];
	mad.lo.s64 	%rd13, %rd163, %rd271, %rd305;
	add.s32 	%r17, %r234, 2;
	and.b64  	%rd14, %rd270, 4294967295;
	mul.wide.u32 	%rd164, %r17, 8;
	add.s64 	%rd165, %rd2, %rd164;
	ld.global.u64 	%rd15, [%rd165];
	and.b64  	%rd166, %rd15, -4294967296;
	setp.ne.s64 	%p7, %rd166, 0;
	@%p7 bra 	$L__BB39_9;
	cvt.u32.u64 	%r93, %rd15;
	cvt.u32.u64 	%r94, %rd14;
	div.u32 	%r95, %r94, %r93;
	mul.lo.s32 	%r96, %r95, %r93;
	sub.s32 	%r97, %r94, %r96;
	cvt.u64.u32 	%rd272, %r95;
	cvt.u64.u32 	%rd273, %r97;
	bra.uni 	$L__BB39_10;
$L__BB39_9:
	div.s64 	%rd272, %rd14, %rd15;
	mul.lo.s64 	%rd167, %rd272, %rd15;
	sub.s64 	%rd273, %rd14, %rd167;
$L__BB39_10:
	add.s64 	%rd169, %rd1, %rd164;
	ld.global.u64 	%rd170, [%rd169];
	mad.lo.s64 	%rd22, %rd170, %rd273, %rd13;
	add.s32 	%r18, %r234, 1;
	and.b64  	%rd23, %rd272, 4294967295;
	mul.wide.u32 	%rd171, %r18, 8;
	add.s64 	%rd172, %rd2, %rd171;
	ld.global.u64 	%rd24, [%rd172];
	and.b64  	%rd173, %rd24, -4294967296;
	setp.ne.s64 	%p8, %rd173, 0;
	@%p8 bra 	$L__BB39_12;
	cvt.u32.u64 	%r98, %rd24;
	cvt.u32.u64 	%r99, %rd23;
	div.u32 	%r100, %r99, %r98;
	mul.lo.s32 	%r101, %r100, %r98;
	sub.s32 	%r102, %r99, %r101;
	cvt.u64.u32 	%rd274, %r100;
	cvt.u64.u32 	%rd275, %r102;
	bra.uni 	$L__BB39_13;
$L__BB39_12:
	div.s64 	%rd274, %rd23, %rd24;
	mul.lo.s64 	%rd174, %rd274, %rd24;
	sub.s64 	%rd275, %rd23, %rd174;
$L__BB39_13:
	add.s64 	%rd176, %rd1, %rd171;
	ld.global.u64 	%rd177, [%rd176];
	mad.lo.s64 	%rd31, %rd177, %rd275, %rd22;
	add.s32 	%r19, %r234, -4;
	and.b64  	%rd32, %rd274, 4294967295;
	mul.wide.u32 	%rd178, %r234, 8;
	add.s64 	%rd179, %rd2, %rd178;
	ld.global.u64 	%rd33, [%rd179];
	and.b64  	%rd180, %rd33, -4294967296;
	setp.ne.s64 	%p9, %rd180, 0;
	@%p9 bra 	$L__BB39_15;
	cvt.u32.u64 	%r103, %rd33;
	cvt.u32.u64 	%r104, %rd32;
	div.u32 	%r105, %r104, %r103;
	mul.lo.s32 	%r106, %r105, %r103;
	sub.s32 	%r107, %r104, %r106;
	cvt.u64.u32 	%rd276, %r105;
	cvt.u64.u32 	%rd277, %r107;
	bra.uni 	$L__BB39_16;
$L__BB39_15:
	div.s64 	%rd276, %rd32, %rd33;
	mul.lo.s64 	%rd181, %rd276, %rd33;
	sub.s64 	%rd277, %rd32, %rd181;
$L__BB39_16:
	mul.wide.u32 	%rd182, %r234, 8;
	add.s64 	%rd183, %rd1, %rd182;
	ld.global.u64 	%rd184, [%rd183];
	mad.lo.s64 	%rd40, %rd184, %rd277, %rd31;
	add.s32 	%r20, %r234, -1;
	and.b64  	%rd41, %rd276, 4294967295;
	mul.wide.u32 	%rd185, %r20, 8;
	add.s64 	%rd186, %rd2, %rd185;
	ld.global.u64 	%rd42, [%rd186];
	and.b64  	%rd187, %rd42, -4294967296;
	setp.ne.s64 	%p10, %rd187, 0;
	@%p10 bra 	$L__BB39_18;
	cvt.u32.u64 	%r108, %rd42;
	cvt.u32.u64 	%r109, %rd41;
	div.u32 	%r110, %r109, %r108;
	mul.lo.s32 	%r111, %r110, %r108;
	sub.s32 	%r112, %r109, %r111;
	cvt.u64.u32 	%rd278, %r110;
	cvt.u64.u32 	%rd279, %r112;
	bra.uni 	$L__BB39_19;
$L__BB39_18:
	div.s64 	%rd278, %rd41, %rd42;
	mul.lo.s64 	%rd188, %rd278, %rd42;
	sub.s64 	%rd279, %rd41, %rd188;
$L__BB39_19:
	mul.wide.u32 	%rd189, %r20, 8;
	add.s64 	%rd190, %rd1, %rd189;
	ld.global.u64 	%rd191, [%rd190];
	mad.lo.s64 	%rd49, %rd191, %rd279, %rd40;
	add.s32 	%r21, %r234, -2;
	and.b64  	%rd50, %rd278, 4294967295;
	mul.wide.u32 	%rd192, %r21, 8;
	add.s64 	%rd193, %rd2, %rd192;
	ld.global.u64 	%rd51, [%rd193];
	and.b64  	%rd194, %rd51, -4294967296;
	setp.ne.s64 	%p11, %rd194, 0;
	@%p11 bra 	$L__BB39_21;
	cvt.u32.u64 	%r113, %rd51;
	cvt.u32.u64 	%r114, %rd50;
	div.u32 	%r115, %r114, %r113;
	mul.lo.s32 	%r116, %r115, %r113;
	sub.s32 	%r117, %r114, %r116;
	cvt.u64.u32 	%rd280, %r115;
	cvt.u64.u32 	%rd281, %r117;
	bra.uni 	$L__BB39_22;
$L__BB39_21:
	div.s64 	%rd280, %rd50, %rd51;
	mul.lo.s64 	%rd195, %rd280, %rd51;
	sub.s64 	%rd281, %rd50, %rd195;
$L__BB39_22:
	mul.wide.u32 	%rd196, %r21, 8;
	add.s64 	%rd197, %rd1, %rd196;
	ld.global.u64 	%rd198, [%rd197];
	mad.lo.s64 	%rd58, %rd198, %rd281, %rd49;
	add.s32 	%r22, %r234, -3;
	and.b64  	%rd59, %rd280, 4294967295;
	mul.wide.u32 	%rd199, %r22, 8;
	add.s64 	%rd200, %rd2, %rd199;
	ld.global.u64 	%rd60, [%rd200];
	and.b64  	%rd201, %rd60, -4294967296;
	setp.ne.s64 	%p12, %rd201, 0;
	@%p12 bra 	$L__BB39_24;
	cvt.u32.u64 	%r118, %rd60;
	cvt.u32.u64 	%r119, %rd59;
	div.u32 	%r120, %r119, %r118;
	mul.lo.s32 	%r121, %r120, %r118;
	sub.s32 	%r122, %r119, %r121;
	cvt.u64.u32 	%rd282, %r120;
	cvt.u64.u32 	%rd283, %r122;
	bra.uni 	$L__BB39_25;
$L__BB39_24:
	div.s64 	%rd282, %rd59, %rd60;
	mul.lo.s64 	%rd202, %rd282, %rd60;
	sub.s64 	%rd283, %rd59, %rd202;
$L__BB39_25:
	mul.wide.u32 	%rd203, %r22, 8;
	add.s64 	%rd204, %rd1, %rd203;
	ld.global.u64 	%rd205, [%rd204];
	mad.lo.s64 	%rd67, %rd205, %rd283, %rd58;
	and.b64  	%rd68, %rd282, 4294967295;
	mul.wide.u32 	%rd206, %r19, 8;
	add.s64 	%rd207, %rd2, %rd206;
	ld.global.u64 	%rd69, [%rd207];
	and.b64  	%rd208, %rd69, -4294967296;
	setp.ne.s64 	%p13, %rd208, 0;
	@%p13 bra 	$L__BB39_27;
	cvt.u32.u64 	%r123, %rd69;
	cvt.u32.u64 	%r124, %rd68;
	div.u32 	%r125, %r124, %r123;
	mul.lo.s32 	%r126, %r125, %r123;
	sub.s32 	%r127, %r124, %r126;
	cvt.u64.u32 	%rd284, %r125;
	cvt.u64.u32 	%rd285, %r127;
	bra.uni 	$L__BB39_28;
$L__BB39_27:
	div.s64 	%rd284, %rd68, %rd69;
	mul.lo.s64 	%rd209, %rd284, %rd69;
	sub.s64 	%rd285, %rd68, %rd209;
$L__BB39_28:
	add.s64 	%rd211, %rd1, %rd206;
	ld.global.u64 	%rd212, [%rd211];
	mad.lo.s64 	%rd305, %rd212, %rd285, %rd67;
	cvt.u32.u64 	%r239, %rd284;
	add.s32 	%r234, %r234, -8;
	add.s32 	%r233, %r233, 8;
	setp.ne.s32 	%p14, %r233, 0;
	@%p14 bra 	$L__BB39_4;
	add.s32 	%r238, %r234, 3;
$L__BB39_30:
	setp.eq.s32 	%p15, %r10, 0;
	@%p15 bra 	$L__BB39_59;
	and.b32  	%r29, %r8, 3;
	setp.lt.u32 	%p16, %r10, 4;
	@%p16 bra 	$L__BB39_45;
	cvt.u64.u32 	%rd79, %r239;
	mul.wide.u32 	%rd214, %r238, 8;
	add.s64 	%rd215, %rd2, %rd214;
	ld.global.u64 	%rd80, [%rd215];
	and.b64  	%rd216, %rd80, -4294967296;
	setp.ne.s64 	%p17, %rd216, 0;
	@%p17 bra 	$L__BB39_34;
	cvt.u32.u64 	%r128, %rd80;
	cvt.u32.u64 	%r129, %rd79;
	div.u32 	%r130, %r129, %r128;
	mul.lo.s32 	%r131, %r130, %r128;
	sub.s32 	%r132, %r129, %r131;
	cvt.u64.u32 	%rd288, %r130;
	cvt.u64.u32 	%rd289, %r132;
	bra.uni 	$L__BB39_35;
$L__BB39_34:
	div.s64 	%rd288, %rd79, %rd80;
	mul.lo.s64 	%rd217, %rd288, %rd80;
	sub.s64 	%rd289, %rd79, %rd217;
$L__BB39_35:
	add.s64 	%rd219, %rd1, %rd214;
	ld.global.u64 	%rd220, [%rd219];
	mad.lo.s64 	%rd87, %rd220, %rd289, %rd305;
	add.s32 	%r30, %r238, -1;
	and.b64  	%rd88, %rd288, 4294967295;
	mul.wide.u32 	%rd221, %r30, 8;
	add.s64 	%rd222, %rd2, %rd221;
	ld.global.u64 	%rd89, [%rd222];
	and.b64  	%rd223, %rd89, -4294967296;
	setp.ne.s64 	%p18, %rd223, 0;
	@%p18 bra 	$L__BB39_37;
	cvt.u32.u64 	%r133, %rd89;
	cvt.u32.u64 	%r134, %rd88;
	div.u32 	%r135, %r134, %r133;
	mul.lo.s32 	%r136, %r135, %r133;
	sub.s32 	%r137, %r134, %r136;
	cvt.u64.u32 	%rd290, %r135;
	cvt.u64.u32 	%rd291, %r137;
	bra.uni 	$L__BB39_38;
$L__BB39_37:
	div.s64 	%rd290, %rd88, %rd89;
	mul.lo.s64 	%rd224, %rd290, %rd89;
	sub.s64 	%rd291, %rd88, %rd224;
$L__BB39_38:
	add.s64 	%rd226, %rd1, %rd221;
	ld.global.u64 	%rd227, [%rd226];
	mad.lo.s64 	%rd96, %rd227, %rd291, %rd87;
	add.s32 	%r31, %r238, -2;
	and.b64  	%rd97, %rd290, 4294967295;
	mul.wide.u32 	%rd228, %r31, 8;
	add.s64 	%rd229, %rd2, %rd228;
	ld.global.u64 	%rd98, [%rd229];
	and.b64  	%rd230, %rd98, -4294967296;
	setp.ne.s64 	%p19, %rd230, 0;
	@%p19 bra 	$L__BB39_40;
	cvt.u32.u64 	%r138, %rd98;
	cvt.u32.u64 	%r139, %rd97;
	div.u32 	%r140, %r139, %r138;
	mul.lo.s32 	%r141, %r140, %r138;
	sub.s32 	%r142, %r139, %r141;
	cvt.u64.u32 	%rd292, %r140;
	cvt.u64.u32 	%rd293, %r142;
	bra.uni 	$L__BB39_41;
$L__BB39_40:
	div.s64 	%rd292, %rd97, %rd98;
	mul.lo.s64 	%rd231, %rd292, %rd98;
	sub.s64 	%rd293, %rd97, %rd231;
$L__BB39_41:
	add.s64 	%rd233, %rd1, %rd228;
	ld.global.u64 	%rd234, [%rd233];
	mad.lo.s64 	%rd105, %rd234, %rd293, %rd96;
	add.s32 	%r32, %r238, -3;
	and.b64  	%rd106, %rd292, 4294967295;
	mul.wide.u32 	%rd235, %r32, 8;
	add.s64 	%rd236, %rd2, %rd235;
	ld.global.u64 	%rd107, [%rd236];
	and.b64  	%rd237, %rd107, -4294967296;
	setp.ne.s64 	%p20, %rd237, 0;
	@%p20 bra 	$L__BB39_43;
	cvt.u32.u64 	%r143, %rd107;
	cvt.u32.u64 	%r144, %rd106;
	div.u32 	%r145, %r144, %r143;
	mul.lo.s32 	%r146, %r145, %r143;
	sub.s32 	%r147, %r144, %r146;
	cvt.u64.u32 	%rd294, %r145;
	cvt.u64.u32 	%rd295, %r147;
	bra.uni 	$L__BB39_44;
$L__BB39_43:
	div.s64 	%rd294, %rd106, %rd107;
	mul.lo.s64 	%rd238, %rd294, %rd107;
	sub.s64 	%rd295, %rd106, %rd238;
$L__BB39_44:
	add.s64 	%rd240, %rd1, %rd235;
	ld.global.u64 	%rd241, [%rd240];
	mad.lo.s64 	%rd305, %rd241, %rd295, %rd105;
	cvt.u32.u64 	%r239, %rd294;
	add.s32 	%r238, %r238, -4;
$L__BB39_45:
	setp.eq.s32 	%p21, %r29, 0;
	@%p21 bra 	$L__BB39_59;
	setp.eq.s32 	%p22, %r29, 1;
	@%p22 bra 	$L__BB39_54;
	cvt.u64.u32 	%rd117, %r239;
	mul.wide.u32 	%rd243, %r238, 8;
	add.s64 	%rd244, %rd2, %rd243;
	ld.global.u64 	%rd118, [%rd244];
	and.b64  	%rd245, %rd118, -4294967296;
	setp.ne.s64 	%p23, %rd245, 0;
	@%p23 bra 	$L__BB39_49;
	cvt.u32.u64 	%r148, %rd118;
	cvt.u32.u64 	%r149, %rd117;
	div.u32 	%r150, %r149, %r148;
	mul.lo.s32 	%r151, %r150, %r148;
	sub.s32 	%r152, %r149, %r151;
	cvt.u64.u32 	%rd298, %r150;
	cvt.u64.u32 	%rd299, %r152;
	bra.uni 	$L__BB39_50;
$L__BB39_49:
	div.s64 	%rd298, %rd117, %rd118;
	mul.lo.s64 	%rd246, %rd298, %rd118;
	sub.s64 	%rd299, %rd117, %rd246;
$L__BB39_50:
	add.s64 	%rd248, %rd1, %rd243;
	ld.global.u64 	%rd249, [%rd248];
	mad.lo.s64 	%rd125, %rd249, %rd299, %rd305;
	add.s32 	%r37, %r238, -1;
	and.b64  	%rd126, %rd298, 4294967295;
	mul.wide.u32 	%rd250, %r37, 8;
	add.s64 	%rd251, %rd2, %rd250;
	ld.global.u64 	%rd127, [%rd251];
	and.b64  	%rd252, %rd127, -4294967296;
	setp.ne.s64 	%p24, %rd252, 0;
	@%p24 bra 	$L__BB39_52;
	cvt.u32.u64 	%r153, %rd127;
	cvt.u32.u64 	%r154, %rd126;
	div.u32 	%r155, %r154, %r153;
	mul.lo.s32 	%r156, %r155, %r153;
	sub.s32 	%r157, %r154, %r156;
	cvt.u64.u32 	%rd300, %r155;
	cvt.u64.u32 	%rd301, %r157;
	bra.uni 	$L__BB39_53;
$L__BB39_52:
	div.s64 	%rd300, %rd126, %rd127;
	mul.lo.s64 	%rd253, %rd300, %rd127;
	sub.s64 	%rd301, %rd126, %rd253;
$L__BB39_53:
	add.s64 	%rd255, %rd1, %rd250;
	ld.global.u64 	%rd256, [%rd255];
	mad.lo.s64 	%rd305, %rd256, %rd301, %rd125;
	cvt.u32.u64 	%r239, %rd300;
	add.s32 	%r238, %r238, -2;
$L__BB39_54:
	and.b32  	%r158, %r8, 1;
	setp.eq.b32 	%p25, %r158, 1;
	not.pred 	%p26, %p25;
	@%p26 bra 	$L__BB39_59;
	cvt.u64.u32 	%rd137, %r239;
	mul.wide.u32 	%rd257, %r238, 8;
	add.s64 	%rd258, %rd2, %rd257;
	ld.global.u64 	%rd138, [%rd258];
	and.b64  	%rd259, %rd138, -4294967296;
	setp.ne.s64 	%p27, %rd259, 0;
	@%p27 bra 	$L__BB39_57;
	cvt.u32.u64 	%r159, %rd138;
	cvt.u32.u64 	%r160, %rd137;
	rem.u32 	%r161, %r160, %r159;
	cvt.u64.u32 	%rd304, %r161;
	bra.uni 	$L__BB39_58;
$L__BB39_57:
	rem.s64 	%rd304, %rd137, %rd138;
$L__BB39_58:
	add.s64 	%rd261, %rd1, %rd257;
	ld.global.u64 	%rd262, [%rd261];
	mad.lo.s64 	%rd305, %rd262, %rd304, %rd305;
$L__BB39_59:
	cvta.to.global.u64 	%rd263, %rd145;
	shl.b64 	%rd264, %rd305, 2;
	add.s64 	%rd265, %rd263, %rd264;
	ld.global.u32 	%r162, [%rd265];
	st.shared.u32 	[%r6], %r162;
	bar.sync 	0;
	setp.ne.s32 	%p28, %r1, 0;
	@%p28 bra 	$L__BB39_76;
	setp.lt.u32 	%p29, %r4, 2;
	shl.b32 	%r163, %r3, 2;
	add.s32 	%r42, %r83, %r163;
	@%p29 bra 	$L__BB39_74;
	ld.shared.u32 	%r251, [%r42];
	add.s32 	%r44, %r4, -1;
	add.s32 	%r167, %r4, -2;
	and.b32  	%r45, %r44, 7;
	setp.lt.u32 	%p30, %r167, 7;
	mov.b32 	%r247, 1;
	@%p30 bra 	$L__BB39_65;
	and.b32  	%r170, %r44, -8;
	neg.s32 	%r254, %r170;
	shl.b32 	%r47, %r2, 2;
	add.s32 	%r172, %r163, %r47;
	mov.u32 	%r173, sdata_u32;
	add.s32 	%r252, %r173, %r172;
	shl.b32 	%r49, %r2, 5;
	mov.b32 	%r256, 1;
	mov.b32 	%r253, 0;
$L__BB39_63:
	.pragma "nounroll";
	mul.lo.s32 	%r174, %r256, %r2;
	shl.b32 	%r175, %r174, 2;
	add.s32 	%r176, %r42, %r175;
	ld.shared.u32 	%r177, [%r252];
	mul.lo.s32 	%r178, %r177, %r251;
	add.s32 	%r179, %r176, %r47;
	ld.shared.u32 	%r180, [%r179];
	mul.lo.s32 	%r181, %r180, %r178;
	add.s32 	%r182, %r179, %r47;
	ld.shared.u32 	%r183, [%r182];
	mul.lo.s32 	%r184, %r183, %r181;
	add.s32 	%r185, %r182, %r47;
	ld.shared.u32 	%r186, [%r185];
	mul.lo.s32 	%r187, %r186, %r184;
	add.s32 	%r188, %r185, %r47;
	ld.shared.u32 	%r189, [%r188];
	mul.lo.s32 	%r190, %r189, %r187;
	add.s32 	%r191, %r188, %r47;
	ld.shared.u32 	%r192, [%r191];
	mul.lo.s32 	%r193, %r192, %r190;
	add.s32 	%r194, %r191, %r47;
	ld.shared.u32 	%r195, [%r194];
	mul.lo.s32 	%r196, %r195, %r193;
	add.s32 	%r197, %r194, %r47;
	ld.shared.u32 	%r198, [%r197];
	mul.lo.s32 	%r251, %r198, %r196;
	add.s32 	%r256, %r256, 8;
	add.s32 	%r254, %r254, 8;
	add.s32 	%r253, %r253, 8;
	add.s32 	%r252, %r252, %r49;
	setp.eq.s32 	%p31, %r254, 0;
	@%p31 bra 	$L__BB39_64;
	bra.uni 	$L__BB39_63;
$L__BB39_64:
	add.s32 	%r247, %r253, 1;
$L__BB39_65:
	setp.eq.s32 	%p32, %r45, 0;
	@%p32 bra 	$L__BB39_73;
	and.b32  	%r54, %r44, 3;
	setp.lt.u32 	%p33, %r45, 4;
	@%p33 bra 	$L__BB39_68;
	mul.lo.s32 	%r200, %r247, %r2;
	shl.b32 	%r201, %r200, 2;
	add.s32 	%r202, %r42, %r201;
	ld.shared.u32 	%r203, [%r202];
	mul.lo.s32 	%r204, %r203, %r251;
	shl.b32 	%r205, %r2, 2;
	add.s32 	%r206, %r202, %r205;
	ld.shared.u32 	%r207, [%r206];
	mul.lo.s32 	%r208, %r207, %r204;
	add.s32 	%r209, %r206, %r205;
	ld.shared.u32 	%r210, [%r209];
	mul.lo.s32 	%r211, %r210, %r208;
	add.s32 	%r212, %r209, %r205;
	ld.shared.u32 	%r213, [%r212];
	mul.lo.s32 	%r251, %r213, %r211;
	add.s32 	%r247, %r247, 4;
$L__BB39_68:
	setp.eq.s32 	%p34, %r54, 0;
	@%p34 bra 	$L__BB39_73;
	setp.eq.s32 	%p35, %r54, 1;
	@%p35 bra 	$L__BB39_71;
	mul.lo.s32 	%r215, %r247, %r2;
	shl.b32 	%r216, %r215, 2;
	add.s32 	%r217, %r42, %r216;
	ld.shared.u32 	%r218, [%r217];
	mul.lo.s32 	%r219, %r218, %r251;
	shl.b32 	%r220, %r2, 2;
	add.s32 	%r221, %r217, %r220;
	ld.shared.u32 	%r222, [%r221];
	mul.lo.s32 	%r251, %r222, %r219;
	add.s32 	%r247, %r247, 2;
$L__BB39_71:
	and.b32  	%r223, %r44, 1;
	setp.eq.b32 	%p36, %r223, 1;
	not.pred 	%p37, %p36;
	@%p37 bra 	$L__BB39_73;
	mul.lo.s32 	%r224, %r247, %r2;
	shl.b32 	%r225, %r224, 2;
	add.s32 	%r226, %r42, %r225;
	ld.shared.u32 	%r227, [%r226];
	mul.lo.s32 	%r251, %r227, %r251;
$L__BB39_73:
	st.shared.u32 	[%r42], %r251;
$L__BB39_74:
	atom.relaxed.global.cas.b32 	%r228, [global_lock], 0, 1;
	setp.ne.s32 	%p38, %r228, 0;
	@%p38 bra 	$L__BB39_74;
	ld.shared.u32 	%r229, [%r42];
	cvta.to.global.u64 	%rd266, %rd144;
	shl.b64 	%rd267, %rd3, 2;
	add.s64 	%rd268, %rd266, %rd267;
	ld.global.u32 	%r230, [%rd268];
	mul.lo.s32 	%r231, %r230, %r229;
	st.global.u32 	[%rd268], %r231;
	atom.global.exch.b32 	%r232, [global_lock], 0;
$L__BB39_76:
	ret;

}
	// .globl	contiguous_reduce_u64
.visible .entry contiguous_reduce_u64(
	.param .u64 .ptr .align 1 contiguous_reduce_u64_param_0,
	.param .u64 .ptr .align 1 contiguous_reduce_u64_param_1,
	.param .u64 contiguous_reduce_u64_param_2
)
{
	.reg .pred 	%p<8>;
	.reg .b32 	%r<16>;
	.reg .b64 	%rd<43>;

	ld.param.u64 	%rd4, [contiguous_reduce_u64_param_0];
	ld.param.u64 	%rd6, [contiguous_reduce_u64_param_1];
	ld.param.u64 	%rd5, [contiguous_reduce_u64_param_2];
	cvta.to.global.u64 	%rd1, %rd6;
	mov.u32 	%r1, %tid.x;
	mov.u32 	%r2, %ctaid.x;
	mov.u32 	%r15, %ntid.x;
	mul.lo.s32 	%r8, %r2, %r15;
	shl.b32 	%r9, %r8, 1;
	add.s32 	%r4, %r9, %r1;
	shl.b32 	%r10, %r1, 3;
	mov.u32 	%r11, sdata_u64;
	add.s32 	%r5, %r11, %r10;
	mov.b64 	%rd7, 1;
	st.shared.u64 	[%r5], %rd7;
	add.s32 	%r12, %r4, %r15;
	cvt.u64.u32 	%rd2, %r12;
	setp.le.u64 	%p1, %rd5, %rd2;
	@%p1 bra 	$L__BB40_2;
	mul.wide.u32 	%rd11, %r4, 8;
	add.s64 	%rd12, %rd1, %rd11;
	ld.global.u64 	%rd13, [%rd12];
	shl.b64 	%rd14, %rd2, 3;
	add.s64 	%rd15, %rd1, %rd14;
	ld.global.u64 	%rd16, [%rd15];
	mul.lo.s64 	%rd17, %rd16, %rd13;
	st.shared.u64 	[%r5], %rd17;
	bra.uni 	$L__BB40_4;
$L__BB40_2:
	cvt.u64.u32 	%rd3, %r4;
	setp.le.u64 	%p2, %rd5, %rd3;
	@%p2 bra 	$L__BB40_4;
	shl.b64 	%rd8, %rd3, 3;
	add.s64 	%rd9, %rd1, %rd8;
	ld.global.u64 	%rd10, [%rd9];
	st.shared.u64 	[%r5], %rd10;
$L__BB40_4:
	bar.sync 	0;
	setp.lt.u32 	%p3, %r15, 66;
	@%p3 bra 	$L__BB40_8;
$L__BB40_5:
	shr.u32 	%r7, %r15, 1;
	setp.ge.u32 	%p4, %r1, %r7;
	@%p4 bra 	$L__BB40_7;
	ld.shared.u64 	%rd18, [%r5];
	shl.b32 	%r13, %r7, 3;
	add.s32 	%r14, %r5, %r13;
	ld.shared.u64 	%rd19, [%r14];
	mul.lo.s64 	%rd20, %rd19, %rd18;
	st.shared.u64 	[%r5], %rd20;
$L__BB40_7:
	bar.sync 	0;
	setp.gt.u32 	%p5, %r15, 131;
	mov.u32 	%r15, %r7;
	@%p5 bra 	$L__BB40_5;
$L__BB40_8:
	setp.gt.u32 	%p6, %r1, 31;
	@%p6 bra 	$L__BB40_11;
	ld.volatile.shared.u64 	%rd21, [%r5];
	ld.volatile.shared.u64 	%rd22, [%r5+256];
	mul.lo.s64 	%rd23, %rd22, %rd21;
	st.volatile.shared.u64 	[%r5], %rd23;
	ld.volatile.shared.u64 	%rd24, [%r5];
	ld.volatile.shared.u64 	%rd25, [%r5+128];
	mul.lo.s64 	%rd26, %rd25, %rd24;
	st.volatile.shared.u64 	[%r5], %rd26;
	ld.volatile.shared.u64 	%rd27, [%r5];
	ld.volatile.shared.u64 	%rd28, [%r5+64];
	mul.lo.s64 	%rd29, %rd28, %rd27;
	st.volatile.shared.u64 	[%r5], %rd29;
	ld.volatile.shared.u64 	%rd30, [%r5];
	ld.volatile.shared.u64 	%rd31, [%r5+32];
	mul.lo.s64 	%rd32, %rd31, %rd30;
	st.volatile.shared.u64 	[%r5], %rd32;
	ld.volatile.shared.u64 	%rd33, [%r5];
	ld.volatile.shared.u64 	%rd34, [%r5+16];
	mul.lo.s64 	%rd35, %rd34, %rd33;
	st.volatile.shared.u64 	[%r5], %rd35;
	ld.volatile.shared.u64 	%rd36, [%r5];
	ld.volatile.shared.u64 	%rd37, [%r5+8];
	mul.lo.s64 	%rd38, %rd37, %rd36;
	st.volatile.shared.u64 	[%r5], %rd38;
	setp.ne.s32 	%p7, %r1, 0;
	@%p7 bra 	$L__BB40_11;
	ld.shared.u64 	%rd39, [sdata_u64];
	cvta.to.global.u64 	%rd40, %rd4;
	mul.wide.u32 	%rd41, %r2, 8;
	add.s64 	%rd42, %rd40, %rd41;
	st.global.u64 	[%rd42], %rd39;
$L__BB40_11:
	ret;

}
	// .globl	uncontiguous_reduce_u64
.visible .entry uncontiguous_reduce_u64(
	.param .u64 .ptr .align 1 uncontiguous_reduce_u64_param_0,
	.param .u64 .ptr .align 1 uncontiguous_reduce_u64_param_1,
	.param .u64 .ptr .align 1 uncontiguous_reduce_u64_param_2,
	.param .u64 .ptr .align 1 uncontiguous_reduce_u64_param_3,
	.param .u64 uncontiguous_reduce_u64_param_4,
	.param .u64 uncontiguous_reduce_u64_param_5
)
{
	.reg .pred 	%p<53>;
	.reg .b32 	%r<212>;
	.reg .b64 	%rd<585>;

	ld.param.u64 	%rd260, [uncontiguous_reduce_u64_param_0];
	ld.param.u64 	%rd263, [uncontiguous_reduce_u64_param_1];
	ld.param.u64 	%rd264, [uncontiguous_reduce_u64_param_2];
	ld.param.u64 	%rd265, [uncontiguous_reduce_u64_param_3];
	ld.param.u64 	%rd261, [uncontiguous_reduce_u64_param_4];
	ld.param.u64 	%rd262, [uncontiguous_reduce_u64_param_5];
	cvta.to.global.u64 	%rd1, %rd265;
	cvta.to.global.u64 	%rd2, %rd264;
	cvta.to.global.u64 	%rd3, %rd263;
	mov.u32 	%r1, %tid.x;
	mov.u32 	%r2, %ctaid.x;
	mov.u32 	%r211, %ntid.x;
	mul.lo.s32 	%r52, %r2, %r211;
	shl.b32 	%r53, %r52, 1;
	add.s32 	%r4, %r53, %r1;
	shl.b32 	%r54, %r1, 3;
	mov.u32 	%r55, sdata_u64;
	add.s32 	%r5, %r55, %r54;
	mov.b64 	%rd266, 1;
	st.shared.u64 	[%r5], %rd266;
	add.s32 	%r56, %r4, %r211;
	cvt.u64.u32 	%rd538, %r56;
	setp.le.u64 	%p1, %rd262, %rd538;
	@%p1 bra 	$L__BB41_54;
	cvt.u32.u64 	%r6, %rd261;
	add.s32 	%r205, %r6, -1;
	setp.lt.s32 	%p27, %r205, 0;
	mov.b64 	%rd542, 0;
	mov.u64 	%rd543, %rd542;
	@%p27 bra 	$L__BB41_53;
	cvt.u64.u32 	%rd539, %r4;
	setp.lt.u32 	%p28, %r205, 3;
	mov.b64 	%rd543, 0;
	mov.u64 	%rd542, %rd543;
	@%p28 bra 	$L__BB41_30;
	add.s32 	%r203, %r6, -2;
	and.b32  	%r132, %r6, -4;
	neg.s32 	%r202, %r132;
	mov.b64 	%rd543, 0;
$L__BB41_4:
	.pragma "nounroll";
	add.s32 	%r12, %r203, 1;
	mul.wide.u32 	%rd399, %r12, 8;
	add.s64 	%rd400, %rd2, %rd399;
	ld.global.u64 	%rd10, [%rd400];
	or.b64  	%rd401, %rd539, %rd10;
	and.b64  	%rd402, %rd401, -4294967296;
	setp.ne.s64 	%p29, %rd402, 0;
	@%p29 bra 	$L__BB41_6;
	cvt.u32.u64 	%r133, %rd10;
	cvt.u32.u64 	%r134, %rd539;
	div.u32 	%r135, %r134, %r133;
	mul.lo.s32 	%r136, %r135, %r133;
	sub.s32 	%r137, %r134, %r136;
	cvt.u64.u32 	%rd504, %r135;
	cvt.u64.u32 	%rd505, %r137;
	bra.uni 	$L__BB41_7;
$L__BB41_6:
	div.s64 	%rd504, %rd539, %rd10;
	mul.lo.s64 	%rd403, %rd504, %rd10;
	sub.s64 	%rd505, %rd539, %rd403;
$L__BB41_7:
	mul.wide.u32 	%rd404, %r12, 8;
	add.s64 	%rd405, %rd1, %rd404;
	ld.global.u64 	%rd17, [%rd405];
	mad.lo.s64 	%rd18, %rd17, %rd505, %rd542;
	or.b64  	%rd406, %rd538, %rd10;
	and.b64  	%rd407, %rd406, -4294967296;
	setp.ne.s64 	%p30, %rd407, 0;
	@%p30 bra 	$L__BB41_9;
	cvt.u32.u64 	%r138, %rd10;
	cvt.u32.u64 	%r139, %rd538;
	div.u32 	%r140, %r139, %r138;
	mul.lo.s32 	%r141, %r140, %r138;
	sub.s32 	%r142, %r139, %r141;
	cvt.u64.u32 	%rd506, %r140;
	cvt.u64.u32 	%rd507, %r142;
	bra.uni 	$L__BB41_10;
$L__BB41_9:
	div.s64 	%rd506, %rd538, %rd10;
	mul.lo.s64 	%rd408, %rd506, %rd10;
	sub.s64 	%rd507, %rd538, %rd408;
$L__BB41_10:
	mad.lo.s64 	%rd25, %rd507, %rd17, %rd543;
	add.s32 	%r13, %r203, -2;
	mul.wide.u32 	%rd409, %r203, 8;
	add.s64 	%rd410, %rd2, %rd409;
	ld.global.u64 	%rd26, [%rd410];
	or.b64  	%rd411, %rd504, %rd26;
	and.b64  	%rd412, %rd411, -4294967296;
	setp.ne.s64 	%p31, %rd412, 0;
	@%p31 bra 	$L__BB41_12;
	cvt.u32.u64 	%r143, %rd26;
	cvt.u32.u64 	%r144, %rd504;
	div.u32 	%r145, %r144, %r143;
	mul.lo.s32 	%r146, %r145, %r143;
	sub.s32 	%r147, %r144, %r146;
	cvt.u64.u32 	%rd508, %r145;
	cvt.u64.u32 	%rd509, %r147;
	bra.uni 	$L__BB41_13;
$L__BB41_12:
	div.s64 	%rd508, %rd504, %rd26;
	mul.lo.s64 	%rd413, %rd508, %rd26;
	sub.s64 	%rd509, %rd504, %rd413;
$L__BB41_13:
	mul.wide.u32 	%rd414, %r203, 8;
	add.s64 	%rd415, %rd1, %rd414;
	ld.global.u64 	%rd33, [%rd415];
	mad.lo.s64 	%rd34, %rd33, %rd509, %rd18;
	or.b64  	%rd416, %rd506, %rd26;
	and.b64  	%rd417, %rd416, -4294967296;
	setp.ne.s64 	%p32, %rd417, 0;
	@%p32 bra 	$L__BB41_15;
	cvt.u32.u64 	%r148, %rd26;
	cvt.u32.u64 	%r149, %rd506;
	div.u32 	%r150, %r149, %r148;
	mul.lo.s32 	%r151, %r150, %r148;
	sub.s32 	%r152, %r149, %r151;
	cvt.u64.u32 	%rd510, %r150;
	cvt.u64.u32 	%rd511, %r152;
	bra.uni 	$L__BB41_16;
$L__BB41_15:
	div.s64 	%rd510, %rd506, %rd26;
	mul.lo.s64 	%rd418, %rd510, %rd26;
	sub.s64 	%rd511, %rd506, %rd418;
$L__BB41_16:
	mad.lo.s64 	%rd41, %rd511, %rd33, %rd25;
	add.s32 	%r14, %r203, -1;
	mul.wide.u32 	%rd419, %r14, 8;
	add.s64 	%rd420, %rd2, %rd419;
	ld.global.u64 	%rd42, [%rd420];
	or.b64  	%rd421, %rd508, %rd42;
	and.b64  	%rd422, %rd421, -4294967296;
	setp.ne.s64 	%p33, %rd422, 0;
	@%p33 bra 	$L__BB41_18;
	cvt.u32.u64 	%r153, %rd42;
	cvt.u32.u64 	%r154, %rd508;
	div.u32 	%r155, %r154, %r153;
	mul.lo.s32 	%r156, %r155, %r153;
	sub.s32 	%r157, %r154, %r156;
	cvt.u64.u32 	%rd512, %r155;
	cvt.u64.u32 	%rd513, %r157;
	bra.uni 	$L__BB41_19;
$L__BB41_18:
	div.s64 	%rd512, %rd508, %rd42;
	mul.lo.s64 	%rd423, %rd512, %rd42;
	sub.s64 	%rd513, %rd508, %rd423;
$L__BB41_19:
	mul.wide.u32 	%rd424, %r14, 8;
	add.s64 	%rd425, %rd1, %rd424;
	ld.global.u64 	%rd49, [%rd425];
	mad.lo.s64 	%rd50, %rd49, %rd513, %rd34;
	or.b64  	%rd426, %rd510, %rd42;
	and.b64  	%rd427, %rd426, -4294967296;
	setp.ne.s64 	%p34, %rd427, 0;
	@%p34 bra 	$L__BB41_21;
	cvt.u32.u64 	%r158, %rd42;
	cvt.u32.u64 	%r159, %rd510;
	div.u32 	%r160, %r159, %r158;
	mul.lo.s32 	%r161, %r160, %r158;
	sub.s32 	%r162, %r159, %r161;
	cvt.u64.u32 	%rd514, %r160;
	cvt.u64.u32 	%rd515, %r162;
	bra.uni 	$L__BB41_22;
$L__BB41_21:
	div.s64 	%rd514, %rd510, %rd42;
	mul.lo.s64 	%rd428, %rd514, %rd42;
	sub.s64 	%rd515, %rd510, %rd428;
$L__BB41_22:
	mad.lo.s64 	%rd57, %rd515, %rd49, %rd41;
	mul.wide.u32 	%rd429, %r13, 8;
	add.s64 	%rd430, %rd2, %rd429;
	ld.global.u64 	%rd58, [%rd430];
	or.b64  	%rd431, %rd512, %rd58;
	and.b64  	%rd432, %rd431, -4294967296;
	setp.ne.s64 	%p35, %rd432, 0;
	@%p35 bra 	$L__BB41_24;
	cvt.u32.u64 	%r163, %rd58;
	cvt.u32.u64 	%r164, %rd512;
	div.u32 	%r165, %r164, %r163;
	mul.lo.s32 	%r166, %r165, %r163;
	sub.s32 	%r167, %r164, %r166;
	cvt.u64.u32 	%rd539, %r165;
	cvt.u64.u32 	%rd517, %r167;
	bra.uni 	$L__BB41_25;
$L__BB41_24:
	div.s64 	%rd539, %rd512, %rd58;
	mul.lo.s64 	%rd433, %rd539, %rd58;
	sub.s64 	%rd517, %rd512, %rd433;
$L__BB41_25:
	mul.wide.u32 	%rd434, %r13, 8;
	add.s64 	%rd435, %rd1, %rd434;
	ld.global.u64 	%rd65, [%rd435];
	mad.lo.s64 	%rd542, %rd65, %rd517, %rd50;
	or.b64  	%rd436, %rd514, %rd58;
	and.b64  	%rd437, %rd436, -4294967296;
	setp.ne.s64 	%p36, %rd437, 0;
	@%p36 bra 	$L__BB41_27;
	cvt.u32.u64 	%r168, %rd58;
	cvt.u32.u64 	%r169, %rd514;
	div.u32 	%r170, %r169, %r168;
	mul.lo.s32 	%r171, %r170, %r168;
	sub.s32 	%r172, %r169, %r171;
	cvt.u64.u32 	%rd538, %r170;
	cvt.u64.u32 	%rd519, %r172;
	bra.uni 	$L__BB41_28;
$L__BB41_27:
	div.s64 	%rd538, %rd514, %rd58;
	mul.lo.s64 	%rd438, %rd538, %rd58;
	sub.s64 	%rd519, %rd514, %rd438;
$L__BB41_28:
	mad.lo.s64 	%rd543, %rd519, %rd65, %rd57;
	add.s32 	%r203, %r203, -4;
	add.s32 	%r202, %r202, 4;
	setp.ne.s32 	%p37, %r202, 0;
	@%p37 bra 	$L__BB41_4;
	add.s32 	%r205, %r203, 1;
$L__BB41_30:
	and.b32  	%r19, %r6, 3;
	setp.eq.s32 	%p38, %r19, 0;
	@%p38 bra 	$L__BB41_53;
	setp.eq.s32 	%p39, %r19, 1;
	@%p39 bra 	$L__BB41_45;
	mul.wide.u32 	%rd440, %r205, 8;
	add.s64 	%rd441, %rd2, %rd440;
	ld.global.u64 	%rd80, [%rd441];
	or.b64  	%rd442, %rd539, %rd80;
	and.b64  	%rd443, %rd442, -4294967296;
	setp.ne.s64 	%p40, %rd443, 0;
	@%p40 bra 	$L__BB41_34;
	cvt.u32.u64 	%r173, %rd80;
	cvt.u32.u64 	%r174, %rd539;
	div.u32 	%r175, %r174, %r173;
	mul.lo.s32 	%r176, %r175, %r173;
	sub.s32 	%r177, %r174, %r176;
	cvt.u64.u32 	%rd526, %r175;
	cvt.u64.u32 	%rd527, %r177;
	bra.uni 	$L__BB41_35;
$L__BB41_34:
	div.s64 	%rd526, %rd539, %rd80;
	mul.lo.s64 	%rd444, %rd526, %rd80;
	sub.s64 	%rd527, %rd539, %rd444;
$L__BB41_35:
	add.s64 	%rd446, %rd1, %rd440;
	ld.global.u64 	%rd87, [%rd446];
	mad.lo.s64 	%rd88, %rd87, %rd527, %rd542;
	or.b64  	%rd447, %rd538, %rd80;
	and.b64  	%rd448, %rd447, -4294967296;
	setp.ne.s64 	%p41, %rd448, 0;
	@%p41 bra 	$L__BB41_37;
	cvt.u32.u64 	%r178, %rd80;
	cvt.u32.u64 	%r179, %rd538;
	div.u32 	%r180, %r179, %r178;
	mul.lo.s32 	%r181, %r180, %r178;
	sub.s32 	%r182, %r179, %r181;
	cvt.u64.u32 	%rd528, %r180;
	cvt.u64.u32 	%rd529, %r182;
	bra.uni 	$L__BB41_38;
$L__BB41_37:
	div.s64 	%rd528, %rd538, %rd80;
	mul.lo.s64 	%rd449, %rd528, %rd80;
	sub.s64 	%rd529, %rd538, %rd449;
$L__BB41_38:
	mad.lo.s64 	%rd95, %rd529, %rd87, %rd543;
	add.s32 	%r20, %r205, -1;
	mul.wide.u32 	%rd450, %r20, 8;
	add.s64 	%rd451, %rd2, %rd450;
	ld.global.u64 	%rd96, [%rd451];
	or.b64  	%rd452, %rd526, %rd96;
	and.b64  	%rd453, %rd452, -4294967296;
	setp.ne.s64 	%p42, %rd453, 0;
	@%p42 bra 	$L__BB41_40;
	cvt.u32.u64 	%r183, %rd96;
	cvt.u32.u64 	%r184, %rd526;
	div.u32 	%r185, %r184, %r183;
	mul.lo.s32 	%r186, %r185, %r183;
	sub.s32 	%r187, %r184, %r186;
	cvt.u64.u32 	%rd539, %r185;
	cvt.u64.u32 	%rd531, %r187;
	bra.uni 	$L__BB41_41;
$L__BB41_40:
	div.s64 	%rd539, %rd526, %rd96;
	mul.lo.s64 	%rd454, %rd539, %rd96;
	sub.s64 	%rd531, %rd526, %rd454;
$L__BB41_41:
	add.s64 	%rd456, %rd1, %rd450;
	ld.global.u64 	%rd103, [%rd456];
	mad.lo.s64 	%rd542, %rd103, %rd531, %rd88;
	or.b64  	%rd457, %rd528, %rd96;
	and.b64  	%rd458, %rd457, -4294967296;
	setp.ne.s64 	%p43, %rd458, 0;
	@%p43 bra 	$L__BB41_43;
	cvt.u32.u64 	%r188, %rd96;
	cvt.u32.u64 	%r189, %rd528;
	div.u32 	%r190, %r189, %r188;
	mul.lo.s32 	%r191, %r190, %r188;
	sub.s32 	%r192, %r189, %r191;
	cvt.u64.u32 	%rd538, %r190;
	cvt.u64.u32 	%rd533, %r192;
	bra.uni 	$L__BB41_44;
$L__BB41_43:
	div.s64 	%rd538, %rd528, %rd96;
	mul.lo.s64 	%rd459, %rd538, %rd96;
	sub.s64 	%rd533, %rd528, %rd459;
$L__BB41_44:
	mad.lo.s64 	%rd543, %rd533, %rd103, %rd95;
	add.s32 	%r205, %r205, -2;
$L__BB41_45:
	and.b32  	%r193, %r6, 1;
	setp.eq.b32 	%p44, %r193, 1;
	not.pred 	%p45, %p44;
	@%p45 bra 	$L__BB41_53;
	mul.wide.u32 	%rd460, %r205, 8;
	add.s64 	%rd461, %rd2, %rd460;
	ld.global.u64 	%rd118, [%rd461];
	or.b64  	%rd462, %rd539, %rd118;
	and.b64  	%rd463, %rd462, -4294967296;
	setp.ne.s64 	%p46, %rd463, 0;
	@%p46 bra 	$L__BB41_48;
	cvt.u32.u64 	%r194, %rd118;
	cvt.u32.u64 	%r195, %rd539;
	rem.u32 	%r196, %r195, %r194;
	cvt.u64.u32 	%rd540, %r196;
	bra.uni 	$L__BB41_49;
$L__BB41_48:
	rem.s64 	%rd540, %rd539, %rd118;
$L__BB41_49:
	add.s64 	%rd465, %rd1, %rd460;
	ld.global.u64 	%rd122, [%rd465];
	mad.lo.s64 	%rd542, %rd122, %rd540, %rd542;
	or.b64  	%rd466, %rd538, %rd118;
	and.b64  	%rd467, %rd466, -4294967296;
	setp.ne.s64 	%p47, %rd467, 0;
	@%p47 bra 	$L__BB41_51;
	cvt.u32.u64 	%r197, %rd118;
	cvt.u32.u64 	%r198, %rd538;
	rem.u32 	%r199, %r198, %r197;
	cvt.u64.u32 	%rd541, %r199;
	bra.uni 	$L__BB41_52;
$L__BB41_51:
	rem.s64 	%rd541, %rd538, %rd118;
$L__BB41_52:
	mad.lo.s64 	%rd543, %rd541, %rd122, %rd543;
$L__BB41_53:
	shl.b64 	%rd468, %rd542, 3;
	add.s64 	%rd469, %rd3, %rd468;
	ld.global.u64 	%rd470, [%rd469];
	shl.b64 	%rd471, %rd543, 3;
	add.s64 	%rd472, %rd3, %rd471;
	ld.global.u64 	%rd473, [%rd472];
	mul.lo.s64 	%rd474, %rd473, %rd470;
	st.shared.u64 	[%r5], %rd474;
	bra.uni 	$L__BB41_114;
$L__BB41_54:
	cvt.u64.u32 	%rd575, %r4;
	setp.le.u64 	%p2, %rd262, %rd575;
	@%p2 bra 	$L__BB41_114;
	cvt.u32.u64 	%r23, %rd261;
	add.s32 	%r209, %r23, -1;
	setp.lt.s32 	%p3, %r209, 0;
	mov.b64 	%rd584, 0;
	@%p3 bra 	$L__BB41_113;
	and.b32  	%r25, %r23, 7;
	setp.lt.u32 	%p4, %r209, 7;
	mov.b64 	%rd584, 0;
	@%p4 bra 	$L__BB41_84;
	add.s32 	%r207, %r23, -4;
	and.b32  	%r57, %r23, -8;
	neg.s32 	%r206, %r57;
	mov.b64 	%rd584, 0;
$L__BB41_58:
	.pragma "nounroll";
	add.s32 	%r30, %r207, 3;
	mul.wide.u32 	%rd271, %r30, 8;
	add.s64 	%rd272, %rd2, %rd271;
	ld.global.u64 	%rd133, [%rd272];
	or.b64  	%rd273, %rd575, %rd133;
	and.b64  	%rd274, %rd273, -4294967296;
	setp.ne.s64 	%p5, %rd274, 0;
	@%p5 bra 	$L__BB41_60;
	cvt.u32.u64 	%r58, %rd133;
	cvt.u32.u64 	%r59, %rd575;
	div.u32 	%r60, %r59, %r58;
	mul.lo.s32 	%r61, %r60, %r58;
	sub.s32 	%r62, %r59, %r61;
	cvt.u64.u32 	%rd546, %r60;
	cvt.u64.u32 	%rd547, %r62;
	bra.uni 	$L__BB41_61;
$L__BB41_60:
	div.s64 	%rd546, %rd575, %rd133;
	mul.lo.s64 	%rd275, %rd546, %rd133;
	sub.s64 	%rd547, %rd575, %rd275;
$L__BB41_61:
	add.s64 	%rd277, %rd1, %rd271;
	ld.global.u64 	%rd278, [%rd277];
	mad.lo.s64 	%rd140, %rd278, %rd547, %rd584;
	add.s32 	%r31, %r207, 2;
	mul.wide.u32 	%rd279, %r31, 8;
	add.s64 	%rd280, %rd2, %rd279;
	ld.global.u64 	%rd141, [%rd280];
	or.b64  	%rd281, %rd546, %rd141;
	and.b64  	%rd282, %rd281, -4294967296;
	setp.ne.s64 	%p6, %rd282, 0;
	@%p6 bra 	$L__BB41_63;
	cvt.u32.u64 	%r63, %rd141;
	cvt.u32.u64 	%r64, %rd546;
	div.u32 	%r65, %r64, %r63;
	mul.lo.s32 	%r66, %r65, %r63;
	sub.s32 	%r67, %r64, %r66;
	cvt.u64.u32 	%rd548, %r65;
	cvt.u64.u32 	%rd549, %r67;
	bra.uni 	$L__BB41_64;
$L__BB41_63:
	div.s64 	%rd548, %rd546, %rd141;
	mul.lo.s64 	%rd283, %rd548, %rd141;
	sub.s64 	%rd549, %rd546, %rd283;
$L__BB41_64:
	add.s64 	%rd285, %rd1, %rd279;
	ld.global.u64 	%rd286, [%rd285];
	mad.lo.s64 	%rd148, %rd286, %rd549, %rd140;
	add.s32 	%r32, %r207, 1;
	mul.wide.u32 	%rd287, %r32, 8;
	add.s64 	%rd288, %rd2, %rd287;
	ld.global.u64 	%rd149, [%rd288];
	or.b64  	%rd289, %rd548, %rd149;
	and.b64  	%rd290, %rd289, -4294967296;
	setp.ne.s64 	%p7, %rd290, 0;
	@%p7 bra 	$L__BB41_66;
	cvt.u32.u64 	%r68, %rd149;
	cvt.u32.u64 	%r69, %rd548;
	div.u32 	%r70, %r69, %r68;
	mul.lo.s32 	%r71, %r70, %r68;
	sub.s32 	%r72, %r69, %r71;
	cvt.u64.u32 	%rd550, %r70;
	cvt.u64.u32 	%rd551, %r72;
	bra.uni 	$L__BB41_67;
$L__BB41_66:
	div.s64 	%rd550, %rd548, %rd149;
	mul.lo.s64 	%rd291, %rd550, %rd149;
	sub.s64 	%rd551, %rd548, %rd291;
$L__BB41_67:
	add.s64 	%rd293, %rd1, %rd287;
	ld.global.u64 	%rd294, [%rd293];
	mad.lo.s64 	%rd156, %rd294, %rd551, %rd148;
	add.s32 	%r33, %r207, -4;
	mul.wide.u32 	%rd295, %r207, 8;
	add.s64 	%rd296, %rd2, %rd295;
	ld.global.u64 	%rd157, [%rd296];
	or.b64  	%rd297, %rd550, %rd157;
	and.b64  	%rd298, %rd297, -4294967296;
	setp.ne.s64 	%p8, %rd298, 0;
	@%p8 bra 	$L__BB41_69;
	cvt.u32.u64 	%r73, %rd157;
	cvt.u32.u64 	%r74, %rd550;
	div.u32 	%r75, %r74, %r73;
	mul.lo.s32 	%r76, %r75, %r73;
	sub.s32 	%r77, %r74, %r76;
	cvt.u64.u32 	%rd552, %r75;
	cvt.u64.u32 	%rd553, %r77;
	bra.uni 	$L__BB41_70;
$L__BB41_69:
	div.s64 	%rd552, %rd550, %rd157;
	mul.lo.s64 	%rd299, %rd552, %rd157;
	sub.s64 	%rd553, %rd550, %rd299;
$L__BB41_70:
	add.s64 	%rd301, %rd1, %rd295;
	ld.global.u64 	%rd302, [%rd301];
	mad.lo.s64 	%rd164, %rd302, %rd553, %rd156;
	add.s32 	%r34, %r207, -1;
	mul.wide.u32 	%rd303, %r34, 8;
	add.s64 	%rd304, %rd2, %rd303;
	ld.global.u64 	%rd165, [%rd304];
	or.b64  	%rd305, %rd552, %rd165;
	and.b64  	%rd306, %rd305, -4294967296;
	setp.ne.s64 	%p9, %rd306, 0;
	@%p9 bra 	$L__BB41_72;
	cvt.u32.u64 	%r78, %rd165;
	cvt.u32.u64 	%r79, %rd552;
	div.u32 	%r80, %r79, %r78;
	mul.lo.s32 	%r81, %r80, %r78;
	sub.s32 	%r82, %r79, %r81;
	cvt.u64.u32 	%rd554, %r80;
	cvt.u64.u32 	%rd555, %r82;
	bra.uni 	$L__BB41_73;
$L__BB41_72:
	div.s64 	%rd554, %rd552, %rd165;
	mul.lo.s64 	%rd307, %rd554, %rd165;
	sub.s64 	%rd555, %rd552, %rd307;
$L__BB41_73:
	add.s64 	%rd309, %rd1, %rd303;
	ld.global.u64 	%rd310, [%rd309];
	mad.lo.s64 	%rd172, %rd310, %rd555, %rd164;
	add.s32 	%r35, %r207, -2;
	mul.wide.u32 	%rd311, %r35, 8;
	add.s64 	%rd312, %rd2, %rd311;
	ld.global.u64 	%rd173, [%rd312];
	or.b64  	%rd313, %rd554, %rd173;
	and.b64  	%rd314, %rd313, -4294967296;
	setp.ne.s64 	%p10, %rd314, 0;
	@%p10 bra 	$L__BB41_75;
	cvt.u32.u64 	%r83, %rd173;
	cvt.u32.u64 	%r84, %rd554;
	div.u32 	%r85, %r84, %r83;
	mul.lo.s32 	%r86, %r85, %r83;
	sub.s32 	%r87, %r84, %r86;
	cvt.u64.u32 	%rd556, %r85;
	cvt.u64.u32 	%rd557, %r87;
	bra.uni 	$L__BB41_76;
$L__BB41_75:
	div.s64 	%rd556, %rd554, %rd173;
	mul.lo.s64 	%rd315, %rd556, %rd173;
	sub.s64 	%rd557, %rd554, %rd315;
$L__BB41_76:
	add.s64 	%rd317, %rd1, %rd311;
	ld.global.u64 	%rd318, [%rd317];
	mad.lo.s64 	%rd180, %rd318, %rd557, %rd172;
	add.s32 	%r36, %r207, -3;
	mul.wide.u32 	%rd319, %r36, 8;
	add.s64 	%rd320, %rd2, %rd319;
	ld.global.u64 	%rd181, [%rd320];
	or.b64  	%rd321, %rd556, %rd181;
	and.b64  	%rd322, %rd321, -4294967296;
	setp.ne.s64 	%p11, %rd322, 0;
	@%p11 bra 	$L__BB41_78;
	cvt.u32.u64 	%r88, %rd181;
	cvt.u32.u64 	%r89, %rd556;
	div.u32 	%r90, %r89, %r88;
	mul.lo.s32 	%r91, %r90, %r88;
	sub.s32 	%r92, %r89, %r91;
	cvt.u64.u32 	%rd558, %r90;
	cvt.u64.u32 	%rd559, %r92;
	bra.uni 	$L__BB41_79;
$L__BB41_78:
	div.s64 	%rd558, %rd556, %rd181;
	mul.lo.s64 	%rd323, %rd558, %rd181;
	sub.s64 	%rd559, %rd556, %rd323;
$L__BB41_79:
	add.s64 	%rd325, %rd1, %rd319;
	ld.global.u64 	%rd326, [%rd325];
	mad.lo.s64 	%rd188, %rd326, %rd559, %rd180;
	mul.wide.u32 	%rd327, %r33, 8;
	add.s64 	%rd328, %rd2, %rd327;
	ld.global.u64 	%rd189, [%rd328];
	or.b64  	%rd329, %rd558, %rd189;
	and.b64  	%rd330, %rd329, -4294967296;
	setp.ne.s64 	%p12, %rd330, 0;
	@%p12 bra 	$L__BB41_81;
	cvt.u32.u64 	%r93, %rd189;
	cvt.u32.u64 	%r94, %rd558;
	div.u32 	%r95, %r94, %r93;
	mul.lo.s32 	%r96, %r95, %r93;
	sub.s32 	%r97, %r94, %r96;
	cvt.u64.u32 	%rd575, %r95;
	cvt.u64.u32 	%rd561, %r97;
	bra.uni 	$L__BB41_82;
$L__BB41_81:
	div.s64 	%rd575, %rd558, %rd189;
	mul.lo.s64 	%rd331, %rd575, %rd189;
	sub.s64 	%rd561, %rd558, %rd331;
$L__BB41_82:
	add.s64 	%rd333, %rd1, %rd327;
	ld.global.u64 	%rd334, [%rd333];
	mad.lo.s64 	%rd584, %rd334, %rd561, %rd188;
	add.s32 	%r207, %r207, -8;
	add.s32 	%r206, %r206, 8;
	setp.ne.s32 	%p13, %r206, 0;
	@%p13 bra 	$L__BB41_58;
	add.s32 	%r209, %r207, 3;
$L__BB41_84:
	setp.eq.s32 	%p14, %r25, 0;
	@%p14 bra 	$L__BB41_113;
	and.b32  	%r41, %r23, 3;
	setp.lt.u32 	%p15, %r25, 4;
	@%p15 bra 	$L__BB41_99;
	mul.wide.u32 	%rd336, %r209, 8;
	add.s64 	%rd337, %rd2, %rd336;
	ld.global.u64 	%rd200, [%rd337];
	or.b64  	%rd338, %rd575, %rd200;
	and.b64  	%rd339, %rd338, -4294967296;
	setp.ne.s64 	%p16, %rd339, 0;
	@%p16 bra 	$L__BB41_88;
	cvt.u32.u64 	%r98, %rd200;
	cvt.u32.u64 	%r99, %rd575;
	div.u32 	%r100, %r99, %r98;
	mul.lo.s32 	%r101, %r100, %r98;
	sub.s32 	%r102, %r99, %r101;
	cvt.u64.u32 	%rd565, %r100;
	cvt.u64.u32 	%rd566, %r102;
	bra.uni 	$L__BB41_89;
$L__BB41_88:
	div.s64 	%rd565, %rd575, %rd200;
	mul.lo.s64 	%rd340, %rd565, %rd200;
	sub.s64 	%rd566, %rd575, %rd340;
$L__BB41_89:
	add.s64 	%rd342, %rd1, %rd336;
	ld.global.u64 	%rd343, [%rd342];
	mad.lo.s64 	%rd207, %rd343, %rd566, %rd584;
	add.s32 	%r42, %r209, -1;
	mul.wide.u32 	%rd344, %r42, 8;
	add.s64 	%rd345, %rd2, %rd344;
	ld.global.u64 	%rd208, [%rd345];
	or.b64  	%rd346, %rd565, %rd208;
	and.b64  	%rd347, %rd346, -4294967296;
	setp.ne.s64 	%p17, %rd347, 0;
	@%p17 bra 	$L__BB41_91;
	cvt.u32.u64 	%r103, %rd208;
	cvt.u32.u64 	%r104, %rd565;
	div.u32 	%r105, %r104, %r103;
	mul.lo.s32 	%r106, %r105, %r103;
	sub.s32 	%r107, %r104, %r106;
	cvt.u64.u32 	%rd567, %r105;
	cvt.u64.u32 	%rd568, %r107;
	bra.uni 	$L__BB41_92;
$L__BB41_91:
	div.s64 	%rd567, %rd565, %rd208;
	mul.lo.s64 	%rd348, %rd567, %rd208;
	sub.s64 	%rd568, %rd565, %rd348;
$L__BB41_92:
	add.s64 	%rd350, %rd1, %rd344;
	ld.global.u64 	%rd351, [%rd350];
	mad.lo.s64 	%rd215, %rd351, %rd568, %rd207;
	add.s32 	%r43, %r209, -2;
	mul.wide.u32 	%rd352, %r43, 8;
	add.s64 	%rd353, %rd2, %rd352;
	ld.global.u64 	%rd216, [%rd353];
	or.b64  	%rd354, %rd567, %rd216;
	and.b64  	%rd355, %rd354, -4294967296;
	setp.ne.s64 	%p18, %rd355, 0;
	@%p18 bra 	$L__BB41_94;
	cvt.u32.u64 	%r108, %rd216;
	cvt.u32.u64 	%r109, %rd567;
	div.u32 	%r110, %r109, %r108;
	mul.lo.s32 	%r111, %r110, %r108;
	sub.s32 	%r112, %r109, %r111;
	cvt.u64.u32 	%rd569, %r110;
	cvt.u64.u32 	%rd570, %r112;
	bra.uni 	$L__BB41_95;
$L__BB41_94:
	div.s64 	%rd569, %rd567, %rd216;
	mul.lo.s64 	%rd356, %rd569, %rd216;
	sub.s64 	%rd570, %rd567, %rd356;
$L__BB41_95:
	add.s64 	%rd358, %rd1, %rd352;
	ld.global.u64 	%rd359, [%rd358];
	mad.lo.s64 	%rd223, %rd359, %rd570, %rd215;
	add.s32 	%r44, %r209, -3;
	mul.wide.u32 	%rd360, %r44, 8;
	add.s64 	%rd361, %rd2, %rd360;
	ld.global.u64 	%rd224, [%rd361];
	or.b64  	%rd362, %rd569, %rd224;
	and.b64  	%rd363, %rd362, -4294967296;
	setp.ne.s64 	%p19, %rd363, 0;
	@%p19 bra 	$L__BB41_97;
	cvt.u32.u64 	%r113, %rd224;
	cvt.u32.u64 	%r114, %rd569;
	div.u32 	%r115, %r114, %r113;
	mul.lo.s32 	%r116, %r115, %r113;
	sub.s32 	%r117, %r114, %r116;
	cvt.u64.u32 	%rd575, %r115;
	cvt.u64.u32 	%rd572, %r117;
	bra.uni 	$L__BB41_98;
$L__BB41_97:
	div.s64 	%rd575, %rd569, %rd224;
	mul.lo.s64 	%rd364, %rd575, %rd224;
	sub.s64 	%rd572, %rd569, %rd364;
$L__BB41_98:
	add.s64 	%rd366, %rd1, %rd360;
	ld.global.u64 	%rd367, [%rd366];
	mad.lo.s64 	%rd584, %rd367, %rd572, %rd223;
	add.s32 	%r209, %r209, -4;
$L__BB41_99:
	setp.eq.s32 	%p20, %r41, 0;
	@%p20 bra 	$L__BB41_113;
	setp.eq.s32 	%p21, %r41, 1;
	@%p21 bra 	$L__BB41_108;
	mul.wide.u32 	%rd369, %r209, 8;
	add.s64 	%rd370, %rd2, %rd369;
	ld.global.u64 	%rd235, [%rd370];
	or.b64  	%rd371, %rd575, %rd235;
	and.b64  	%rd372, %rd371, -4294967296;
	setp.ne.s64 	%p22, %rd372, 0;
	@%p22 bra 	$L__BB41_103;
	cvt.u32.u64 	%r118, %rd235;
	cvt.u32.u64 	%r119, %rd575;
	div.u32 	%r120, %r119, %r118;
	mul.lo.s32 	%r121, %r120, %r118;
	sub.s32 	%r122, %r119, %r121;
	cvt.u64.u32 	%rd576, %r120;
	cvt.u64.u32 	%rd577, %r122;
	bra.uni 	$L__BB41_104;
$L__BB41_103:
	div.s64 	%rd576, %rd575, %rd235;
	mul.lo.s64 	%rd373, %rd576, %rd235;
	sub.s64 	%rd577, %rd575, %rd373;
$L__BB41_104:
	add.s64 	%rd375, %rd1, %rd369;
	ld.global.u64 	%rd376, [%rd375];
	mad.lo.s64 	%rd242, %rd376, %rd577, %rd584;
	add.s32 	%r47, %r209, -1;
	mul.wide.u32 	%rd377, %r47, 8;
	add.s64 	%rd378, %rd2, %rd377;
	ld.global.u64 	%rd243, [%rd378];
	or.b64  	%rd379, %rd576, %rd243;
	and.b64  	%rd380, %rd379, -4294967296;
	setp.ne.s64 	%p23, %rd380, 0;
	@%p23 bra 	$L__BB41_106;
	cvt.u32.u64 	%r123, %rd243;
	cvt.u32.u64 	%r124, %rd576;
	div.u32 	%r125, %r124, %r123;
	mul.lo.s32 	%r126, %r125, %r123;
	sub.s32 	%r127, %r124, %r126;
	cvt.u64.u32 	%rd575, %r125;
	cvt.u64.u32 	%rd579, %r127;
	bra.uni 	$L__BB41_107;
$L__BB41_106:
	div.s64 	%rd575, %rd576, %rd243;
	mul.lo.s64 	%rd381, %rd575, %rd243;
	sub.s64 	%rd579, %rd576, %rd381;
$L__BB41_107:
	add.s64 	%rd383, %rd1, %rd377;
	ld.global.u64 	%rd384, [%rd383];
	mad.lo.s64 	%rd584, %rd384, %rd579, %rd242;
	add.s32 	%r209, %r209, -2;
$L__BB41_108:
	and.b32  	%r128, %r23, 1;
	setp.eq.b32 	%p24, %r128, 1;
	not.pred 	%p25, %p24;
	@%p25 bra 	$L__BB41_113;
	mul.wide.u32 	%rd385, %r209, 8;
	add.s64 	%rd386, %rd2, %rd385;
	ld.global.u64 	%rd254, [%rd386];
	or.b64  	%rd387, %rd575, %rd254;
	and.b64  	%rd388, %rd387, -4294967296;
	setp.ne.s64 	%p26, %rd388, 0;
	@%p26 bra 	$L__BB41_111;
	cvt.u32.u64 	%r129, %rd254;
	cvt.u32.u64 	%r130, %rd575;
	rem.u32 	%r131, %r130, %r129;
	cvt.u64.u32 	%rd583, %r131;
	bra.uni 	$L__BB41_112;
$L__BB41_111:
	rem.s64 	%rd583, %rd575, %rd254;
$L__BB41_112:
	add.s64 	%rd390, %rd1, %rd385;
	ld.global.u64 	%rd391, [%rd390];
	mad.lo.s64 	%rd584, %rd391, %rd583, %rd584;
$L__BB41_113:
	shl.b64 	%rd392, %rd584, 3;
	add.s64 	%rd393, %rd3, %rd392;
	ld.global.u64 	%rd394, [%rd393];
	st.shared.u64 	[%r5], %rd394;
$L__BB41_114:
	bar.sync 	0;
	setp.lt.u32 	%p48, %r211, 66;
	@%p48 bra 	$L__BB41_118;
$L__BB41_115:
	shr.u32 	%r51, %r211, 1;
	setp.ge.u32 	%p49, %r1, %r51;
	@%p49 bra 	$L__BB41_117;
	ld.shared.u64 	%rd475, [%r5];
	shl.b32 	%r200, %r51, 3;
	add.s32 	%r201, %r5, %r200;
	ld.shared.u64 	%rd476, [%r201];
	mul.lo.s64 	%rd477, %rd476, %rd475;
	st.shared.u64 	[%r5], %rd477;
$L__BB41_117:
	bar.sync 	0;
	setp.gt.u32 	%p50, %r211, 131;
	mov.u32 	%r211, %r51;
	@%p50 bra 	$L__BB41_115;
$L__BB41_118:
	setp.gt.u32 	%p51, %r1, 31;
	@%p51 bra 	$L__BB41_121;
	ld.volatile.shared.u64 	%rd478, [%r5];
	ld.volatile.shared.u64 	%rd479, [%r5+256];
	mul.lo.s64 	%rd480, %rd479, %rd478;
	st.volatile.shared.u64 	[%r5], %rd480;
	ld.volatile.shared.u64 	%rd481, [%r5];
	ld.volatile.shared.u64 	%rd482, [%r5+128];
	mul.lo.s64 	%rd483, %rd482, %rd481;
	st.volatile.shared.u64 	[%r5], %rd483;
	ld.volatile.shared.u64 	%rd484, [%r5];
	ld.volatile.shared.u64 	%rd485, [%r5+64];
	mul.lo.s64 	%rd486, %rd485, %rd484;
	st.volatile.shared.u64 	[%r5], %rd486;
	ld.volatile.shared.u64 	%rd487, [%r5];
	ld.volatile.shared.u64 	%rd488, [%r5+32];
	mul.lo.s64 	%rd489, %rd488, %rd487;
	st.volatile.shared.u64 	[%r5], %rd489;
	ld.volatile.shared.u64 	%rd490, [%r5];
	ld.volatile.shared.u64 	%rd491, [%r5+16];
	mul.lo.s64 	%rd492, %rd491, %rd490;
	st.volatile.shared.u64 	[%r5], %rd492;
	ld.volatile.shared.u64 	%rd493, [%r5];
	ld.volatile.shared.u64 	%rd494, [%r5+8];
	mul.lo.s64 	%rd495, %rd494, %rd493;
	st.volatile.shared.u64 	[%r5], %rd495;
	setp.ne.s32 	%p52, %r1, 0;
	@%p52 bra 	$L__BB41_121;
	ld.shared.u64 	%rd496, [sdata_u64];
	cvta.to.global.u64 	%rd497, %rd260;
	mul.wide.u32 	%rd498, %r2, 8;
	add.s64 	%rd499, %rd497, %rd498;
	st.global.u64 	[%rd499], %rd496;
$L__BB41_121:
	ret;

}
	// .globl	contiguous_reduce2_u64
.visible .entry contiguous_reduce2_u64(
	.param .u64 .ptr .align 1 contiguous_reduce2_u64_param_0,
	.param .u64 .ptr .align 1 contiguous_reduce2_u64_param_1,
	.param .u64 .ptr .align 1 contiguous_reduce2_u64_param_2,
	.param .u64 .ptr .align 1 contiguous_reduce2_u64_param_3,
	.param .u64 contiguous_reduce2_u64_param_4,
	.param .u64 contiguous_reduce2_u64_param_5,
	.param .u64 contiguous_reduce2_u64_param_6
)
{
	.reg .pred 	%p<53>;
	.reg .b32 	%r<216>;
	.reg .b64 	%rd<599>;

	ld.param.u64 	%rd266, [contiguous_reduce2_u64_param_1];
	ld.param.u64 	%rd267, [contiguous_reduce2_u64_param_2];
	ld.param.u64 	%rd268, [contiguous_reduce2_u64_param_3];
	ld.param.u64 	%rd263, [contiguous_reduce2_u64_param_4];
	ld.param.u64 	%rd264, [contiguous_reduce2_u64_param_5];
	ld.param.u64 	%rd265, [contiguous_reduce2_u64_param_6];
	cvta.to.global.u64 	%rd1, %rd268;
	cvta.to.global.u64 	%rd2, %rd267;
	cvta.to.global.u64 	%rd598, %rd266;
	mov.u32 	%r1, %tid.x;
	mov.u32 	%r2, %ctaid.x;
	mov.u32 	%r215, %ntid.x;
	mul.lo.s32 	%r51, %r2, %r215;
	shl.b32 	%r52, %r51, 1;
	add.s32 	%r4, %r52, %r1;
	shl.b32 	%r53, %r1, 3;
	mov.u32 	%r54, sdata_u64;
	add.s32 	%r5, %r54, %r53;
	mov.b64 	%rd269, 1;
	st.shared.u64 	[%r5], %rd269;
	add.s32 	%r55, %r4, %r215;
	cvt.u64.u32 	%rd4, %r55;
	setp.le.u64 	%p1, %rd264, %rd4;
	@%p1 bra 	$L__BB42_54;
	cvt.u64.u32 	%rd403, %r4;
	mov.u32 	%r132, %ctaid.y;
	cvt.u64.u32 	%rd404, %r132;
	mul.lo.s64 	%rd405, %rd264, %rd404;
	add.s64 	%rd552, %rd405, %rd403;
	add.s64 	%rd550, %rd405, %rd4;
	cvt.u32.u64 	%r6, %rd263;
	add.s32 	%r209, %r6, -1;
	setp.lt.s32 	%p27, %r209, 0;
	mov.b64 	%rd556, 0;
	mov.u64 	%rd557, %rd556;
	@%p27 bra 	$L__BB42_53;
	setp.lt.u32 	%p28, %r209, 3;
	mov.b64 	%rd557, 0;
	mov.u64 	%rd556, %rd557;
	@%p28 bra 	$L__BB42_30;
	add.s32 	%r207, %r6, -2;
	and.b32  	%r133, %r6, -4;
	neg.s32 	%r206, %r133;
	mov.b64 	%rd557, 0;
$L__BB42_4:
	.pragma "nounroll";
	add.s32 	%r12, %r207, 1;
	mul.wide.u32 	%rd409, %r12, 8;
	add.s64 	%rd410, %rd2, %rd409;
	ld.global.u64 	%rd11, [%rd410];
	or.b64  	%rd411, %rd552, %rd11;
	and.b64  	%rd412, %rd411, -4294967296;
	setp.ne.s64 	%p29, %rd412, 0;
	@%p29 bra 	$L__BB42_6;
	cvt.u32.u64 	%r134, %rd11;
	cvt.u32.u64 	%r135, %rd552;
	div.u32 	%r136, %r135, %r134;
	mul.lo.s32 	%r137, %r136, %r134;
	sub.s32 	%r138, %r135, %r137;
	cvt.u64.u32 	%rd518, %r136;
	cvt.u64.u32 	%rd519, %r138;
	bra.uni 	$L__BB42_7;
$L__BB42_6:
	div.s64 	%rd518, %rd552, %rd11;
	mul.lo.s64 	%rd413, %rd518, %rd11;
	sub.s64 	%rd519, %rd552, %rd413;
$L__BB42_7:
	mul.wide.u32 	%rd414, %r12, 8;
	add.s64 	%rd415, %rd1, %rd414;
	ld.global.u64 	%rd18, [%rd415];
	mad.lo.s64 	%rd19, %rd18, %rd519, %rd556;
	or.b64  	%rd416, %rd550, %rd11;
	and.b64  	%rd417, %rd416, -4294967296;
	setp.ne.s64 	%p30, %rd417, 0;
	@%p30 bra 	$L__BB42_9;
	cvt.u32.u64 	%r139, %rd11;
	cvt.u32.u64 	%r140, %rd550;
	div.u32 	%r141, %r140, %r139;
	mul.lo.s32 	%r142, %r141, %r139;
	sub.s32 	%r143, %r140, %r142;
	cvt.u64.u32 	%rd520, %r141;
	cvt.u64.u32 	%rd521, %r143;
	bra.uni 	$L__BB42_10;
$L__BB42_9:
	div.s64 	%rd520, %rd550, %rd11;
	mul.lo.s64 	%rd418, %rd520, %rd11;
	sub.s64 	%rd521, %rd550, %rd418;
$L__BB42_10:
	mad.lo.s64 	%rd26, %rd521, %rd18, %rd557;
	mul.wide.u32 	%rd419, %r207, 8;
	add.s64 	%rd420, %rd2, %rd419;
	ld.global.u64 	%rd27, [%rd420];
	or.b64  	%rd421, %rd518, %rd27;
	and.b64  	%rd422, %rd421, -4294967296;
	setp.ne.s64 	%p31, %rd422, 0;
	@%p31 bra 	$L__BB42_12;
	cvt.u32.u64 	%r144, %rd27;
	cvt.u32.u64 	%r145, %rd518;
	div.u32 	%r146, %r145, %r144;
	mul.lo.s32 	%r147, %r146, %r144;
	sub.s32 	%r148, %r145, %r147;
	cvt.u64.u32 	%rd522, %r146;
	cvt.u64.u32 	%rd523, %r148;
	bra.uni 	$L__BB42_13;
$L__BB42_12:
	div.s64 	%rd522, %rd518, %rd27;
	mul.lo.s64 	%rd423, %rd522, %rd27;
	sub.s64 	%rd523, %rd518, %rd423;
$L__BB42_13:
	mul.wide.u32 	%rd424, %r207, 8;
	add.s64 	%rd425, %rd1, %rd424;
	ld.global.u64 	%rd34, [%rd425];
	mad.lo.s64 	%rd35, %rd34, %rd523, %rd19;
	or.b64  	%rd426, %rd520, %rd27;
	and.b64  	%rd427, %rd426, -4294967296;
	setp.ne.s64 	%p32, %rd427, 0;
	@%p32 bra 	$L__BB42_15;
	cvt.u32.u64 	%r149, %rd27;
	cvt.u32.u64 	%r150, %rd520;
	div.u32 	%r151, %r150, %r149;
	mul.lo.s32 	%r152, %r151, %r149;
	sub.s32 	%r153, %r150, %r152;
	cvt.u64.u32 	%rd524, %r151;
	cvt.u64.u32 	%rd525, %r153;
	bra.uni 	$L__BB42_16;
$L__BB42_15:
	div.s64 	%rd524, %rd520, %rd27;
	mul.lo.s64 	%rd428, %rd524, %rd27;
	sub.s64 	%rd525, %rd520, %rd428;
$L__BB42_16:
	mad.lo.s64 	%rd42, %rd525, %rd34, %rd26;
	add.s32 	%r13, %r207, -1;
	mul.wide.u32 	%rd429, %r13, 8;
	add.s64 	%rd430, %rd2, %rd429;
	ld.global.u64 	%rd43, [%rd430];
	or.b64  	%rd431, %rd522, %rd43;
	and.b64  	%rd432, %rd431, -4294967296;
	setp.ne.s64 	%p33, %rd432, 0;
	@%p33 bra 	$L__BB42_18;
	cvt.u32.u64 	%r154, %rd43;
	cvt.u32.u64 	%r155, %rd522;
	div.u32 	%r156, %r155, %r154;
	mul.lo.s32 	%r157, %r156, %r154;
	sub.s32 	%r158, %r155, %r157;
	cvt.u64.u32 	%rd526, %r156;
	cvt.u64.u32 	%rd527, %r158;
	bra.uni 	$L__BB42_19;
$L__BB42_18:
	div.s64 	%rd526, %rd522, %rd43;
	mul.lo.s64 	%rd433, %rd526, %rd43;
	sub.s64 	%rd527, %rd522, %rd433;
$L__BB42_19:
	mul.wide.u32 	%rd434, %r13, 8;
	add.s64 	%rd435, %rd1, %rd434;
	ld.global.u64 	%rd50, [%rd435];
	mad.lo.s64 	%rd51, %rd50, %rd527, %rd35;
	or.b64  	%rd436, %rd524, %rd43;
	and.b64  	%rd437, %rd436, -4294967296;
	setp.ne.s64 	%p34, %rd437, 0;
	@%p34 bra 	$L__BB42_21;
	cvt.u32.u64 	%r159, %rd43;
	cvt.u32.u64 	%r160, %rd524;
	div.u32 	%r161, %r160, %r159;
	mul.lo.s32 	%r162, %r161, %r159;
	sub.s32 	%r163, %r160, %r162;
	cvt.u64.u32 	%rd528, %r161;
	cvt.u64.u32 	%rd529, %r163;
	bra.uni 	$L__BB42_22;
$L__BB42_21:
	div.s64 	%rd528, %rd524, %rd43;
	mul.lo.s64 	%rd438, %rd528, %rd43;
	sub.s64 	%rd529, %rd524, %rd438;
$L__BB42_22:
	mad.lo.s64 	%rd58, %rd529, %rd50, %rd42;
	add.s32 	%r164, %r207, -2;
	mul.wide.u32 	%rd439, %r164, 8;
	add.s64 	%rd440, %rd2, %rd439;
	ld.global.u64 	%rd59, [%rd440];
	or.b64  	%rd441, %rd526, %rd59;
	and.b64  	%rd442, %rd441, -4294967296;
	setp.ne.s64 	%p35, %rd442, 0;
	@%p35 bra 	$L__BB42_24;
	cvt.u32.u64 	%r165, %rd59;
	cvt.u32.u64 	%r166, %rd526;
	div.u32 	%r167, %r166, %r165;
	mul.lo.s32 	%r168, %r167, %r165;
	sub.s32 	%r169, %r166, %r168;
	cvt.u64.u32 	%rd552, %r167;
	cvt.u64.u32 	%rd531, %r169;
	bra.uni 	$L__BB42_25;
$L__BB42_24:
	div.s64 	%rd552, %rd526, %rd59;
	mul.lo.s64 	%rd443, %rd552, %rd59;
	sub.s64 	%rd531, %rd526, %rd443;
$L__BB42_25:
	mul.wide.u32 	%rd444, %r164, 8;
	add.s64 	%rd445, %rd1, %rd444;
	ld.global.u64 	%rd66, [%rd445];
	mad.lo.s64 	%rd556, %rd66, %rd531, %rd51;
	or.b64  	%rd446, %rd528, %rd59;
	and.b64  	%rd447, %rd446, -4294967296;
	setp.ne.s64 	%p36, %rd447, 0;
	@%p36 bra 	$L__BB42_27;
	cvt.u32.u64 	%r171, %rd59;
	cvt.u32.u64 	%r172, %rd528;
	div.u32 	%r173, %r172, %r171;
	mul.lo.s32 	%r174, %r173, %r171;
	sub.s32 	%r175, %r172, %r174;
	cvt.u64.u32 	%rd550, %r173;
	cvt.u64.u32 	%rd533, %r175;
	bra.uni 	$L__BB42_28;
$L__BB42_27:
	div.s64 	%rd550, %rd528, %rd59;
	mul.lo.s64 	%rd448, %rd550, %rd59;
	sub.s64 	%rd533, %rd528, %rd448;
$L__BB42_28:
	mad.lo.s64 	%rd557, %rd533, %rd66, %rd58;
	add.s32 	%r207, %r207, -4;
	add.s32 	%r206, %r206, 4;
	setp.ne.s32 	%p37, %r206, 0;
	@%p37 bra 	$L__BB42_4;
	add.s32 	%r209, %r207, 1;
$L__BB42_30:
	and.b32  	%r18, %r6, 3;
	setp.eq.s32 	%p38, %r18, 0;
	@%p38 bra 	$L__BB42_53;
	setp.eq.s32 	%p39, %r18, 1;
	@%p39 bra 	$L__BB42_45;
	mul.wide.u32 	%rd450, %r209, 8;
	add.s64 	%rd451, %rd2, %rd450;
	ld.global.u64 	%rd81, [%rd451];
	or.b64  	%rd452, %rd552, %rd81;
	and.b64  	%rd453, %rd452, -4294967296;
	setp.ne.s64 	%p40, %rd453, 0;
	@%p40 bra 	$L__BB42_34;
	cvt.u32.u64 	%r176, %rd81;
	cvt.u32.u64 	%r177, %rd552;
	div.u32 	%r178, %r177, %r176;
	mul.lo.s32 	%r179, %r178, %r176;
	sub.s32 	%r180, %r177, %r179;
	cvt.u64.u32 	%rd540, %r178;
	cvt.u64.u32 	%rd541, %r180;
	bra.uni 	$L__BB42_35;
$L__BB42_34:
	div.s64 	%rd540, %rd552, %rd81;
	mul.lo.s64 	%rd454, %rd540, %rd81;
	sub.s64 	%rd541, %rd552, %rd454;
$L__BB42_35:
	add.s64 	%rd456, %rd1, %rd450;
	ld.global.u64 	%rd88, [%rd456];
	mad.lo.s64 	%rd89, %rd88, %rd541, %rd556;
	or.b64  	%rd457, %rd550, %rd81;
	and.b64  	%rd458, %rd457, -4294967296;
	setp.ne.s64 	%p41, %rd458, 0;
	@%p41 bra 	$L__BB42_37;
	cvt.u32.u64 	%r181, %rd81;
	cvt.u32.u64 	%r182, %rd550;
	div.u32 	%r183, %r182, %r181;
	mul.lo.s32 	%r184, %r183, %r181;
	sub.s32 	%r185, %r182, %r184;
	cvt.u64.u32 	%rd542, %r183;
	cvt.u64.u32 	%rd543, %r185;
	bra.uni 	$L__BB42_38;
$L__BB42_37:
	div.s64 	%rd542, %rd550, %rd81;
	mul.lo.s64 	%rd459, %rd542, %rd81;
	sub.s64 	%rd543, %rd550, %rd459;
$L__BB42_38:
	mad.lo.s64 	%rd96, %rd543, %rd88, %rd557;
	add.s32 	%r19, %r209, -1;
	mul.wide.u32 	%rd460, %r19, 8;
	add.s64 	%rd461, %rd2, %rd460;
	ld.global.u64 	%rd97, [%rd461];
	or.b64  	%rd462, %rd540, %rd97;
	and.b64  	%rd463, %rd462, -4294967296;
	setp.ne.s64 	%p42, %rd463, 0;
	@%p42 bra 	$L__BB42_40;
	cvt.u32.u64 	%r186, %rd97;
	cvt.u32.u64 	%r187, %rd540;
	div.u32 	%r188, %r187, %r186;
	mul.lo.s32 	%r189, %r188, %r186;
	sub.s32 	%r190, %r187, %r189;
	cvt.u64.u32 	%rd552, %r188;
	cvt.u64.u32 	%rd545, %r190;
	bra.uni 	$L__BB42_41;
$L__BB42_40:
	div.s64 	%rd552, %rd540, %rd97;
	mul.lo.s64 	%rd464, %rd552, %rd97;
	sub.s64 	%rd545, %rd540, %rd464;
$L__BB42_41:
	add.s64 	%rd466, %rd1, %rd460;
	ld.global.u64 	%rd104, [%rd466];
	mad.lo.s64 	%rd556, %rd104, %rd545, %rd89;
	or.b64  	%rd467, %rd542, %rd97;
	and.b64  	%rd468, %rd467, -4294967296;
	setp.ne.s64 	%p43, %rd468, 0;
	@%p43 bra 	$L__BB42_43;
	cvt.u32.u64 	%r191, %rd97;
	cvt.u32.u64 	%r192, %rd542;
	div.u32 	%r193, %r192, %r191;
	mul.lo.s32 	%r194, %r193, %r191;
	sub.s32 	%r195, %r192, %r194;
	cvt.u64.u32 	%rd550, %r193;
	cvt.u64.u32 	%rd547, %r195;
	bra.uni 	$L__BB42_44;
$L__BB42_43:
	div.s64 	%rd550, %rd542, %rd97;
	mul.lo.s64 	%rd469, %rd550, %rd97;
	sub.s64 	%rd547, %rd542, %rd469;
$L__BB42_44:
	mad.lo.s64 	%rd557, %rd547, %rd104, %rd96;
	add.s32 	%r209, %r209, -2;
$L__BB42_45:
	and.b32  	%r196, %r6, 1;
	setp.eq.b32 	%p44, %r196, 1;
	not.pred 	%p45, %p44;
	@%p45 bra 	$L__BB42_53;
	mul.wide.u32 	%rd470, %r209, 8;
	add.s64 	%rd471, %rd2, %rd470;
	ld.global.u64 	%rd119, [%rd471];
	or.b64  	%rd472, %rd552, %rd119;
	and.b64  	%rd473, %rd472, -4294967296;
	setp.ne.s64 	%p46, %rd473, 0;
	@%p46 bra 	$L__BB42_48;
	cvt.u32.u64 	%r197, %rd119;
	cvt.u32.u64 	%r198, %rd552;
	rem.u32 	%r199, %r198, %r197;
	cvt.u64.u32 	%rd554, %r199;
	bra.uni 	$L__BB42_49;
$L__BB42_48:
	rem.s64 	%rd554, %rd552, %rd119;
$L__BB42_49:
	add.s64 	%rd475, %rd1, %rd470;
	ld.global.u64 	%rd123, [%rd475];
	mad.lo.s64 	%rd556, %rd123, %rd554, %rd556;
	or.b64  	%rd476, %rd550, %rd119;
	and.b64  	%rd477, %rd476, -4294967296;
	setp.ne.s64 	%p47, %rd477, 0;
	@%p47 bra 	$L__BB42_51;
	cvt.u32.u64 	%r200, %rd119;
	cvt.u32.u64 	%r201, %rd550;
	rem.u32 	%r202, %r201, %r200;
	cvt.u64.u32 	%rd555, %r202;
	bra.uni 	$L__BB42_52;
$L__BB42_51:
	rem.s64 	%rd555, %rd550, %rd119;
$L__BB42_52:
	mad.lo.s64 	%rd557, %rd555, %rd123, %rd557;
$L__BB42_53:
	shl.b64 	%rd478, %rd556, 3;
	add.s64 	%rd479, %rd598, %rd478;
	ld.global.u64 	%rd480, [%rd479];
	shl.b64 	%rd481, %rd557, 3;
	add.s64 	%rd482, %rd598, %rd481;
	ld.global.u64 	%rd483, [%rd482];
	mul.lo.s64 	%rd484, %rd483, %rd480;
	st.shared.u64 	[%r5], %rd484;
	bra.uni 	$L__BB42_114;
$L__BB42_54:
	cvt.u64.u32 	%rd131, %r4;
	setp.le.u64 	%p2, %rd264, %rd131;
	@%p2 bra 	$L__BB42_114;
	mov.u32 	%r56, %ctaid.y;
	cvt.u64.u32 	%rd270, %r56;
	mad.lo.s64 	%rd589, %rd264, %rd270, %rd131;
	cvt.u32.u64 	%r22, %rd263;
	add.s32 	%r213, %r22, -1;
	setp.lt.s32 	%p3, %r213, 0;
	@%p3 bra 	$L__BB42_113;
	and.b32  	%r24, %r22, 7;
	setp.lt.u32 	%p4, %r213, 7;
	@%p4 bra 	$L__BB42_84;
	add.s32 	%r211, %r22, -4;
	and.b32  	%r57, %r22, -8;
	neg.s32 	%r210, %r57;
$L__BB42_58:
	.pragma "nounroll";
	add.s32 	%r29, %r211, 3;
	mul.wide.u32 	%rd272, %r29, 8;
	add.s64 	%rd273, %rd2, %rd272;
	ld.global.u64 	%rd135, [%rd273];
	or.b64  	%rd274, %rd589, %rd135;
	and.b64  	%rd275, %rd274, -4294967296;
	setp.ne.s64 	%p5, %rd275, 0;
	@%p5 bra 	$L__BB42_60;
	cvt.u32.u64 	%r58, %rd135;
	cvt.u32.u64 	%r59, %rd589;
	div.u32 	%r60, %r59, %r58;
	mul.lo.s32 	%r61, %r60, %r58;
	sub.s32 	%r62, %r59, %r61;
	cvt.u64.u32 	%rd560, %r60;
	cvt.u64.u32 	%rd561, %r62;
	bra.uni 	$L__BB42_61;
$L__BB42_60:
	div.s64 	%rd560, %rd589, %rd135;
	mul.lo.s64 	%rd276, %rd560, %rd135;
	sub.s64 	%rd561, %rd589, %rd276;
$L__BB42_61:
	add.s64 	%rd278, %rd1, %rd272;
	ld.global.u64 	%rd279, [%rd278];
	mul.lo.s64 	%rd142, %rd279, %rd561;
	add.s32 	%r30, %r211, 2;
	mul.wide.u32 	%rd280, %r30, 8;
	add.s64 	%rd281, %rd2, %rd280;
	ld.global.u64 	%rd143, [%rd281];
	or.b64  	%rd282, %rd560, %rd143;
	and.b64  	%rd283, %rd282, -4294967296;
	setp.ne.s64 	%p6, %rd283, 0;
	@%p6 bra 	$L__BB42_63;
	cvt.u32.u64 	%r63, %rd143;
	cvt.u32.u64 	%r64, %rd560;
	div.u32 	%r65, %r64, %r63;
	mul.lo.s32 	%r66, %r65, %r63;
	sub.s32 	%r67, %r64, %r66;
	cvt.u64.u32 	%rd562, %r65;
	cvt.u64.u32 	%rd563, %r67;
	bra.uni 	$L__BB42_64;
$L__BB42_63:
	div.s64 	%rd562, %rd560, %rd143;
	mul.lo.s64 	%rd284, %rd562, %rd143;
	sub.s64 	%rd563, %rd560, %rd284;
$L__BB42_64:
	add.s64 	%rd286, %rd1, %rd280;
	ld.global.u64 	%rd287, [%rd286];
	mad.lo.s64 	%rd150, %rd287, %rd563, %rd142;
	add.s32 	%r31, %r211, 1;
	mul.wide.u32 	%rd288, %r31, 8;
	add.s64 	%rd289, %rd2, %rd288;
	ld.global.u64 	%rd151, [%rd289];
	or.b64  	%rd290, %rd562, %rd151;
	and.b64  	%rd291, %rd290, -4294967296;
	setp.ne.s64 	%p7, %rd291, 0;
	@%p7 bra 	$L__BB42_66;
	cvt.u32.u64 	%r68, %rd151;
	cvt.u32.u64 	%r69, %rd562;
	div.u32 	%r70, %r69, %r68;
	mul.lo.s32 	%r71, %r70, %r68;
	sub.s32 	%r72, %r69, %r71;
	cvt.u64.u32 	%rd564, %r70;
	cvt.u64.u32 	%rd565, %r72;
	bra.uni 	$L__BB42_67;
$L__BB42_66:
	div.s64 	%rd564, %rd562, %rd151;
	mul.lo.s64 	%rd292, %rd564, %rd151;
	sub.s64 	%rd565, %rd562, %rd292;
$L__BB42_67:
	add.s64 	%rd294, %rd1, %rd288;
	ld.global.u64 	%rd295, [%rd294];
	mad.lo.s64 	%rd158, %rd295, %rd565, %rd150;
	add.s32 	%r32, %r211, -4;
	mul.wide.u32 	%rd296, %r211, 8;
	add.s64 	%rd297, %rd2, %rd296;
	ld.global.u64 	%rd159, [%rd297];
	or.b64  	%rd298, %rd564, %rd159;
	and.b64  	%rd299, %rd298, -4294967296;
	setp.ne.s64 	%p8, %rd299, 0;
	@%p8 bra 	$L__BB42_69;
	cvt.u32.u64 	%r73, %rd159;
	cvt.u32.u64 	%r74, %rd564;
	div.u32 	%r75, %r74, %r73;
	mul.lo.s32 	%r76, %r75, %r73;
	sub.s32 	%r77, %r74, %r76;
	cvt.u64.u32 	%rd566, %r75;
	cvt.u64.u32 	%rd567, %r77;
	bra.uni 	$L__BB42_70;
$L__BB42_69:
	div.s64 	%rd566, %rd564, %rd159;
	mul.lo.s64 	%rd300, %rd566, %rd159;
	sub.s64 	%rd567, %rd564, %rd300;
$L__BB42_70:
	add.s64 	%rd302, %rd1, %rd296;
	ld.global.u64 	%rd303, [%rd302];
	mad.lo.s64 	%rd166, %rd303, %rd567, %rd158;
	add.s32 	%r33, %r211, -1;
	mul.wide.u32 	%rd304, %r33, 8;
	add.s64 	%rd305, %rd2, %rd304;
	ld.global.u64 	%rd167, [%rd305];
	or.b64  	%rd306, %rd566, %rd167;
	and.b64  	%rd307, %rd306, -4294967296;
	setp.ne.s64 	%p9, %rd307, 0;
	@%p9 bra 	$L__BB42_72;
	cvt.u32.u64 	%r78, %rd167;
	cvt.u32.u64 	%r79, %rd566;
	div.u32 	%r80, %r79, %r78;
	mul.lo.s32 	%r81, %r80, %r78;
	sub.s32 	%r82, %r79, %r81;
	cvt.u64.u32 	%rd568, %r80;
	cvt.u64.u32 	%rd569, %r82;
	bra.uni 	$L__BB42_73;
$L__BB42_72:
	div.s64 	%rd568, %rd566, %rd167;
	mul.lo.s64 	%rd308, %rd568, %rd167;
	sub.s64 	%rd569, %rd566, %rd308;
$L__BB42_73:
	add.s64 	%rd310, %rd1, %rd304;
	ld.global.u64 	%rd311, [%rd310];
	mad.lo.s64 	%rd174, %rd311, %rd569, %rd166;
	add.s32 	%r34, %r211, -2;
	mul.wide.u32 	%rd312, %r34, 8;
	add.s64 	%rd313, %rd2, %rd312;
	ld.global.u64 	%rd175, [%rd313];
	or.b64  	%rd314, %rd568, %rd175;
	and.b64  	%rd315, %rd314, -4294967296;
	setp.ne.s64 	%p10, %rd315, 0;
	@%p10 bra 	$L__BB42_75;
	cvt.u32.u64 	%r83, %rd175;
	cvt.u32.u64 	%r84, %rd568;
	div.u32 	%r85, %r84, %r83;
	mul.lo.s32 	%r86, %r85, %r83;
	sub.s32 	%r87, %r84, %r86;
	cvt.u64.u32 	%rd570, %r85;
	cvt.u64.u32 	%rd571, %r87;
	bra.uni 	$L__BB42_76;
$L__BB42_75:
	div.s64 	%rd570, %rd568, %rd175;
	mul.lo.s64 	%rd316, %rd570, %rd175;
	sub.s64 	%rd571, %rd568, %rd316;
$L__BB42_76:
	add.s64 	%rd318, %rd1, %rd312;
	ld.global.u64 	%rd319, [%rd318];
	mad.lo.s64 	%rd182, %rd319, %rd571, %rd174;
	add.s32 	%r35, %r211, -3;
	mul.wide.u32 	%rd320, %r35, 8;
	add.s64 	%rd321, %rd2, %rd320;
	ld.global.u64 	%rd183, [%rd321];
	or.b64  	%rd322, %rd570, %rd183;
	and.b64  	%rd323, %rd322, -4294967296;
	setp.ne.s64 	%p11, %rd323, 0;
	@%p11 bra 	$L__BB42_78;
	cvt.u32.u64 	%r88, %rd183;
	cvt.u32.u64 	%r89, %rd570;
	div.u32 	%r90, %r89, %r88;
	mul.lo.s32 	%r91, %r90, %r88;
	sub.s32 	%r92, %r89, %r91;
	cvt.u64.u32 	%rd572, %r90;
	cvt.u64.u32 	%rd573, %r92;
	bra.uni 	$L__BB42_79;
$L__BB42_78:
	div.s64 	%rd572, %rd570, %rd183;
	mul.lo.s64 	%rd324, %rd572, %rd183;
	sub.s64 	%rd573, %rd570, %rd324;
$L__BB42_79:
	add.s64 	%rd326, %rd1, %rd320;
	ld.global.u64 	%rd327, [%rd326];
	mad.lo.s64 	%rd190, %rd327, %rd573, %rd182;
	mul.wide.u32 	%rd328, %r32, 8;
	add.s64 	%rd329, %rd2, %rd328;
	ld.global.u64 	%rd191, [%rd329];
	or.b64  	%rd330, %rd572, %rd191;
	and.b64  	%rd331, %rd330, -4294967296;
	setp.ne.s64 	%p12, %rd331, 0;
	@%p12 bra 	$L__BB42_81;
	cvt.u32.u64 	%r93, %rd191;
	cvt.u32.u64 	%r94, %rd572;
	div.u32 	%r95, %r94, %r93;
	mul.lo.s32 	%r96, %r95, %r93;
	sub.s32 	%r97, %r94, %r96;
	cvt.u64.u32 	%rd589, %r95;
	cvt.u64.u32 	%rd575, %r97;
	bra.uni 	$L__BB42_82;
$L__BB42_81:
	div.s64 	%rd589, %rd572, %rd191;
	mul.lo.s64 	%rd332, %rd589, %rd191;
	sub.s64 	%rd575, %rd572, %rd332;
$L__BB42_82:
	add.s64 	%rd334, %rd1, %rd328;
	ld.global.u64 	%rd335, [%rd334];
	mad.lo.s64 	%rd336, %rd335, %rd575, %rd190;
	shl.b64 	%rd337, %rd336, 3;
	add.s64 	%rd598, %rd598, %rd337;
	add.s32 	%r211, %r211, -8;
	add.s32 	%r210, %r210, 8;
	setp.ne.s32 	%p13, %r210, 0;
	@%p13 bra 	$L__BB42_58;
	add.s32 	%r213, %r211, 3;
$L__BB42_84:
	setp.eq.s32 	%p14, %r24, 0;
	@%p14 bra 	$L__BB42_113;
	and.b32  	%r40, %r22, 3;
	setp.lt.u32 	%p15, %r24, 4;
	@%p15 bra 	$L__BB42_99;
	mul.wide.u32 	%rd339, %r213, 8;
	add.s64 	%rd340, %rd2, %rd339;
	ld.global.u64 	%rd202, [%rd340];
	or.b64  	%rd341, %rd589, %rd202;
	and.b64  	%rd342, %rd341, -4294967296;
	setp.ne.s64 	%p16, %rd342, 0;
	@%p16 bra 	$L__BB42_88;
	cvt.u32.u64 	%r98, %rd202;
	cvt.u32.u64 	%r99, %rd589;
	div.u32 	%r100, %r99, %r98;
	mul.lo.s32 	%r101, %r100, %r98;
	sub.s32 	%r102, %r99, %r101;
	cvt.u64.u32 	%rd579, %r100;
	cvt.u64.u32 	%rd580, %r102;
	bra.uni 	$L__BB42_89;
$L__BB42_88:
	div.s64 	%rd579, %rd589, %rd202;
	mul.lo.s64 	%rd343, %rd579, %rd202;
	sub.s64 	%rd580, %rd589, %rd343;
$L__BB42_89:
	add.s64 	%rd345, %rd1, %rd339;
	ld.global.u64 	%rd346, [%rd345];
	mul.lo.s64 	%rd209, %rd346, %rd580;
	add.s32 	%r41, %r213, -1;
	mul.wide.u32 	%rd347, %r41, 8;
	add.s64 	%rd348, %rd2, %rd347;
	ld.global.u64 	%rd210, [%rd348];
	or.b64  	%rd349, %rd579, %rd210;
	and.b64  	%rd350, %rd349, -4294967296;
	setp.ne.s64 	%p17, %rd350, 0;
	@%p17 bra 	$L__BB42_91;
	cvt.u32.u64 	%r103, %rd210;
	cvt.u32.u64 	%r104, %rd579;
	div.u32 	%r105, %r104, %r103;
	mul.lo.s32 	%r106, %r105, %r103;
	sub.s32 	%r107, %r104, %r106;
	cvt.u64.u32 	%rd581, %r105;
	cvt.u64.u32 	%rd582, %r107;
	bra.uni 	$L__BB42_92;
$L__BB42_91:
	div.s64 	%rd581, %rd579, %rd210;
	mul.lo.s64 	%rd351, %rd581, %rd210;
	sub.s64 	%rd582, %rd579, %rd351;
$L__BB42_92:
	add.s64 	%rd353, %rd1, %rd347;
	ld.global.u64 	%rd354, [%rd353];
	mad.lo.s64 	%rd217, %rd354, %rd582, %rd209;
	add.s32 	%r42, %r213, -2;
	mul.wide.u32 	%rd355, %r42, 8;
	add.s64 	%rd356, %rd2, %rd355;
	ld.global.u64 	%rd218, [%rd356];
	or.b64  	%rd357, %rd581, %rd218;
	and.b64  	%rd358, %rd357, -4294967296;
	setp.ne.s64 	%p18, %rd358, 0;
	@%p18 bra 	$L__BB42_94;
	cvt.u32.u64 	%r108, %rd218;
	cvt.u32.u64 	%r109, %rd581;
	div.u32 	%r110, %r109, %r108;
	mul.lo.s32 	%r111, %r110, %r108;
	sub.s32 	%r112, %r109, %r111;
	cvt.u64.u32 	%rd583, %r110;
	cvt.u64.u32 	%rd584, %r112;
	bra.uni 	$L__BB42_95;
$L__BB42_94:
	div.s64 	%rd583, %rd581, %rd218;
	mul.lo.s64 	%rd359, %rd583, %rd218;
	sub.s64 	%rd584, %rd581, %rd359;
$L__BB42_95:
	add.s64 	%rd361, %rd1, %rd355;
	ld.global.u64 	%rd362, [%rd361];
	mad.lo.s64 	%rd225, %rd362, %rd584, %rd217;
	add.s32 	%r43, %r213, -3;
	mul.wide.u32 	%rd363, %r43, 8;
	add.s64 	%rd364, %rd2, %rd363;
	ld.global.u64 	%rd226, [%rd364];
	or.b64  	%rd365, %rd583, %rd226;
	and.b64  	%rd366, %rd365, -4294967296;
	setp.ne.s64 	%p19, %rd366, 0;
	@%p19 bra 	$L__BB42_97;
	cvt.u32.u64 	%r113, %rd226;
	cvt.u32.u64 	%r114, %rd583;
	div.u32 	%r115, %r114, %r113;
	mul.lo.s32 	%r116, %r115, %r113;
	sub.s32 	%r117, %r114, %r116;
	cvt.u64.u32 	%rd589, %r115;
	cvt.u64.u32 	%rd586, %r117;
	bra.uni 	$L__BB42_98;
$L__BB42_97:
	div.s64 	%rd589, %rd583, %rd226;
	mul.lo.s64 	%rd367, %rd589, %rd226;
	sub.s64 	%rd586, %rd583, %rd367;
$L__BB42_98:
	add.s64 	%rd369, %rd1, %rd363;
	ld.global.u64 	%rd370, [%rd369];
	mad.lo.s64 	%rd371, %rd370, %rd586, %rd225;
	shl.b64 	%rd372, %rd371, 3;
	add.s64 	%rd598, %rd598, %rd372;
	add.s32 	%r213, %r213, -4;
$L__BB42_99:
	setp.eq.s32 	%p20, %r40, 0;
	@%p20 bra 	$L__BB42_113;
	setp.eq.s32 	%p21, %r40, 1;
	@%p21 bra 	$L__BB42_108;
	mul.wide.u32 	%rd374, %r213, 8;
	add.s64 	%rd375, %rd2, %rd374;
	ld.global.u64 	%rd237, [%rd375];
	or.b64  	%rd376, %rd589, %rd237;
	and.b64  	%rd377, %rd376, -4294967296;
	setp.ne.s64 	%p22, %rd377, 0;
	@%p22 bra 	$L__BB42_103;
	cvt.u32.u64 	%r118, %rd237;
	cvt.u32.u64 	%r119, %rd589;
	div.u32 	%r120, %r119, %r118;
	mul.lo.s32 	%r121, %r120, %r118;
	sub.s32 	%r122, %r119, %r121;
	cvt.u64.u32 	%rd590, %r120;
	cvt.u64.u32 	%rd591, %r122;
	bra.uni 	$L__BB42_104;
$L__BB42_103:
	div.s64 	%rd590, %rd589, %rd237;
	mul.lo.s64 	%rd378, %rd590, %rd237;
	sub.s64 	%rd591, %rd589, %rd378;
$L__BB42_104:
	add.s64 	%rd380, %rd1, %rd374;
	ld.global.u64 	%rd381, [%rd380];
	mul.lo.s64 	%rd244, %rd381, %rd591;
	add.s32 	%r46, %r213, -1;
	mul.wide.u32 	%rd382, %r46, 8;
	add.s64 	%rd383, %rd2, %rd382;
	ld.global.u64 	%rd245, [%rd383];
	or.b64  	%rd384, %rd590, %rd245;
	and.b64  	%rd385, %rd384, -4294967296;
	setp.ne.s64 	%p23, %rd385, 0;
	@%p23 bra 	$L__BB42_106;
	cvt.u32.u64 	%r123, %rd245;
	cvt.u32.u64 	%r124, %rd590;
	div.u32 	%r125, %r124, %r123;
	mul.lo.s32 	%r126, %r125, %r123;
	sub.s32 	%r127, %r124, %r126;
	cvt.u64.u32 	%rd589, %r125;
	cvt.u64.u32 	%rd593, %r127;
	bra.uni 	$L__BB42_107;
$L__BB42_106:
	div.s64 	%rd589, %rd590, %rd245;
	mul.lo.s64 	%rd386, %rd589, %rd245;
	sub.s64 	%rd593, %rd590, %rd386;
$L__BB42_107:
	add.s64 	%rd388, %rd1, %rd382;
	ld.global.u64 	%rd389, [%rd388];
	mad.lo.s64 	%rd390, %rd389, %rd593, %rd244;
	shl.b64 	%rd391, %rd390, 3;
	add.s64 	%rd598, %rd598, %rd391;
	add.s32 	%r213, %r213, -2;
$L__BB42_108:
	and.b32  	%r128, %r22, 1;
	setp.eq.b32 	%p24, %r128, 1;
	not.pred 	%p25, %p24;
	@%p25 bra 	$L__BB42_113;
	mul.wide.u32 	%rd392, %r213, 8;
	add.s64 	%rd393, %rd2, %rd392;
	ld.global.u64 	%rd256, [%rd393];
	or.b64  	%rd394, %rd589, %rd256;
	and.b64  	%rd395, %rd394, -4294967296;
	setp.ne.s64 	%p26, %rd395, 0;
	@%p26 bra 	$L__BB42_111;
	cvt.u32.u64 	%r129, %rd256;
	cvt.u32.u64 	%r130, %rd589;
	rem.u32 	%r131, %r130, %r129;
	cvt.u64.u32 	%rd597, %r131;
	bra.uni 	$L__BB42_112;
$L__BB42_111:
	rem.s64 	%rd597, %rd589, %rd256;
$L__BB42_112:
	add.s64 	%rd397, %rd1, %rd392;
	ld.global.u64 	%rd398, [%rd397];
	mul.lo.s64 	%rd399, %rd398, %rd597;
	shl.b64 	%rd400, %rd399, 3;
	add.s64 	%rd598, %rd598, %rd400;
$L__BB42_113:
	ld.global.u64 	%rd401, [%rd598];
	st.shared.u64 	[%r5], %rd401;
$L__BB42_114:
	bar.sync 	0;
	setp.lt.u32 	%p48, %r215, 66;
	@%p48 bra 	$L__BB42_118;
$L__BB42_115:
	shr.u32 	%r50, %r215, 1;
	setp.ge.u32 	%p49, %r1, %r50;
	@%p49 bra 	$L__BB42_117;
	ld.shared.u64 	%rd485, [%r5];
	shl.b32 	%r203, %r50, 3;
	add.s32 	%r204, %r5, %r203;
	ld.shared.u64 	%rd486, [%r204];
	mul.lo.s64 	%rd487, %rd486, %rd485;
	st.shared.u64 	[%r5], %rd487;
$L__BB42_117:
	bar.sync 	0;
	setp.gt.u32 	%p50, %r215, 131;
	mov.u32 	%r215, %r50;
	@%p50 bra 	$L__BB42_115;
$L__BB42_118:
	setp.gt.u32 	%p51, %r1, 31;
	@%p51 bra 	$L__BB42_121;
	ld.volatile.shared.u64 	%rd488, [%r5];
	ld.volatile.shared.u64 	%rd489, [%r5+256];
	mul.lo.s64 	%rd490, %rd489, %rd488;
	st.volatile.shared.u64 	[%r5], %rd490;
	ld.volatile.shared.u64 	%rd491, [%r5];
	ld.volatile.shared.u64 	%rd492, [%r5+128];
	mul.lo.s64 	%rd493, %rd492, %rd491;
	st.volatile.shared.u64 	[%r5], %rd493;
	ld.volatile.shared.u64 	%rd494, [%r5];
	ld.volatile.shared.u64 	%rd495, [%r5+64];
	mul.lo.s64 	%rd496, %rd495, %rd494;
	st.volatile.shared.u64 	[%r5], %rd496;
	ld.volatile.shared.u64 	%rd497, [%r5];
	ld.volatile.shared.u64 	%rd498, [%r5+32];
	mul.lo.s64 	%rd499, %rd498, %rd497;
	st.volatile.shared.u64 	[%r5], %rd499;
	ld.volatile.shared.u64 	%rd500, [%r5];
	ld.volatile.shared.u64 	%rd501, [%r5+16];
	mul.lo.s64 	%rd502, %rd501, %rd500;
	st.volatile.shared.u64 	[%r5], %rd502;
	ld.volatile.shared.u64 	%rd503, [%r5];
	ld.volatile.shared.u64 	%rd504, [%r5+8];
	mul.lo.s64 	%rd505, %rd504, %rd503;
	st.volatile.shared.u64 	[%r5], %rd505;
	setp.ne.s32 	%p52, %r1, 0;
	@%p52 bra 	$L__BB42_121;
	ld.param.u64 	%rd513, [contiguous_reduce2_u64_param_0];
	ld.shared.u64 	%rd506, [sdata_u64];
	cvt.u64.u32 	%rd507, %r2;
	mov.u32 	%r205, %ctaid.y;
	cvt.u64.u32 	%rd508, %r205;
	mad.lo.s64 	%rd509, %rd265, %rd508, %rd507;
	cvta.to.global.u64 	%rd510, %rd513;
	shl.b64 	%rd511, %rd509, 3;
	add.s64 	%rd512, %rd510, %rd511;
	st.global.u64 	[%rd512], %rd506;
$L__BB42_121:
	ret;

}
	// .globl	contiguous_reduce22_u64
.visible .entry contiguous_reduce22_u64(
	.param .u64 .ptr .align 1 contiguous_reduce22_u64_param_0,
	.param .u64 .ptr .align 1 contiguous_reduce22_u64_param_1,
	.param .u64 contiguous_reduce22_u64_param_2,
	.param .u64 contiguous_reduce22_u64_param_3
)
{
	.reg .pred 	%p<8>;
	.reg .b32 	%r<19>;
	.reg .b64 	%rd<54>;

	ld.param.u64 	%rd4, [contiguous_reduce22_u64_param_0];
	ld.param.u64 	%rd7, [contiguous_reduce22_u64_param_1];
	ld.param.u64 	%rd5, [contiguous_reduce22_u64_param_2];
	ld.param.u64 	%rd6, [contiguous_reduce22_u64_param_3];
	cvta.to.global.u64 	%rd1, %rd7;
	mov.u32 	%r1, %tid.x;
	mov.u32 	%r2, %ctaid.x;
	mov.u32 	%r18, %ntid.x;
	mul.lo.s32 	%r8, %r2, %r18;
	shl.b32 	%r9, %r8, 1;
	add.s32 	%r4, %r9, %r1;
	shl.b32 	%r10, %r1, 3;
	mov.u32 	%r11, sdata_u64;
	add.s32 	%r5, %r11, %r10;
	mov.b64 	%rd8, 1;
	st.shared.u64 	[%r5], %rd8;
	add.s32 	%r12, %r4, %r18;
	cvt.u64.u32 	%rd2, %r12;
	setp.le.u64 	%p1, %rd5, %rd2;
	@%p1 bra 	$L__BB43_2;
	cvt.u64.u32 	%rd14, %r4;
	mov.u32 	%r14, %ctaid.y;
	cvt.u64.u32 	%rd15, %r14;
	mul.lo.s64 	%rd16, %rd5, %rd15;
	add.s64 	%rd17, %rd16, %rd14;
	shl.b64 	%rd18, %rd17, 3;
	add.s64 	%rd19, %rd1, %rd18;
	ld.global.u64 	%rd20, [%rd19];
	add.s64 	%rd21, %rd16, %rd2;
	shl.b64 	%rd22, %rd21, 3;
	add.s64 	%rd23, %rd1, %rd22;
	ld.global.u64 	%rd24, [%rd23];
	mul.lo.s64 	%rd25, %rd24, %rd20;
	st.shared.u64 	[%r5], %rd25;
	bra.uni 	$L__BB43_4;
$L__BB43_2:
	cvt.u64.u32 	%rd3, %r4;
	setp.le.u64 	%p2, %rd5, %rd3;
	@%p2 bra 	$L__BB43_4;
	mov.u32 	%r13, %ctaid.y;
	cvt.u64.u32 	%rd9, %r13;
	mad.lo.s64 	%rd10, %rd5, %rd9, %rd3;
	shl.b64 	%rd11, %rd10, 3;
	add.s64 	%rd12, %rd1, %rd11;
	ld.global.u64 	%rd13, [%rd12];
	st.shared.u64 	[%r5], %rd13;
$L__BB43_4:
	bar.sync 	0;
	setp.lt.u32 	%p3, %r18, 66;
	@%p3 bra 	$L__BB43_8;
$L__BB43_5:
	shr.u32 	%r7, %r18, 1;
	setp.ge.u32 	%p4, %r1, %r7;
	@%p4 bra 	$L__BB43_7;
	ld.shared.u64 	%rd26, [%r5];
	shl.b32 	%r15, %r7, 3;
	add.s32 	%r16, %r5, %r15;
	ld.shared.u64 	%rd27, [%r16];
	mul.lo.s64 	%rd28, %rd27, %rd26;
	st.shared.u64 	[%r5], %rd28;
$L__BB43_7:
	bar.sync 	0;
	setp.gt.u32 	%p5, %r18, 131;
	mov.u32 	%r18, %r7;
	@%p5 bra 	$L__BB43_5;
$L__BB43_8:
	setp.gt.u32 	%p6, %r1, 31;
	@%p6 bra 	$L__BB43_11;
	ld.volatile.shared.u64 	%rd29, [%r5];
	ld.volatile.shared.u64 	%rd30, [%r5+256];
	mul.lo.s64 	%rd31, %rd30, %rd29;
	st.volatile.shared.u64 	[%r5], %rd31;
	ld.volatile.shared.u64 	%rd32, [%r5];
	ld.volatile.shared.u64 	%rd33, [%r5+128];
	mul.lo.s64 	%rd34, %rd33, %rd32;
	st.volatile.shared.u64 	[%r5], %rd34;
	ld.volatile.shared.u64 	%rd35, [%r5];
	ld.volatile.shared.u64 	%rd36, [%r5+64];
	mul.lo.s64 	%rd37, %rd36, %rd35;
	st.volatile.shared.u64 	[%r5], %rd37;
	ld.volatile.shared.u64 	%rd38, [%r5];
	ld.volatile.shared.u64 	%rd39, [%r5+32];
	mul.lo.s64 	%rd40, %rd39, %rd38;
	st.volatile.shared.u64 	[%r5], %rd40;
	ld.volatile.shared.u64 	%rd41, [%r5];
	ld.volatile.shared.u64 	%rd42, [%r5+16];
	mul.lo.s64 	%rd43, %rd42, %rd41;
	st.volatile.shared.u64 	[%r5], %rd43;
	ld.volatile.shared.u64 	%rd44, [%r5];
	ld.volatile.shared.u64 	%rd45, [%r5+8];
	mul.lo.s64 	%rd46, %rd45, %rd44;
	st.volatile.shared.u64 	[%r5], %rd46;
	setp.ne.s32 	%p7, %r1, 0;
	@%p7 bra 	$L__BB43_11;
	ld.shared.u64 	%rd47, [sdata_u64];
	cvt.u64.u32 	%rd48, %r2;
	mov.u32 	%r17, %ctaid.y;
	cvt.u64.u32 	%rd49, %r17;
	mad.lo.s64 	%rd50, %rd6, %rd49, %rd48;
	cvta.to.global.u64 	%rd51, %rd4;
	shl.b64 	%rd52, %rd50, 3;
	add.s64 	%rd53, %rd51, %rd52;
	st.global.u64 	[%rd53], %rd47;
$L__BB43_11:
	ret;

}
	// .globl	contiguous_reduce3_u64
.visible .entry contiguous_reduce3_u64(
	.param .u64 .ptr .align 1 contiguous_reduce3_u64_param_0,
	.param .u64 .ptr .align 1 contiguous_reduce3_u64_param_1,
	.param .u64 .ptr .align 1 contiguous_reduce3_u64_param_2,
	.param .u64 .ptr .align 1 contiguous_reduce3_u64_param_3,
	.param .u64 contiguous_reduce3_u64_param_4,
	.param .u64 contiguous_reduce3_u64_param_5,
	.param .u64 contiguous_reduce3_u64_param_6
)
{
	.reg .pred 	%p<39>;
	.reg .b32 	%r<202>;
	.reg .b64 	%rd<361>;

	ld.param.u64 	%rd157, [contiguous_reduce3_u64_param_0];
	ld.param.u64 	%rd158, [contiguous_reduce3_u64_param_1];
	ld.param.u64 	%rd161, [contiguous_reduce3_u64_param_2];
	ld.param.u64 	%rd162, [contiguous_reduce3_u64_param_3];
	ld.param.u64 	%rd159, [contiguous_reduce3_u64_param_4];
	ld.param.u64 	%rd160, [contiguous_reduce3_u64_param_5];
	ld.param.u64 	%rd163, [contiguous_reduce3_u64_param_6];
	cvta.to.global.u64 	%rd1, %rd162;
	cvta.to.global.u64 	%rd2, %rd161;
	mov.u32 	%r1, %tid.y;
	mov.u32 	%r2, %ntid.x;
	mov.u32 	%r3, %tid.x;
	mad.lo.s32 	%r64, %r1, %r2, %r3;
	mov.u32 	%r65, %ctaid.x;
	mad.lo.s32 	%r66, %r65, %r2, %r3;
	mov.u32 	%r67, %ctaid.y;
	mov.u32 	%r4, %ntid.y;
	mad.lo.s32 	%r68, %r67, %r4, %r1;
	shl.b32 	%r69, %r64, 3;
	mov.u32 	%r70, sdata_u64;
	add.s32 	%r6, %r70, %r69;
	mov.b64 	%rd165, 1;
	st.shared.u64 	[%r6], %rd165;
	cvt.u64.u32 	%rd3, %r66;
	setp.le.u64 	%p1, %rd160, %rd3;
	cvt.u64.u32 	%rd166, %r68;
	setp.le.u64 	%p2, %rd163, %rd166;
	or.pred  	%p3, %p1, %p2;
	@%p3 bra 	$L__BB44_76;
	cvt.u32.u64 	%r71, %rd3;
	cvt.u32.u64 	%r72, %rd160;
	mad.lo.s32 	%r192, %r68, %r72, %r71;
	cvt.u32.u64 	%r8, %rd159;
	add.s32 	%r191, %r8, -1;
	setp.lt.s32 	%p4, %r191, 0;
	mov.b64 	%rd352, 0;
	@%p4 bra 	$L__BB44_59;
	and.b32  	%r10, %r8, 7;
	setp.lt.u32 	%p5, %r191, 7;
	mov.b64 	%rd352, 0;
	@%p5 bra 	$L__BB44_30;
	add.s32 	%r187, %r8, -4;
	and.b32  	%r73, %r8, -8;
	neg.s32 	%r186, %r73;
	mov.b64 	%rd352, 0;
$L__BB44_4:
	.pragma "nounroll";
	add.s32 	%r16, %r187, 3;
	cvt.u64.u32 	%rd5, %r192;
	mul.wide.u32 	%rd171, %r16, 8;
	add.s64 	%rd172, %rd2, %rd171;
	ld.global.u64 	%rd6, [%rd172];
	and.b64  	%rd173, %rd6, -4294967296;
	setp.ne.s64 	%p6, %rd173, 0;
	@%p6 bra 	$L__BB44_6;
	cvt.u32.u64 	%r74, %rd6;
	cvt.u32.u64 	%r75, %rd5;
	div.u32 	%r76, %r75, %r74;
	mul.lo.s32 	%r77, %r76, %r74;
	sub.s32 	%r78, %r75, %r77;
	cvt.u64.u32 	%rd317, %r76;
	cvt.u64.u32 	%rd318, %r78;
	bra.uni 	$L__BB44_7;
$L__BB44_6:
	div.s64 	%rd317, %rd5, %rd6;
	mul.lo.s64 	%rd174, %rd317, %rd6;
	sub.s64 	%rd318, %rd5, %rd174;
$L__BB44_7:
	add.s64 	%rd176, %rd1, %rd171;
	ld.global.u64 	%rd177, [%rd176];
	mad.lo.s64 	%rd13, %rd177, %rd318, %rd352;
	add.s32 	%r17, %r187, 2;
	and.b64  	%rd14, %rd317, 4294967295;
	mul.wide.u32 	%rd178, %r17, 8;
	add.s64 	%rd179, %rd2, %rd178;
	ld.global.u64 	%rd15, [%rd179];
	and.b64  	%rd180, %rd15, -4294967296;
	setp.ne.s64 	%p7, %rd180, 0;
	@%p7 bra 	$L__BB44_9;
	cvt.u32.u64 	%r79, %rd15;
	cvt.u32.u64 	%r80, %rd14;
	div.u32 	%r81, %r80, %r79;
	mul.lo.s32 	%r82, %r81, %r79;
	sub.s32 	%r83, %r80, %r82;
	cvt.u64.u32 	%rd319, %r81;
	cvt.u64.u32 	%rd320, %r83;
	bra.uni 	$L__BB44_10;
$L__BB44_9:
	div.s64 	%rd319, %rd14, %rd15;
	mul.lo.s64 	%rd181, %rd319, %rd15;
	sub.s64 	%rd320, %rd14, %rd181;
$L__BB44_10:
	add.s64 	%rd183, %rd1, %rd178;
	ld.global.u64 	%rd184, [%rd183];
	mad.lo.s64 	%rd22, %rd184, %rd320, %rd13;
	add.s32 	%r18, %r187, 1;
	and.b64  	%rd23, %rd319, 4294967295;
	mul.wide.u32 	%rd185, %r18, 8;
	add.s64 	%rd186, %rd2, %rd185;
	ld.global.u64 	%rd24, [%rd186];
	and.b64  	%rd187, %rd24, -4294967296;
	setp.ne.s64 	%p8, %rd187, 0;
	@%p8 bra 	$L__BB44_12;
	cvt.u32.u64 	%r84, %rd24;
	cvt.u32.u64 	%r85, %rd23;
	div.u32 	%r86, %r85, %r84;
	mul.lo.s32 	%r87, %r86, %r84;
	sub.s32 	%r88, %r85, %r87;
	cvt.u64.u32 	%rd321, %r86;
	cvt.u64.u32 	%rd322, %r88;
	bra.uni 	$L__BB44_13;
$L__BB44_12:
	div.s64 	%rd321, %rd23, %rd24;
	mul.lo.s64 	%rd188, %rd321, %rd24;
	sub.s64 	%rd322, %rd23, %rd188;
$L__BB44_13:
	add.s64 	%rd190, %rd1, %rd185;
	ld.global.u64 	%rd191, [%rd190];
	mad.lo.s64 	%rd31, %rd191, %rd322, %rd22;
	add.s32 	%r19, %r187, -4;
	and.b64  	%rd32, %rd321, 4294967295;
	mul.wide.u32 	%rd192, %r187, 8;
	add.s64 	%rd193, %rd2, %rd192;
	ld.global.u64 	%rd33, [%rd193];
	and.b64  	%rd194, %rd33, -4294967296;
	setp.ne.s64 	%p9, %rd194, 0;
	@%p9 bra 	$L__BB44_15;
	cvt.u32.u64 	%r89, %rd33;
	cvt.u32.u64 	%r90, %rd32;
	div.u32 	%r91, %r90, %r89;
	mul.lo.s32 	%r92, %r91, %r89;
	sub.s32 	%r93, %r90, %r92;
	cvt.u64.u32 	%rd323, %r91;
	cvt.u64.u32 	%rd324, %r93;
	bra.uni 	$L__BB44_16;
$L__BB44_15:
	div.s64 	%rd323, %rd32, %rd33;
	mul.lo.s64 	%rd195, %rd323, %rd33;
	sub.s64 	%rd324, %rd32, %rd195;
$L__BB44_16:
	mul.wide.u32 	%rd196, %r187, 8;
	add.s64 	%rd197, %rd1, %rd196;
	ld.global.u64 	%rd198, [%rd197];
	mad.lo.s64 	%rd40, %rd198, %rd324, %rd31;
	add.s32 	%r20, %r187, -1;
	and.b64  	%rd41, %rd323, 4294967295;
	mul.wide.u32 	%rd199, %r20, 8;
	add.s64 	%rd200, %rd2, %rd199;
	ld.global.u64 	%rd42, [%rd200];
	and.b64  	%rd201, %rd42, -4294967296;
	setp.ne.s64 	%p10, %rd201, 0;
	@%p10 bra 	$L__BB44_18;
	cvt.u32.u64 	%r94, %rd42;
	cvt.u32.u64 	%r95, %rd41;
	div.u32 	%r96, %r95, %r94;
	mul.lo.s32 	%r97, %r96, %r94;
	sub.s32 	%r98, %r95, %r97;
	cvt.u64.u32 	%rd325, %r96;
	cvt.u64.u32 	%rd326, %r98;
	bra.uni 	$L__BB44_19;
$L__BB44_18:
	div.s64 	%rd325, %rd41, %rd42;
	mul.lo.s64 	%rd202, %rd325, %rd42;
	sub.s64 	%rd326, %rd41, %rd202;
$L__BB44_19:
	mul.wide.u32 	%rd203, %r20, 8;
	add.s64 	%rd204, %rd1, %rd203;
	ld.global.u64 	%rd205, [%rd204];
	mad.lo.s64 	%rd49, %rd205, %rd326, %rd40;
	add.s32 	%r21, %r187, -2;
	and.b64  	%rd50, %rd325, 4294967295;
	mul.wide.u32 	%rd206, %r21, 8;
	add.s64 	%rd207, %rd2, %rd206;
	ld.global.u64 	%rd51, [%rd207];
	and.b64  	%rd208, %rd51, -4294967296;
	setp.ne.s64 	%p11, %rd208, 0;
	@%p11 bra 	$L__BB44_21;
	cvt.u32.u64 	%r99, %rd51;
	cvt.u32.u64 	%r100, %rd50;
	div.u32 	%r101, %r100, %r99;
	mul.lo.s32 	%r102, %r101, %r99;
	sub.s32 	%r103, %r100, %r102;
	cvt.u64.u32 	%rd327, %r101;
	cvt.u64.u32 	%rd328, %r103;
	bra.uni 	$L__BB44_22;
$L__BB44_21:
	div.s64 	%rd327, %rd50, %rd51;
	mul.lo.s64 	%rd209, %rd327, %rd51;
	sub.s64 	%rd328, %rd50, %rd209;
$L__BB44_22:
	mul.wide.u32 	%rd210, %r21, 8;
	add.s64 	%rd211, %rd1, %rd210;
	ld.global.u64 	%rd212, [%rd211];
	mad.lo.s64 	%rd58, %rd212, %rd328, %rd49;
	add.s32 	%r22, %r187, -3;
	and.b64  	%rd59, %rd327, 4294967295;
	mul.wide.u32 	%rd213, %r22, 8;
	add.s64 	%rd214, %rd2, %rd213;
	ld.global.u64 	%rd60, [%rd214];
	and.b64  	%rd215, %rd60, -4294967296;
	setp.ne.s64 	%p12, %rd215, 0;
	@%p12 bra 	$L__BB44_24;
	cvt.u32.u64 	%r104, %rd60;
	cvt.u32.u64 	%r105, %rd59;
	div.u32 	%r106, %r105, %r104;
	mul.lo.s32 	%r107, %r106, %r104;
	sub.s32 	%r108, %r105, %r107;
	cvt.u64.u32 	%rd329, %r106;
	cvt.u64.u32 	%rd330, %r108;
	bra.uni 	$L__BB44_25;
$L__BB44_24:
	div.s64 	%rd329, %rd59, %rd60;
	mul.lo.s64 	%rd216, %rd329, %rd60;
	sub.s64 	%rd330, %rd59, %rd216;
$L__BB44_25:
	mul.wide.u32 	%rd217, %r22, 8;
	add.s64 	%rd218, %rd1, %rd217;
	ld.global.u64 	%rd219, [%rd218];
	mad.lo.s64 	%rd67, %rd219, %rd330, %rd58;
	and.b64  	%rd68, %rd329, 4294967295;
	mul.wide.u32 	%rd220, %r19, 8;
	add.s64 	%rd221, %rd2, %rd220;
	ld.global.u64 	%rd69, [%rd221];
	and.b64  	%rd222, %rd69, -4294967296;
	setp.ne.s64 	%p13, %rd222, 0;
	@%p13 bra 	$L__BB44_27;
	cvt.u32.u64 	%r109, %rd69;
	cvt.u32.u64 	%r110, %rd68;
	div.u32 	%r111, %r110, %r109;
	mul.lo.s32 	%r112, %r111, %r109;
	sub.s32 	%r113, %r110, %r112;
	cvt.u64.u32 	%rd331, %r111;
	cvt.u64.u32 	%rd332, %r113;
	bra.uni 	$L__BB44_28;
$L__BB44_27:
	div.s64 	%rd331, %rd68, %rd69;
	mul.lo.s64 	%rd223, %rd331, %rd69;
	sub.s64 	%rd332, %rd68, %rd223;
$L__BB44_28:
	add.s64 	%rd225, %rd1, %rd220;
	ld.global.u64 	%rd226, [%rd225];
	mad.lo.s64 	%rd352, %rd226, %rd332, %rd67;
	cvt.u32.u64 	%r192, %rd331;
	add.s32 	%r187, %r187, -8;
	add.s32 	%r186, %r186, 8;
	setp.ne.s32 	%p14, %r186, 0;
	@%p14 bra 	$L__BB44_4;
	add.s32 	%r191, %r187, 3;
$L__BB44_30:
	setp.eq.s32 	%p15, %r10, 0;
	@%p15 bra 	$L__BB44_59;
	and.b32  	%r29, %r8, 3;
	setp.lt.u32 	%p16, %r10, 4;
	@%p16 bra 	$L__BB44_45;
	cvt.u64.u32 	%rd79, %r192;
	mul.wide.u32 	%rd228, %r191, 8;
	add.s64 	%rd229, %rd2, %rd228;
	ld.global.u64 	%rd80, [%rd229];
	and.b64  	%rd230, %rd80, -4294967296;
	setp.ne.s64 	%p17, %rd230, 0;
	@%p17 bra 	$L__BB44_34;
	cvt.u32.u64 	%r114, %rd80;
	cvt.u32.u64 	%r115, %rd79;
	div.u32 	%r116, %r115, %r114;
	mul.lo.s32 	%r117, %r116, %r114;
	sub.s32 	%r118, %r115, %r117;
	cvt.u64.u32 	%rd335, %r116;
	cvt.u64.u32 	%rd336, %r118;
	bra.uni 	$L__BB44_35;
$L__BB44_34:
	div.s64 	%rd335, %rd79, %rd80;
	mul.lo.s64 	%rd231, %rd335, %rd80;
	sub.s64 	%rd336, %rd79, %rd231;
$L__BB44_35:
	add.s64 	%rd233, %rd1, %rd228;
	ld.global.u64 	%rd234, [%rd233];
	mad.lo.s64 	%rd87, %rd234, %rd336, %rd352;
	add.s32 	%r30, %r191, -1;
	and.b64  	%rd88, %rd335, 4294967295;
	mul.wide.u32 	%rd235, %r30, 8;
	add.s64 	%rd236, %rd2, %rd235;
	ld.global.u64 	%rd89, [%rd236];
	and.b64  	%rd237, %rd89, -4294967296;
	setp.ne.s64 	%p18, %rd237, 0;
	@%p18 bra 	$L__BB44_37;
	cvt.u32.u64 	%r119, %rd89;
	cvt.u32.u64 	%r120, %rd88;
	div.u32 	%r121, %r120, %r119;
	mul.lo.s32 	%r122, %r121, %r119;
	sub.s32 	%r123, %r120, %r122;
	cvt.u64.u32 	%rd337, %r121;
	cvt.u64.u32 	%rd338, %r123;
	bra.uni 	$L__BB44_38;
$L__BB44_37:
	div.s64 	%rd337, %rd88, %rd89;
	mul.lo.s64 	%rd238, %rd337, %rd89;
	sub.s64 	%rd338, %rd88, %rd238;
$L__BB44_38:
	add.s64 	%rd240, %rd1, %rd235;
	ld.global.u64 	%rd241, [%rd240];
	mad.lo.s64 	%rd96, %rd241, %rd338, %rd87;
	add.s32 	%r31, %r191, -2;
	and.b64  	%rd97, %rd337, 4294967295;
	mul.wide.u32 	%rd242, %r31, 8;
	add.s64 	%rd243, %rd2, %rd242;
	ld.global.u64 	%rd98, [%rd243];
	and.b64  	%rd244, %rd98, -4294967296;
	setp.ne.s64 	%p19, %rd244, 0;
	@%p19 bra 	$L__BB44_40;
	cvt.u32.u64 	%r124, %rd98;
	cvt.u32.u64 	%r125, %rd97;
	div.u32 	%r126, %r125, %r124;
	mul.lo.s32 	%r127, %r126, %r124;
	sub.s32 	%r128, %r125, %r127;
	cvt.u64.u32 	%rd339, %r126;
	cvt.u64.u32 	%rd340, %r128;
	bra.uni 	$L__BB44_41;
$L__BB44_40:
	div.s64 	%rd339, %rd97, %rd98;
	mul.lo.s64 	%rd245, %rd339, %rd98;
	sub.s64 	%rd340, %rd97, %rd245;
$L__BB44_41:
	add.s64 	%rd247, %rd1, %rd242;
	ld.global.u64 	%rd248, [%rd247];
	mad.lo.s64 	%rd105, %rd248, %rd340, %rd96;
	add.s32 	%r32, %r191, -3;
	and.b64  	%rd106, %rd339, 4294967295;
	mul.wide.u32 	%rd249, %r32, 8;
	add.s64 	%rd250, %rd2, %rd249;
	ld.global.u64 	%rd107, [%rd250];
	and.b64  	%rd251, %rd107, -4294967296;
	setp.ne.s64 	%p20, %rd251, 0;
	@%p20 bra 	$L__BB44_43;
	cvt.u32.u64 	%r129, %rd107;
	cvt.u32.u64 	%r130, %rd106;
	div.u32 	%r131, %r130, %r129;
	mul.lo.s32 	%r132, %r131, %r129;
	sub.s32 	%r133, %r130, %r132;
	cvt.u64.u32 	%rd341, %r131;
	cvt.u64.u32 	%rd342, %r133;
	bra.uni 	$L__BB44_44;
$L__BB44_43:
	div.s64 	%rd341, %rd106, %rd107;
	mul.lo.s64 	%rd252, %rd341, %rd107;
	sub.s64 	%rd342, %rd106, %rd252;
$L__BB44_44:
	add.s64 	%rd254, %rd1, %rd249;
	ld.global.u64 	%rd255, [%rd254];
	mad.lo.s64 	%rd352, %rd255, %rd342, %rd105;
	cvt.u32.u64 	%r192, %rd341;
	add.s32 	%r191, %r191, -4;
$L__BB44_45:
	setp.eq.s32 	%p21, %r29, 0;
	@%p21 bra 	$L__BB44_59;
	setp.eq.s32 	%p22, %r29, 1;
	@%p22 bra 	$L__BB44_54;
	cvt.u64.u32 	%rd117, %r192;
	mul.wide.u32 	%rd257, %r191, 8;
	add.s64 	%rd258, %rd2, %rd257;
	ld.global.u64 	%rd118, [%rd258];
	and.b64  	%rd259, %rd118, -4294967296;
	setp.ne.s64 	%p23, %rd259, 0;
	@%p23 bra 	$L__BB44_49;
	cvt.u32.u64 	%r134, %rd118;
	cvt.u32.u64 	%r135, %rd117;
	div.u32 	%r136, %r135, %r134;
	mul.lo.s32 	%r137, %r136, %r134;
	sub.s32 	%r138, %r135, %r137;
	cvt.u64.u32 	%rd345, %r136;
	cvt.u64.u32 	%rd346, %r138;
	bra.uni 	$L__BB44_50;
$L__BB44_49:
	div.s64 	%rd345, %rd117, %rd118;
	mul.lo.s64 	%rd260, %rd345, %rd118;
	sub.s64 	%rd346, %rd117, %rd260;
$L__BB44_50:
	add.s64 	%rd262, %rd1, %rd257;
	ld.global.u64 	%rd263, [%rd262];
	mad.lo.s64 	%rd125, %rd263, %rd346, %rd352;
	add.s32 	%r37, %r191, -1;
	and.b64  	%rd126, %rd345, 4294967295;
	mul.wide.u32 	%rd264, %r37, 8;
	add.s64 	%rd265, %rd2, %rd264;
	ld.global.u64 	%rd127, [%rd265];
	and.b64  	%rd266, %rd127, -4294967296;
	setp.ne.s64 	%p24, %rd266, 0;
	@%p24 bra 	$L__BB44_52;
	cvt.u32.u64 	%r139, %rd127;
	cvt.u32.u64 	%r140, %rd126;
	div.u32 	%r141, %r140, %r139;
	mul.lo.s32 	%r142, %r141, %r139;
	sub.s32 	%r143, %r140, %r142;
	cvt.u64.u32 	%rd347, %r141;
	cvt.u64.u32 	%rd348, %r143;
	bra.uni 	$L__BB44_53;
$L__BB44_52:
	div.s64 	%rd347, %rd126, %rd127;
	mul.lo.s64 	%rd267, %rd347, %rd127;
	sub.s64 	%rd348, %rd126, %rd267;
$L__BB44_53:
	add.s64 	%rd269, %rd1, %rd264;
	ld.global.u64 	%rd270, [%rd269];
	mad.lo.s64 	%rd352, %rd270, %rd348, %rd125;
	cvt.u32.u64 	%r192, %rd347;
	add.s32 	%r191, %r191, -2;
$L__BB44_54:
	and.b32  	%r144, %r8, 1;
	setp.eq.b32 	%p25, %r144, 1;
	not.pred 	%p26, %p25;
	@%p26 bra 	$L__BB44_59;
	cvt.u64.u32 	%rd137, %r192;
	mul.wide.u32 	%rd271, %r191, 8;
	add.s64 	%rd272, %rd2, %rd271;
	ld.global.u64 	%rd138, [%rd272];
	and.b64  	%rd273, %rd138, -4294967296;
	setp.ne.s64 	%p27, %rd273, 0;
	@%p27 bra 	$L__BB44_57;
	cvt.u32.u64 	%r145, %rd138;
	cvt.u32.u64 	%r146, %rd137;
	rem.u32 	%r147, %r146, %r145;
	cvt.u64.u32 	%rd351, %r147;
	bra.uni 	$L__BB44_58;
$L__BB44_57:
	rem.s64 	%rd351, %rd137, %rd138;
$L__BB44_58:
	add.s64 	%rd275, %rd1, %rd271;
	ld.global.u64 	%rd276, [%rd275];
	mad.lo.s64 	%rd352, %rd276, %rd351, %rd352;
$L__BB44_59:
	cvta.to.global.u64 	%rd277, %rd158;
	shl.b64 	%rd278, %rd352, 3;
	add.s64 	%rd279, %rd277, %rd278;
	ld.global.u64 	%rd280, [%rd279];
	st.shared.u64 	[%r6], %rd280;
	bar.sync 	0;
	setp.ne.s32 	%p28, %r1, 0;
	@%p28 bra 	$L__BB44_76;
	setp.lt.u32 	%p29, %r4, 2;
	shl.b32 	%r148, %r3, 3;
	add.s32 	%r42, %r70, %r148;
	@%p29 bra 	$L__BB44_74;
	ld.shared.u64 	%rd359, [%r42];
	add.s32 	%r43, %r4, -1;
	add.s32 	%r151, %r4, -2;
	and.b32  	%r44, %r43, 7;
	setp.lt.u32 	%p30, %r151, 7;
	mov.b32 	%r196, 1;
	@%p30 bra 	$L__BB44_65;
	and.b32  	%r154, %r43, -8;
	neg.s32 	%r200, %r154;
	shl.b32 	%r46, %r2, 3;
	add.s32 	%r156, %r148, %r46;
	mov.u32 	%r157, sdata_u64;
	add.s32 	%r198, %r157, %r156;
	shl.b32 	%r48, %r2, 6;
	mov.b32 	%r201, 1;
	mov.b32 	%r199, 0;
$L__BB44_63:
	.pragma "nounroll";
	mul.lo.s32 	%r158, %r201, %r2;
	shl.b32 	%r159, %r158, 3;
	add.s32 	%r160, %r42, %r159;
	ld.shared.u64 	%rd282, [%r198];
	mul.lo.s64 	%rd283, %rd282, %rd359;
	add.s32 	%r161, %r160, %r46;
	ld.shared.u64 	%rd284, [%r161];
	mul.lo.s64 	%rd285, %rd284, %rd283;
	add.s32 	%r162, %r161, %r46;
	ld.shared.u64 	%rd286, [%r162];
	mul.lo.s64 	%rd287, %rd286, %rd285;
	add.s32 	%r163, %r162, %r46;
	ld.shared.u64 	%rd288, [%r163];
	mul.lo.s64 	%rd289, %rd288, %rd287;
	add.s32 	%r164, %r163, %r46;
	ld.shared.u64 	%rd290, [%r164];
	mul.lo.s64 	%rd291, %rd290, %rd289;
	add.s32 	%r165, %r164, %r46;
	ld.shared.u64 	%rd292, [%r165];
	mul.lo.s64 	%rd293, %rd292, %rd291;
	add.s32 	%r166, %r165, %r46;
	ld.shared.u64 	%rd294, [%r166];
	mul.lo.s64 	%rd295, %rd294, %rd293;
	add.s32 	%r167, %r166, %r46;
	ld.shared.u64 	%rd296, [%r167];
	mul.lo.s64 	%rd359, %rd296, %rd295;
	add.s32 	%r201, %r201, 8;
	add.s32 	%r200, %r200, 8;
	add.s32 	%r199, %r199, 8;
	add.s32 	%r198, %r198, %r48;
	setp.eq.s32 	%p31, %r200, 0;
	@%p31 bra 	$L__BB44_64;
	bra.uni 	$L__BB44_63;
$L__BB44_64:
	add.s32 	%r196, %r199, 1;
$L__BB44_65:
	setp.eq.s32 	%p32, %r44, 0;
	@%p32 bra 	$L__BB44_73;
	and.b32  	%r51, %r43, 3;
	setp.lt.u32 	%p33, %r44, 4;
	@%p33 bra 	$L__BB44_68;
	mul.lo.s32 	%r168, %r196, %r2;
	shl.b32 	%r169, %r168, 3;
	add.s32 	%r170, %r42, %r169;
	ld.shared.u64 	%rd298, [%r170];
	mul.lo.s64 	%rd299, %rd298, %rd359;
	shl.b32 	%r171, %r2, 3;
	add.s32 	%r172, %r170, %r171;
	ld.shared.u64 	%rd300, [%r172];
	mul.lo.s64 	%rd301, %rd300, %rd299;
	add.s32 	%r173, %r172, %r171;
	ld.shared.u64 	%rd302, [%r173];
	mul.lo.s64 	%rd303, %rd302, %rd301;
	add.s32 	%r174, %r173, %r171;
	ld.shared.u64 	%rd304, [%r174];
	mul.lo.s64 	%rd359, %rd304, %rd303;
	add.s32 	%r196, %r196, 4;
$L__BB44_68:
	setp.eq.s32 	%p34, %r51, 0;
	@%p34 bra 	$L__BB44_73;
	setp.eq.s32 	%p35, %r51, 1;
	@%p35 bra 	$L__BB44_71;
	mul.lo.s32 	%r175, %r196, %r2;
	shl.b32 	%r176, %r175, 3;
	add.s32 	%r177, %r42, %r176;
	ld.shared.u64 	%rd306, [%r177];
	mul.lo.s64 	%rd307, %rd306, %rd359;
	shl.b32 	%r178, %r2, 3;
	add.s32 	%r179, %r177, %r178;
	ld.shared.u64 	%rd308, [%r179];
	mul.lo.s64 	%rd359, %rd308, %rd307;
	add.s32 	%r196, %r196, 2;
$L__BB44_71:
	and.b32  	%r180, %r43, 1;
	setp.eq.b32 	%p36, %r180, 1;
	not.pred 	%p37, %p36;
	@%p37 bra 	$L__BB44_73;
	mul.lo.s32 	%r181, %r196, %r2;
	shl.b32 	%r182, %r181, 3;
	add.s32 	%r183, %r42, %r182;
	ld.shared.u64 	%rd309, [%r183];
	mul.lo.s64 	%rd359, %rd309, %rd359;
$L__BB44_73:
	st.shared.u64 	[%r42], %rd359;
$L__BB44_74:
	atom.relaxed.global.cas.b32 	%r184, [global_lock], 0, 1;
	setp.ne.s32 	%p38, %r184, 0;
	@%p38 bra 	$L__BB44_74;
	ld.shared.u64 	%rd310, [%r42];
	cvta.to.global.u64 	%rd311, %rd157;
	shl.b64 	%rd312, %rd3, 3;
	add.s64 	%rd313, %rd311, %rd312;
	ld.global.u64 	%rd314, [%rd313];
	mul.lo.s64 	%rd315, %rd314, %rd310;
	st.global.u64 	[%rd313], %rd315;
	atom.global.exch.b32 	%r185, [global_lock], 0;
$L__BB44_76:
	ret;

}
	// .globl	contiguous_reduce_f32
.visible .entry contiguous_reduce_f32(
	.param .u64 .ptr .align 1 contiguous_reduce_f32_param_0,
	.param .u64 .ptr .align 1 contiguous_reduce_f32_param_1,
	.param .u64 contiguous_reduce_f32_param_2
)
{
	.reg .pred 	%p<8>;
	.reg .b32 	%r<17>;
	.reg .b32 	%f<27>;
	.reg .b64 	%rd<16>;

	ld.param.u64 	%rd4, [contiguous_reduce_f32_param_0];
	ld.param.u64 	%rd6, [contiguous_reduce_f32_param_1];
	ld.param.u64 	%rd5, [contiguous_reduce_f32_param_2];
	cvta.to.global.u64 	%rd1, %rd6;
	mov.u32 	%r1, %tid.x;
	mov.u32 	%r2, %ctaid.x;
	mov.u32 	%r16, %ntid.x;
	mul.lo.s32 	%r8, %r2, %r16;
	shl.b32 	%r9, %r8, 1;
	add.s32 	%r4, %r9, %r1;
	shl.b32 	%r10, %r1, 2;
	mov.u32 	%r11, sdata_f32;
	add.s32 	%r5, %r11, %r10;
	mov.b32 	%r12, 1065353216;
	st.shared.u32 	[%r5], %r12;
	add.s32 	%r13, %r4, %r16;
	cvt.u64.u32 	%rd2, %r13;
	setp.le.u64 	%p1, %rd5, %rd2;
	@%p1 bra 	$L__BB45_2;
	mul.wide.u32 	%rd9, %r4, 4;
	add.s64 	%rd10, %rd1, %rd9;
	ld.global.f32 	%f2, [%rd10];
	shl.b64 	%rd11, %rd2, 2;
	add.s64 	%rd12, %rd1, %rd11;
	ld.global.f32 	%f3, [%rd12];
	mul.f32 	%f4, %f2, %f3;
	st.shared.f32 	[%r5], %f4;
	bra.uni 	$L__BB45_4;
$L__BB45_2:
	cvt.u64.u32 	%rd3, %r4;
	setp.le.u64 	%p2, %rd5, %rd3;
	@%p2 bra 	$L__BB45_4;
	shl.b64 	%rd7, %rd3, 2;
	add.s64 	%rd8, %rd1, %rd7;
	ld.global.f32 	%f1, [%rd8];
	st.shared.f32 	[%r5], %f1;
$L__BB45_4:
	bar.sync 	0;
	setp.lt.u32 	%p3, %r16, 66;
	@%p3 bra 	$L__BB45_8;
$L__BB45_5:
	shr.u32 	%r7, %r16, 1;
	setp.ge.u32 	%p4, %r1, %r7;
	@%p4 bra 	$L__BB45_7;
	ld.shared.f32 	%f5, [%r5];
	shl.b32 	%r14, %r7, 2;
	add.s32 	%r15, %r5, %r14;
	ld.shared.f32 	%f6, [%r15];
	mul.f32 	%f7, %f5, %f6;
	st.shared.f32 	[%r5], %f7;
$L__BB45_7:
	bar.sync 	0;
	setp.gt.u32 	%p5, %r16, 131;
	mov.u32 	%r16, %r7;
	@%p5 bra 	$L__BB45_5;
$L__BB45_8:
	setp.gt.u32 	%p6, %r1, 31;
	@%p6 bra 	$L__BB45_11;
	ld.volatile.shared.f32 	%f8, [%r5];
	ld.volatile.shared.f32 	%f9, [%r5+128];
	mul.f32 	%f10, %f8, %f9;
	st.volatile.shared.f32 	[%r5], %f10;
	ld.volatile.shared.f32 	%f11, [%r5];
	ld.volatile.shared.f32 	%f12, [%r5+64];
	mul.f32 	%f13, %f11, %f12;
	st.volatile.shared.f32 	[%r5], %f13;
	ld.volatile.shared.f32 	%f14, [%r5];
	ld.volatile.shared.f32 	%f15, [%r5+32];
	mul.f32 	%f16, %f14, %f15;
	st.volatile.shared.f32 	[%r5], %f16;
	ld.volatile.shared.f32 	%f17, [%r5];
	ld.volatile.shared.f32 	%f18, [%r5+16];
	mul.f32 	%f19, %f17, %f18;
	st.volatile.shared.f32 	[%r5], %f19;
	ld.volatile.shared.f32 	%f20, [%r5];
	ld.volatile.shared.f32 	%f21, [%r5+8];
	mul.f32 	%f22, %f20, %f21;
	st.volatile.shared.f32 	[%r5], %f22;
	ld.volatile.shared.f32 	%f23, [%r5];
	ld.volatile.shared.f32 	%f24, [%r5+4];
	mul.f32 	%f25, %f23, %f24;
	st.volatile.shared.f32 	[%r5], %f25;
	setp.ne.s32 	%p7, %r1, 0;
	@%p7 bra 	$L__BB45_11;
	ld.shared.f32 	%f26, [sdata_f32];
	cvta.to.global.u64 	%rd13, %rd4;
	mul.wide.u32 	%rd14, %r2, 4;
	add.s64 	%rd15, %rd13, %rd14;
	st.global.f32 	[%rd15], %f26;
$L__BB45_11:
	ret;

}
	// .globl	uncontiguous_reduce_f32
.visible .entry uncontiguous_reduce_f32(
	.param .u64 .ptr .align 1 uncontiguous_reduce_f32_param_0,
	.param .u64 .ptr .align 1 uncontiguous_reduce_f32_param_1,
	.param .u64 .ptr .align 1 uncontiguous_reduce_f32_param_2,
	.param .u64 .ptr .align 1 uncontiguous_reduce_f32_param_3,
	.param .u64 uncontiguous_reduce_f32_param_4,
	.param .u64 uncontiguous_reduce_f32_param_5
)
{
	.reg .pred 	%p<53>;
	.reg .b32 	%r<213>;
	.reg .b32 	%f<27>;
	.reg .b64 	%rd<558>;

	ld.param.u64 	%rd260, [uncontiguous_reduce_f32_param_0];
	ld.param.u64 	%rd263, [uncontiguous_reduce_f32_param_1];
	ld.param.u64 	%rd264, [uncontiguous_reduce_f32_param_2];
	ld.param.u64 	%rd265, [uncontiguous_reduce_f32_param_3];
	ld.param.u64 	%rd261, [uncontiguous_reduce_f32_param_4];
	ld.param.u64 	%rd262, [uncontiguous_reduce_f32_param_5];
	cvta.to.global.u64 	%rd1, %rd265;
	cvta.to.global.u64 	%rd2, %rd264;
	cvta.to.global.u64 	%rd3, %rd263;
	mov.u32 	%r1, %tid.x;
	mov.u32 	%r2, %ctaid.x;
	mov.u32 	%r212, %ntid.x;
	mul.lo.s32 	%r52, %r2, %r212;
	shl.b32 	%r53, %r52, 1;
	add.s32 	%r4, %r53, %r1;
	shl.b32 	%r54, %r1, 2;
	mov.u32 	%r55, sdata_f32;
	add.s32 	%r5, %r55, %r54;
	mov.b32 	%r56, 1065353216;
	st.shared.u32 	[%r5], %r56;
	add.s32 	%r57, %r4, %r212;
	cvt.u64.u32 	%rd511, %r57;
	setp.le.u64 	%p1, %rd262, %rd511;
	@%p1 bra 	$L__BB46_54;
	cvt.u32.u64 	%r6, %rd261;
	add.s32 	%r206, %r6, -1;
	setp.lt.s32 	%p27, %r206, 0;
	mov.b64 	%rd515, 0;
	mov.u64 	%rd516, %rd515;
	@%p27 bra 	$L__BB46_53;
	cvt.u64.u32 	%rd512, %r4;
	setp.lt.u32 	%p28, %r206, 3;
	mov.b64 	%rd516, 0;
	mov.u64 	%rd515, %rd516;
	@%p28 bra 	$L__BB46_30;
	add.s32 	%r204, %r6, -2;
	and.b32  	%r133, %r6, -4;
	neg.s32 	%r203, %r133;
	mov.b64 	%rd516, 0;
$L__BB46_4:
	.pragma "nounroll";
	add.s32 	%r12, %r204, 1;
	mul.wide.u32 	%rd397, %r12, 8;
	add.s64 	%rd398, %rd2, %rd397;
	ld.global.u64 	%rd10, [%rd398];
	or.b64  	%rd399, %rd512, %rd10;
	and.b64  	%rd400, %rd399, -4294967296;
	setp.ne.s64 	%p29, %rd400, 0;
	@%p29 bra 	$L__BB46_6;
	cvt.u32.u64 	%r134, %rd10;
	cvt.u32.u64 	%r135, %rd512;
	div.u32 	%r136, %r135, %r134;
	mul.lo.s32 	%r137, %r136, %r134;
	sub.s32 	%r138, %r135, %r137;
	cvt.u64.u32 	%rd477, %r136;
	cvt.u64.u32 	%rd478, %r138;
	bra.uni 	$L__BB46_7;
$L__BB46_6:
	div.s64 	%rd477, %rd512, %rd10;
	mul.lo.s64 	%rd401, %rd477, %rd10;
	sub.s64 	%rd478, %rd512, %rd401;
$L__BB46_7:
	mul.wide.u32 	%rd402, %r12, 8;
	add.s64 	%rd403, %rd1, %rd402;
	ld.global.u64 	%rd17, [%rd403];
	mad.lo.s64 	%rd18, %rd17, %rd478, %rd515;
	or.b64  	%rd404, %rd511, %rd10;
	and.b64  	%rd405, %rd404, -4294967296;
	setp.ne.s64 	%p30, %rd405, 0;
	@%p30 bra 	$L__BB46_9;
	cvt.u32.u64 	%r139, %rd10;
	cvt.u32.u64 	%r140, %rd511;
	div.u32 	%r141, %r140, %r139;
	mul.lo.s32 	%r142, %r141, %r139;
	sub.s32 	%r143, %r140, %r142;
	cvt.u64.u32 	%rd479, %r141;
	cvt.u64.u32 	%rd480, %r143;
	bra.uni 	$L__BB46_10;
$L__BB46_9:
	div.s64 	%rd479, %rd511, %rd10;
	mul.lo.s64 	%rd406, %rd479, %rd10;
	sub.s64 	%rd480, %rd511, %rd406;
$L__BB46_10:
	mad.lo.s64 	%rd25, %rd480, %rd17, %rd516;
	add.s32 	%r13, %r204, -2;
	mul.wide.u32 	%rd407, %r204, 8;
	add.s64 	%rd408, %rd2, %rd407;
	ld.global.u64 	%rd26, [%rd408];
	or.b64  	%rd409, %rd477, %rd26;
	and.b64  	%rd410, %rd409, -4294967296;
	setp.ne.s64 	%p31, %rd410, 0;
	@%p31 bra 	$L__BB46_12;
	cvt.u32.u64 	%r144, %rd26;
	cvt.u32.u64 	%r145, %rd477;
	div.u32 	%r146, %r145, %r144;
	mul.lo.s32 	%r147, %r146, %r144;
	sub.s32 	%r148, %r145, %r147;
	cvt.u64.u32 	%rd481, %r146;
	cvt.u64.u32 	%rd482, %r148;
	bra.uni 	$L__BB46_13;
$L__BB46_12:
	div.s64 	%rd481, %rd477, %rd26;
	mul.lo.s64 	%rd411, %rd481, %rd26;
	sub.s64 	%rd482, %rd477, %rd411;
$L__BB46_13:
	mul.wide.u32 	%rd412, %r204, 8;
	add.s64 	%rd413, %rd1, %rd412;
	ld.global.u64 	%rd33, [%rd413];
	mad.lo.s64 	%rd34, %rd33, %rd482, %rd18;
	or.b64  	%rd414, %rd479, %rd26;
	and.b64  	%rd415, %rd414, -4294967296;
	setp.ne.s64 	%p32, %rd415, 0;
	@%p32 bra 	$L__BB46_15;
	cvt.u32.u64 	%r149, %rd26;
	cvt.u32.u64 	%r150, %rd479;
	div.u32 	%r151, %r150, %r149;
	mul.lo.s32 	%r152, %r151, %r149;
	sub.s32 	%r153, %r150, %r152;
	cvt.u64.u32 	%rd483, %r151;
	cvt.u64.u32 	%rd484, %r153;
	bra.uni 	$L__BB46_16;
$L__BB46_15:
	div.s64 	%rd483, %rd479, %rd26;
	mul.lo.s64 	%rd416, %rd483, %rd26;
	sub.s64 	%rd484, %rd479, %rd416;
$L__BB46_16:
	mad.lo.s64 	%rd41, %rd484, %rd33, %rd25;
	add.s32 	%r14, %r204, -1;
	mul.wide.u32 	%rd417, %r14, 8;
	add.s64 	%rd418, %rd2, %rd417;
	ld.global.u64 	%rd42, [%rd418];
	or.b64  	%rd419, %rd481, %rd42;
	and.b64  	%rd420, %rd419, -4294967296;
	setp.ne.s64 	%p33, %rd420, 0;
	@%p33 bra 	$L__BB46_18;
	cvt.u32.u64 	%r154, %rd42;
	cvt.u32.u64 	%r155, %rd481;
	div.u32 	%r156, %r155, %r154;
	mul.lo.s32 	%r157, %r156, %r154;
	sub.s32 	%r158, %r155, %r157;
	cvt.u64.u32 	%rd485, %r156;
	cvt.u64.u32 	%rd486, %r158;
	bra.uni 	$L__BB46_19;
$L__BB46_18:
	div.s64 	%rd485, %rd481, %rd42;
	mul.lo.s64 	%rd421, %rd485, %rd42;
	sub.s64 	%rd486, %rd481, %rd421;
$L__BB46_19:
	mul.wide.u32 	%rd422, %r14, 8;
	add.s64 	%rd423, %rd1, %rd422;
	ld.global.u64 	%rd49, [%rd423];
	mad.lo.s64 	%rd50, %rd49, %rd486, %rd34;
	or.b64  	%rd424, %rd483, %rd42;
	and.b64  	%rd425, %rd424, -4294967296;
	setp.ne.s64 	%p34, %rd425, 0;
	@%p34 bra 	$L__BB46_21;
	cvt.u32.u64 	%r159, %rd42;
	cvt.u32.u64 	%r160, %rd483;
	div.u32 	%r161, %r160, %r159;
	mul.lo.s32 	%r162, %r161, %r159;
	sub.s32 	%r163, %r160, %r162;
	cvt.u64.u32 	%rd487, %r161;
	cvt.u64.u32 	%rd488, %r163;
	bra.uni 	$L__BB46_22;
$L__BB46_21:
	div.s64 	%rd487, %rd483, %rd42;
	mul.lo.s64 	%rd426, %rd487, %rd42;
	sub.s64 	%rd488, %rd483, %rd426;
$L__BB46_22:
	mad.lo.s64 	%rd57, %rd488, %rd49, %rd41;
	mul.wide.u32 	%rd427, %r13, 8;
	add.s64 	%rd428, %rd2, %rd427;
	ld.global.u64 	%rd58, [%rd428];
	or.b64  	%rd429, %rd485, %rd58;
	and.b64  	%rd430, %rd429, -4294967296;
	setp.ne.s64 	%p35, %rd430, 0;
	@%p35 bra 	$L__BB46_24;
	cvt.u32.u64 	%r164, %rd58;
	cvt.u32.u64 	%r165, %rd485;
	div.u32 	%r166, %r165, %r164;
	mul.lo.s32 	%r167, %r166, %r164;
	sub.s32 	%r168, %r165, %r167;
	cvt.u64.u32 	%rd512, %r166;
	cvt.u64.u32 	%rd490, %r168;
	bra.uni 	$L__BB46_25;
$L__BB46_24:
	div.s64 	%rd512, %rd485, %rd58;
	mul.lo.s64 	%rd431, %rd512, %rd58;
	sub.s64 	%rd490, %rd485, %rd431;
$L__BB46_25:
	mul.wide.u32 	%rd432, %r13, 8;
	add.s64 	%rd433, %rd1, %rd432;
	ld.global.u64 	%rd65, [%rd433];
	mad.lo.s64 	%rd515, %rd65, %rd490, %rd50;
	or.b64  	%rd434, %rd487, %rd58;
	and.b64  	%rd435, %rd434, -4294967296;
	setp.ne.s64 	%p36, %rd435, 0;
	@%p36 bra 	$L__BB46_27;
	cvt.u32.u64 	%r169, %rd58;
	cvt.u32.u64 	%r170, %rd487;
	div.u32 	%r171, %r170, %r169;
	mul.lo.s32 	%r172, %r171, %r169;
	sub.s32 	%r173, %r170, %r172;
	cvt.u64.u32 	%rd511, %r171;
	cvt.u64.u32 	%rd492, %r173;
	bra.uni 	$L__BB46_28;
$L__BB46_27:
	div.s64 	%rd511, %rd487, %rd58;
	mul.lo.s64 	%rd436, %rd511, %rd58;
	sub.s64 	%rd492, %rd487, %rd436;
$L__BB46_28:
	mad.lo.s64 	%rd516, %rd492, %rd65, %rd57;
	add.s32 	%r204, %r204, -4;
	add.s32 	%r203, %r203, 4;
	setp.ne.s32 	%p37, %r203, 0;
	@%p37 bra 	$L__BB46_4;
	add.s32 	%r206, %r204, 1;
$L__BB46_30:
	and.b32  	%r19, %r6, 3;
	setp.eq.s32 	%p38, %r19, 0;
	@%p38 bra 	$L__BB46_53;
	setp.eq.s32 	%p39, %r19, 1;
	@%p39 bra 	$L__BB46_45;
	mul.wide.u32 	%rd438, %r206, 8;
	add.s64 	%rd439, %rd2, %rd438;
	ld.global.u64 	%rd80, [%rd439];
	or.b64  	%rd440, %rd512, %rd80;
	and.b64  	%rd441, %rd440, -4294967296;
	setp.ne.s64 	%p40, %rd441, 0;
	@%p40 bra 	$L__BB46_34;
	cvt.u32.u64 	%r174, %rd80;
	cvt.u32.u64 	%r175, %rd512;
	div.u32 	%r176, %r175, %r174;
	mul.lo.s32 	%r177, %r176, %r174;
	sub.s32 	%r178, %r175, %r177;
	cvt.u64.u32 	%rd499, %r176;
	cvt.u64.u32 	%rd500, %r178;
	bra.uni 	$L__BB46_35;
$L__BB46_34:
	div.s64 	%rd499, %rd512, %rd80;
	mul.lo.s64 	%rd442, %rd499, %rd80;
	sub.s64 	%rd500, %rd512, %rd442;
$L__BB46_35:
	add.s64 	%rd444, %rd1, %rd438;
	ld.global.u64 	%rd87, [%rd444];
	mad.lo.s64 	%rd88, %rd87, %rd500, %rd515;
	or.b64  	%rd445, %rd511, %rd80;
	and.b64  	%rd446, %rd445, -4294967296;
	setp.ne.s64 	%p41, %rd446, 0;
	@%p41 bra 	$L__BB46_37;
	cvt.u32.u64 	%r179, %rd80;
	cvt.u32.u64 	%r180, %rd511;
	div.u32 	%r181, %r180, %r179;
	mul.lo.s32 	%r182, %r181, %r179;
	sub.s32 	%r183, %r180, %r182;
	cvt.u64.u32 	%rd501, %r181;
	cvt.u64.u32 	%rd502, %r183;
	bra.uni 	$L__BB46_38;
$L__BB46_37:
	div.s64 	%rd501, %rd511, %rd80;
	mul.lo.s64 	%rd447, %rd501, %rd80;
	sub.s64 	%rd502, %rd511, %rd447;
$L__BB46_38:
	mad.lo.s64 	%rd95, %rd502, %rd87, %rd516;
	add.s32 	%r20, %r206, -1;
	mul.wide.u32 	%rd448, %r20, 8;
	add.s64 	%rd449, %rd2, %rd448;
	ld.global.u64 	%rd96, [%rd449];
	or.b64  	%rd450, %rd499, %rd96;
	and.b64  	%rd451, %rd450, -4294967296;
	setp.ne.s64 	%p42, %rd451, 0;
	@%p42 bra 	$L__BB46_40;
	cvt.u32.u64 	%r184, %rd96;
	cvt.u32.u64 	%r185, %rd499;
	div.u32 	%r186, %r185, %r184;
	mul.lo.s32 	%r187, %r186, %r184;
	sub.s32 	%r188, %r185, %r187;
	cvt.u64.u32 	%rd512, %r186;
	cvt.u64.u32 	%rd504, %r188;
	bra.uni 	$L__BB46_41;
$L__BB46_40:
	div.s64 	%rd512, %rd499, %rd96;
	mul.lo.s64 	%rd452, %rd512, %rd96;
	sub.s64 	%rd504, %rd499, %rd452;
$L__BB46_41:
	add.s64 	%rd454, %rd1, %rd448;
	ld.global.u64 	%rd103, [%rd454];
	mad.lo.s64 	%rd515, %rd103, %rd504, %rd88;
	or.b64  	%rd455, %rd501, %rd96;
	and.b64  	%rd456, %rd455, -4294967296;
	setp.ne.s64 	%p43, %rd456, 0;
	@%p43 bra 	$L__BB46_43;
	cvt.u32.u64 	%r189, %rd96;
	cvt.u32.u64 	%r190, %rd501;
	div.u32 	%r191, %r190, %r189;
	mul.lo.s32 	%r192, %r191, %r189;
	sub.s32 	%r193, %r190, %r192;
	cvt.u64.u32 	%rd511, %r191;
	cvt.u64.u32 	%rd506, %r193;
	bra.uni 	$L__BB46_44;
$L__BB46_43:
	div.s64 	%rd511, %rd501, %rd96;
	mul.lo.s64 	%rd457, %rd511, %rd96;
	sub.s64 	%rd506, %rd501, %rd457;
$L__BB46_44:
	mad.lo.s64 	%rd516, %rd506, %rd103, %rd95;
	add.s32 	%r206, %r206, -2;
$L__BB46_45:
	and.b32  	%r194, %r6, 1;
	setp.eq.b32 	%p44, %r194, 1;
	not.pred 	%p45, %p44;
	@%p45 bra 	$L__BB46_53;
	mul.wide.u32 	%rd458, %r206, 8;
	add.s64 	%rd459, %rd2, %rd458;
	ld.global.u64 	%rd118, [%rd459];
	or.b64  	%rd460, %rd512, %rd118;
	and.b64  	%rd461, %rd460, -4294967296;
	setp.ne.s64 	%p46, %rd461, 0;
	@%p46 bra 	$L__BB46_48;
	cvt.u32.u64 	%r195, %rd118;
	cvt.u32.u64 	%r196, %rd512;
	rem.u32 	%r197, %r196, %r195;
	cvt.u64.u32 	%rd513, %r197;
	bra.uni 	$L__BB46_49;
$L__BB46_48:
	rem.s64 	%rd513, %rd512, %rd118;
$L__BB46_49:
	add.s64 	%rd463, %rd1, %rd458;
	ld.global.u64 	%rd122, [%rd463];
	mad.lo.s64 	%rd515, %rd122, %rd513, %rd515;
	or.b64  	%rd464, %rd511, %rd118;
	and.b64  	%rd465, %rd464, -4294967296;
	setp.ne.s64 	%p47, %rd465, 0;
	@%p47 bra 	$L__BB46_51;
	cvt.u32.u64 	%r198, %rd118;
	cvt.u32.u64 	%r199, %rd511;
	rem.u32 	%r200, %r199, %r198;
	cvt.u64.u32 	%rd514, %r200;
	bra.uni 	$L__BB46_52;
$L__BB46_51:
	rem.s64 	%rd514, %rd511, %rd118;
$L__BB46_52:
	mad.lo.s64 	%rd516, %rd514, %rd122, %rd516;
$L__BB46_53:
	shl.b64 	%rd466, %rd515, 2;
	add.s64 	%rd467, %rd3, %rd466;
	ld.global.f32 	%f2, [%rd467];
	shl.b64 	%rd468, %rd516, 2;
	add.s64 	%rd469, %rd3, %rd468;
	ld.global.f32 	%f3, [%rd469];
	mul.f32 	%f4, %f2, %f3;
	st.shared.f32 	[%r5], %f4;
	bra.uni 	$L__BB46_114;
$L__BB46_54:
	cvt.u64.u32 	%rd548, %r4;
	setp.le.u64 	%p2, %rd262, %rd548;
	@%p2 bra 	$L__BB46_114;
	cvt.u32.u64 	%r23, %rd261;
	add.s32 	%r210, %r23, -1;
	setp.lt.s32 	%p3, %r210, 0;
	mov.b64 	%rd557, 0;
	@%p3 bra 	$L__BB46_113;
	and.b32  	%r25, %r23, 7;
	setp.lt.u32 	%p4, %r210, 7;
	mov.b64 	%rd557, 0;
	@%p4 bra 	$L__BB46_84;
	add.s32 	%r208, %r23, -4;
	and.b32  	%r58, %r23, -8;
	neg.s32 	%r207, %r58;
	mov.b64 	%rd557, 0;
$L__BB46_58:
	.pragma "nounroll";
	add.s32 	%r30, %r208, 3;
	mul.wide.u32 	%rd270, %r30, 8;
	add.s64 	%rd271, %rd2, %rd270;
	ld.global.u64 	%rd133, [%rd271];
	or.b64  	%rd272, %rd548, %rd133;
	and.b64  	%rd273, %rd272, -4294967296;
	setp.ne.s64 	%p5, %rd273, 0;
	@%p5 bra 	$L__BB46_60;
	cvt.u32.u64 	%r59, %rd133;
	cvt.u32.u64 	%r60, %rd548;
	div.u32 	%r61, %r60, %r59;
	mul.lo.s32 	%r62, %r61, %r59;
	sub.s32 	%r63, %r60, %r62;
	cvt.u64.u32 	%rd519, %r61;
	cvt.u64.u32 	%rd520, %r63;
	bra.uni 	$L__BB46_61;
$L__BB46_60:
	div.s64 	%rd519, %rd548, %rd133;
	mul.lo.s64 	%rd274, %rd519, %rd133;
	sub.s64 	%rd520, %rd548, %rd274;
$L__BB46_61:
	add.s64 	%rd276, %rd1, %rd270;
	ld.global.u64 	%rd277, [%rd276];
	mad.lo.s64 	%rd140, %rd277, %rd520, %rd557;
	add.s32 	%r31, %r208, 2;
	mul.wide.u32 	%rd278, %r31, 8;
	add.s64 	%rd279, %rd2, %rd278;
	ld.global.u64 	%rd141, [%rd279];
	or.b64  	%rd280, %rd519, %rd141;
	and.b64  	%rd281, %rd280, -4294967296;
	setp.ne.s64 	%p6, %rd281, 0;
	@%p6 bra 	$L__BB46_63;
	cvt.u32.u64 	%r64, %rd141;
	cvt.u32.u64 	%r65, %rd519;
	div.u32 	%r66, %r65, %r64;
	mul.lo.s32 	%r67, %r66, %r64;
	sub.s32 	%r68, %r65, %r67;
	cvt.u64.u32 	%rd521, %r66;
	cvt.u64.u32 	%rd522, %r68;
	bra.uni 	$L__BB46_64;
$L__BB46_63:
	div.s64 	%rd521, %rd519, %rd141;
	mul.lo.s64 	%rd282, %rd521, %rd141;
	sub.s64 	%rd522, %rd519, %rd282;
$L__BB46_64:
	add.s64 	%rd284, %rd1, %rd278;
	ld.global.u64 	%rd285, [%rd284];
	mad.lo.s64 	%rd148, %rd285, %rd522, %rd140;
	add.s32 	%r32, %r208, 1;
	mul.wide.u32 	%rd286, %r32, 8;
	add.s64 	%rd287, %rd2, %rd286;
	ld.global.u64 	%rd149, [%rd287];
	or.b64  	%rd288, %rd521, %rd149;
	and.b64  	%rd289, %rd288, -4294967296;
	setp.ne.s64 	%p7, %rd289, 0;
	@%p7 bra 	$L__BB46_66;
	cvt.u32.u64 	%r69, %rd149;
	cvt.u32.u64 	%r70, %rd521;
	div.u32 	%r71, %r70, %r69;
	mul.lo.s32 	%r72, %r71, %r69;
	sub.s32 	%r73, %r70, %r72;
	cvt.u64.u32 	%rd523, %r71;
	cvt.u64.u32 	%rd524, %r73;
	bra.uni 	$L__BB46_67;
$L__BB46_66:
	div.s64 	%rd523, %rd521, %rd149;
	mul.lo.s64 	%rd290, %rd523, %rd149;
	sub.s64 	%rd524, %rd521, %rd290;
$L__BB46_67:
	add.s64 	%rd292, %rd1, %rd286;
	ld.global.u64 	%rd293, [%rd292];
	mad.lo.s64 	%rd156, %rd293, %rd524, %rd148;
	add.s32 	%r33, %r208, -4;
	mul.wide.u32 	%rd294, %r208, 8;
	add.s64 	%rd295, %rd2, %rd294;
	ld.global.u64 	%rd157, [%rd295];
	or.b64  	%rd296, %rd523, %rd157;
	and.b64  	%rd297, %rd296, -4294967296;
	setp.ne.s64 	%p8, %rd297, 0;
	@%p8 bra 	$L__BB46_69;
	cvt.u32.u64 	%r74, %rd157;
	cvt.u32.u64 	%r75, %rd523;
	div.u32 	%r76, %r75, %r74;
	mul.lo.s32 	%r77, %r76, %r74;
	sub.s32 	%r78, %r75, %r77;
	cvt.u64.u32 	%rd525, %r76;
	cvt.u64.u32 	%rd526, %r78;
	bra.uni 	$L__BB46_70;
$L__BB46_69:
	div.s64 	%rd525, %rd523, %rd157;
	mul.lo.s64 	%rd298, %rd525, %rd157;
	sub.s64 	%rd526, %rd523, %rd298;
$L__BB46_70:
	add.s64 	%rd300, %rd1, %rd294;
	ld.global.u64 	%rd301, [%rd300];
	mad.lo.s64 	%rd164, %rd301, %rd526, %rd156;
	add.s32 	%r34, %r208, -1;
	mul.wide.u32 	%rd302, %r34, 8;
	add.s64 	%rd303, %rd2, %rd302;
	ld.global.u64 	%rd165, [%rd303];
	or.b64  	%rd304, %rd525, %rd165;
	and.b64  	%rd305, %rd304, -4294967296;
	setp.ne.s64 	%p9, %rd305, 0;
	@%p9 bra 	$L__BB46_72;
	cvt.u32.u64 	%r79, %rd165;
	cvt.u32.u64 	%r80, %rd525;
	div.u32 	%r81, %r80, %r79;
	mul.lo.s32 	%r82, %r81, %r79;
	sub.s32 	%r83, %r80, %r82;
	cvt.u64.u32 	%rd527, %r81;
	cvt.u64.u32 	%rd528, %r83;
	bra.uni 	$L__BB46_73;
$L__BB46_72:
	div.s64 	%rd527, %rd525, %rd165;
	mul.lo.s64 	%rd306, %rd527, %rd165;
	sub.s64 	%rd528, %rd525, %rd306;
$L__BB46_73:
	add.s64 	%rd308, %rd1, %rd302;
	ld.global.u64 	%rd309, [%rd308];
	mad.lo.s64 	%rd172, %rd309, %rd528, %rd164;
	add.s32 	%r35, %r208, -2;
	mul.wide.u32 	%rd310, %r35, 8;
	add.s64 	%rd311, %rd2, %rd310;
	ld.global.u64 	%rd173, [%rd311];
	or.b64  	%rd312, %rd527, %rd173;
	and.b64  	%rd313, %rd312, -4294967296;
	setp.ne.s64 	%p10, %rd313, 0;
	@%p10 bra 	$L__BB46_75;
	cvt.u32.u64 	%r84, %rd173;
	cvt.u32.u64 	%r85, %rd527;
	div.u32 	%r86, %r85, %r84;
	mul.lo.s32 	%r87, %r86, %r84;
	sub.s32 	%r88, %r85, %r87;
	cvt.u64.u32 	%rd529, %r86;
	cvt.u64.u32 	%rd530, %r88;
	bra.uni 	$L__BB46_76;
$L__BB46_75:
	div.s64 	%rd529, %rd527, %rd173;
	mul.lo.s64 	%rd314, %rd529, %rd173;
	sub.s64 	%rd530, %rd527, %rd314;
$L__BB46_76:
	add.s64 	%rd316, %rd1, %rd310;
	ld.global.u64 	%rd317, [%rd316];
	mad.lo.s64 	%rd180, %rd317, %rd530, %rd172;
	add.s32 	%r36, %r208, -3;
	mul.wide.u32 	%rd318, %r36, 8;
	add.s64 	%rd319, %rd2, %rd318;
	ld.global.u64 	%rd181, [%rd319];
	or.b64  	%rd320, %rd529, %rd181;
	and.b64  	%rd321, %rd320, -4294967296;
	setp.ne.s64 	%p11, %rd321, 0;
	@%p11 bra 	$L__BB46_78;
	cvt.u32.u64 	%r89, %rd181;
	cvt.u32.u64 	%r90, %rd529;
	div.u32 	%r91, %r90, %r89;
	mul.lo.s32 	%r92, %r91, %r89;
	sub.s32 	%r93, %r90, %r92;
	cvt.u64.u32 	%rd531, %r91;
	cvt.u64.u32 	%rd532, %r93;
	bra.uni 	$L__BB46_79;
$L__BB46_78:
	div.s64 	%rd531, %rd529, %rd181;
	mul.lo.s64 	%rd322, %rd531, %rd181;
	sub.s64 	%rd532, %rd529, %rd322;
$L__BB46_79:
	add.s64 	%rd324, %rd1, %rd318;
	ld.global.u64 	%rd325, [%rd324];
	mad.lo.s64 	%rd188, %rd325, %rd532, %rd180;
	mul.wide.u32 	%rd326, %r33, 8;
	add.s64 	%rd327, %rd2, %rd326;
	ld.global.u64 	%rd189, [%rd327];
	or.b64  	%rd328, %rd531, %rd189;
	and.b64  	%rd329, %rd328, -4294967296;
	setp.ne.s64 	%p12, %rd329, 0;
	@%p12 bra 	$L__BB46_81;
	cvt.u32.u64 	%r94, %rd189;
	cvt.u32.u64 	%r95, %rd531;
	div.u32 	%r96, %r95, %r94;
	mul.lo.s32 	%r97, %r96, %r94;
	sub.s32 	%r98, %r95, %r97;
	cvt.u64.u32 	%rd548, %r96;
	cvt.u64.u32 	%rd534, %r98;
	bra.uni 	$L__BB46_82;
$L__BB46_81:
	div.s64 	%rd548, %rd531, %rd189;
	mul.lo.s64 	%rd330, %rd548, %rd189;
	sub.s64 	%rd534, %rd531, %rd330;
$L__BB46_82:
	add.s64 	%rd332, %rd1, %rd326;
	ld.global.u64 	%rd333, [%rd332];
	mad.lo.s64 	%rd557, %rd333, %rd534, %rd188;
	add.s32 	%r208, %r208, -8;
	add.s32 	%r207, %r207, 8;
	setp.ne.s32 	%p13, %r207, 0;
	@%p13 bra 	$L__BB46_58;
	add.s32 	%r210, %r208, 3;
$L__BB46_84:
	setp.eq.s32 	%p14, %r25, 0;
	@%p14 bra 	$L__BB46_113;
	and.b32  	%r41, %r23, 3;
	setp.lt.u32 	%p15, %r25, 4;
	@%p15 bra 	$L__BB46_99;
	mul.wide.u32 	%rd335, %r210, 8;
	add.s64 	%rd336, %rd2, %rd335;
	ld.global.u64 	%rd200, [%rd336];
	or.b64  	%rd337, %rd548, %rd200;
	and.b64  	%rd338, %rd337, -4294967296;
	setp.ne.s64 	%p16, %rd338, 0;
	@%p16 bra 	$L__BB46_88;
	cvt.u32.u64 	%r99, %rd200;
	cvt.u32.u64 	%r100, %rd548;
	div.u32 	%r101, %r100, %r99;
	mul.lo.s32 	%r102, %r101, %r99;
	sub.s32 	%r103, %r100, %r102;
	cvt.u64.u32 	%rd538, %r101;
	cvt.u64.u32 	%rd539, %r103;
	bra.uni 	$L__BB46_89;
$L__BB46_88:
	div.s64 	%rd538, %rd548, %rd200;
	mul.lo.s64 	%rd339, %rd538, %rd200;
	sub.s64 	%rd539, %rd548, %rd339;
$L__BB46_89:
	add.s64 	%rd341, %rd1, %rd335;
	ld.global.u64 	%rd342, [%rd341];
	mad.lo.s64 	%rd207, %rd342, %rd539, %rd557;
	add.s32 	%r42, %r210, -1;
	mul.wide.u32 	%rd343, %r42, 8;
	add.s64 	%rd344, %rd2, %rd343;
	ld.global.u64 	%rd208, [%rd344];
	or.b64  	%rd345, %rd538, %rd208;
	and.b64  	%rd346, %rd345, -4294967296;
	setp.ne.s64 	%p17, %rd346, 0;
	@%p17 bra 	$L__BB46_91;
	cvt.u32.u64 	%r104, %rd208;
	cvt.u32.u64 	%r105, %rd538;
	div.u32 	%r106, %r105, %r104;
	mul.lo.s32 	%r107, %r106, %r104;
	sub.s32 	%r108, %r105, %r107;
	cvt.u64.u32 	%rd540, %r106;
	cvt.u64.u32 	%rd541, %r108;
	bra.uni 	$L__BB46_92;
$L__BB46_91:
	div.s64 	%rd540, %rd538, %rd208;
	mul.lo.s64 	%rd347, %rd540, %rd208;
	sub.s64 	%rd541, %rd538, %rd347;
$L__BB46_92:
	add.s64 	%rd349, %rd1, %rd343;
	ld.global.u64 	%rd350, [%rd349];
	mad.lo.s64 	%rd215, %rd350, %rd541, %rd207;
	add.s32 	%r43, %r210, -2;
	mul.wide.u32 	%rd351, %r43, 8;
	add.s64 	%rd352, %rd2, %rd351;
	ld.global.u64 	%rd216, [%rd352];
	or.b64  	%rd353, %rd540, %rd216;
	and.b64  	%rd354, %rd353, -4294967296;
	setp.ne.s64 	%p18, %rd354, 0;
	@%p18 bra 	$L__BB46_94;
	cvt.u32.u64 	%r109, %rd216;
	cvt.u32.u64 	%r110, %rd540;
	div.u32 	%r111, %r110, %r109;
	mul.lo.s32 	%r112, %r111, %r109;
	sub.s32 	%r113, %r110, %r112;
	cvt.u64.u32 	%rd542, %r111;
	cvt.u64.u32 	%rd543, %r113;
	bra.uni 	$L__BB46_95;
$L__BB46_94:
	div.s64 	%rd542, %rd540, %rd216;
	mul.lo.s64 	%rd355, %rd542, %rd216;
	sub.s64 	%rd543, %rd540, %rd355;
$L__BB46_95:
	add.s64 	%rd357, %rd1, %rd351;
	ld.global.u64 	%rd358, [%rd357];
	mad.lo.s64 	%rd223, %rd358, %rd543, %rd215;
	add.s32 	%r44, %r210, -3;
	mul.wide.u32 	%rd359, %r44, 8;
	add.s64 	%rd360, %rd2, %rd359;
	ld.global.u64 	%rd224, [%rd360];
	or.b64  	%rd361, %rd542, %rd224;
	and.b64  	%rd362, %rd361, -4294967296;
	setp.ne.s64 	%p19, %rd362, 0;
	@%p19 bra 	$L__BB46_97;
	cvt.u32.u64 	%r114, %rd224;
	cvt.u32.u64 	%r115, %rd542;
	div.u32 	%r116, %r115, %r114;
	mul.lo.s32 	%r117, %r116, %r114;
	sub.s32 	%r118, %r115, %r117;
	cvt.u64.u32 	%rd548, %r116;
	cvt.u64.u32 	%rd545, %r118;
	bra.uni 	$L__BB46_98;
$L__BB46_97:
	div.s64 	%rd548, %rd542, %rd224;
	mul.lo.s64 	%rd363, %rd548, %rd224;
	sub.s64 	%rd545, %rd542, %rd363;
$L__BB46_98:
	add.s64 	%rd365, %rd1, %rd359;
	ld.global.u64 	%rd366, [%rd365];
	mad.lo.s64 	%rd557, %rd366, %rd545, %rd223;
	add.s32 	%r210, %r210, -4;
$L__BB46_99:
	setp.eq.s32 	%p20, %r41, 0;
	@%p20 bra 	$L__BB46_113;
	setp.eq.s32 	%p21, %r41, 1;
	@%p21 bra 	$L__BB46_108;
	mul.wide.u32 	%rd368, %r210, 8;
	add.s64 	%rd369, %rd2, %rd368;
	ld.global.u64 	%rd235, [%rd369];
	or.b64  	%rd370, %rd548, %rd235;
	and.b64  	%rd371, %rd370, -4294967296;
	setp.ne.s64 	%p22, %rd371, 0;
	@%p22 bra 	$L__BB46_103;
	cvt.u32.u64 	%r119, %rd235;
	cvt.u32.u64 	%r120, %rd548;
	div.u32 	%r121, %r120, %r119;
	mul.lo.s32 	%r122, %r121, %r119;
	sub.s32 	%r123, %r120, %r122;
	cvt.u64.u32 	%rd549, %r121;
	cvt.u64.u32 	%rd550, %r123;
	bra.uni 	$L__BB46_104;
$L__BB46_103:
	div.s64 	%rd549, %rd548, %rd235;
	mul.lo.s64 	%rd372, %rd549, %rd235;
	sub.s64 	%rd550, %rd548, %rd372;
$L__BB46_104:
	add.s64 	%rd374, %rd1, %rd368;
	ld.global.u64 	%rd375, [%rd374];
	mad.lo.s64 	%rd242, %rd375, %rd550, %rd557;
	add.s32 	%r47, %r210, -1;
	mul.wide.u32 	%rd376, %r47, 8;
	add.s64 	%rd377, %rd2, %rd376;
	ld.global.u64 	%rd243, [%rd377];
	or.b64  	%rd378, %rd549, %rd243;
	and.b64  	%rd379, %rd378, -4294967296;
	setp.ne.s64 	%p23, %rd379, 0;
	@%p23 bra 	$L__BB46_106;
	cvt.u32.u64 	%r124, %rd243;
	cvt.u32.u64 	%r125, %rd549;
	div.u32 	%r126, %r125, %r124;
	mul.lo.s32 	%r127, %r126, %r124;
	sub.s32 	%r128, %r125, %r127;
	cvt.u64.u32 	%rd548, %r126;
	cvt.u64.u32 	%rd552, %r128;
	bra.uni 	$L__BB46_107;
$L__BB46_106:
	div.s64 	%rd548, %rd549, %rd243;
	mul.lo.s64 	%rd380, %rd548, %rd243;
	sub.s64 	%rd552, %rd549, %rd380;
$L__BB46_107:
	add.s64 	%rd382, %rd1, %rd376;
	ld.global.u64 	%rd383, [%rd382];
	mad.lo.s64 	%rd557, %rd383, %rd552, %rd242;
	add.s32 	%r210, %r210, -2;
$L__BB46_108:
	and.b32  	%r129, %r23, 1;
	setp.eq.b32 	%p24, %r129, 1;
	not.pred 	%p25, %p24;
	@%p25 bra 	$L__BB46_113;
	mul.wide.u32 	%rd384, %r210, 8;
	add.s64 	%rd385, %rd2, %rd384;
	ld.global.u64 	%rd254, [%rd385];
	or.b64  	%rd386, %rd548, %rd254;
	and.b64  	%rd387, %rd386, -4294967296;
	setp.ne.s64 	%p26, %rd387, 0;
	@%p26 bra 	$L__BB46_111;
	cvt.u32.u64 	%r130, %rd254;
	cvt.u32.u64 	%r131, %rd548;
	rem.u32 	%r132, %r131, %r130;
	cvt.u64.u32 	%rd556, %r132;
	bra.uni 	$L__BB46_112;
$L__BB46_111:
	rem.s64 	%rd556, %rd548, %rd254;
$L__BB46_112:
	add.s64 	%rd389, %rd1, %rd384;
	ld.global.u64 	%rd390, [%rd389];
	mad.lo.s64 	%rd557, %rd390, %rd556, %rd557;
$L__BB46_113:
	shl.b64 	%rd391, %rd557, 2;
	add.s64 	%rd392, %rd3, %rd391;
	ld.global.f32 	%f1, [%rd392];
	st.shared.f32 	[%r5], %f1;
$L__BB46_114:
	bar.sync 	0;
	setp.lt.u32 	%p48, %r212, 66;
	@%p48 bra 	$L__BB46_118;
$L__BB46_115:
	shr.u32 	%r51, %r212, 1;
	setp.ge.u32 	%p49, %r1, %r51;
	@%p49 bra 	$L__BB46_117;
	ld.shared.f32 	%f5, [%r5];
	shl.b32 	%r201, %r51, 2;
	add.s32 	%r202, %r5, %r201;
	ld.shared.f32 	%f6, [%r202];
	mul.f32 	%f7, %f5, %f6;
	st.shared.f32 	[%r5], %f7;
$L__BB46_117:
	bar.sync 	0;
	setp.gt.u32 	%p50, %r212, 131;
	mov.u32 	%r212, %r51;
	@%p50 bra 	$L__BB46_115;
$L__BB46_118:
	setp.gt.u32 	%p51, %r1, 31;
	@%p51 bra 	$L__BB46_121;
	ld.volatile.shared.f32 	%f8, [%r5];
	ld.volatile.shared.f32 	%f9, [%r5+128];
	mul.f32 	%f10, %f8, %f9;
	st.volatile.shared.f32 	[%r5], %f10;
	ld.volatile.shared.f32 	%f11, [%r5];
	ld.volatile.shared.f32 	%f12, [%r5+64];
	mul.f32 	%f13, %f11, %f12;
	st.volatile.shared.f32 	[%r5], %f13;
	ld.volatile.shared.f32 	%f14, [%r5];
	ld.volatile.shared.f32 	%f15, [%r5+32];
	mul.f32 	%f16, %f14, %f15;
	st.volatile.shared.f32 	[%r5], %f16;
	ld.volatile.shared.f32 	%f17, [%r5];
	ld.volatile.shared.f32 	%f18, [%r5+16];
	mul.f32 	%f19, %f17, %f18;
	st.volatile.shared.f32 	[%r5], %f19;
	ld.volatile.shared.f32 	%f20, [%r5];
	ld.volatile.shared.f32 	%f21, [%r5+8];
	mul.f32 	%f22, %f20, %f21;
	st.volatile.shared.f32 	[%r5], %f22;
	ld.volatile.shared.f32 	%f23, [%r5];
	ld.volatile.shared.f32 	%f24, [%r5+4];
	mul.f32 	%f25, %f23, %f24;
	st.volatile.shared.f32 	[%r5], %f25;
	setp.ne.s32 	%p52, %r1, 0;
	@%p52 bra 	$L__BB46_121;
	ld.shared.f32 	%f26, [sdata_f32];
	cvta.to.global.u64 	%rd470, %rd260;
	mul.wide.u32 	%rd471, %r2, 4;
	add.s64 	%rd472, %rd470, %rd471;
	st.global.f32 	[%rd472], %f26;
$L__BB46_121:
	ret;

}
	// .globl	contiguous_reduce2_f32
.visible .entry contiguous_reduce2_f32(
	.param .u64 .ptr .align 1 contiguous_reduce2_f32_param_0,
	.param .u64 .ptr .align 1 contiguous_reduce2_f32_param_1,
	.param .u64 .ptr .align 1 contiguous_reduce2_f32_param_2,
	.param .u64 .ptr .align 1 contiguous_reduce2_f32_param_3,
	.param .u64 contiguous_reduce2_f32_param_4,
	.param .u64 contiguous_reduce2_f32_param_5,
	.param .u64 contiguous_reduce2_f32_param_6
)
{
	.reg .pred 	%p<53>;
	.reg .b32 	%r<217>;
	.reg .b32 	%f<27>;
	.reg .b64 	%rd<572>;

	ld.param.u64 	%rd266, [contiguous_reduce2_f32_param_1];
	ld.param.u64 	%rd267, [contiguous_reduce2_f32_param_2];
	ld.param.u64 	%rd268, [contiguous_reduce2_f32_param_3];
	ld.param.u64 	%rd263, [contiguous_reduce2_f32_param_4];
	ld.param.u64 	%rd264, [contiguous_reduce2_f32_param_5];
	ld.param.u64 	%rd265, [contiguous_reduce2_f32_param_6];
	cvta.to.global.u64 	%rd1, %rd268;
	cvta.to.global.u64 	%rd2, %rd267;
	cvta.to.global.u64 	%rd571, %rd266;
	mov.u32 	%r1, %tid.x;
	mov.u32 	%r2, %ctaid.x;
	mov.u32 	%r216, %ntid.x;
	mul.lo.s32 	%r51, %r2, %r216;
	shl.b32 	%r52, %r51, 1;
	add.s32 	%r4, %r52, %r1;
	shl.b32 	%r53, %r1, 2;
	mov.u32 	%r54, sdata_f32;
	add.s32 	%r5, %r54, %r53;
	mov.b32 	%r55, 1065353216;
	st.shared.u32 	[%r5], %r55;
	add.s32 	%r56, %r4, %r216;
	cvt.u64.u32 	%rd4, %r56;
	setp.le.u64 	%p1, %rd264, %rd4;
	@%p1 bra 	$L__BB47_54;
	cvt.u64.u32 	%rd401, %r4;
	mov.u32 	%r133, %ctaid.y;
	cvt.u64.u32 	%rd402, %r133;
	mul.lo.s64 	%rd403, %rd264, %rd402;
	add.s64 	%rd525, %rd403, %rd401;
	add.s64 	%rd523, %rd403, %rd4;
	cvt.u32.u64 	%r6, %rd263;
	add.s32 	%r210, %r6, -1;
	setp.lt.s32 	%p27, %r210, 0;
	mov.b64 	%rd529, 0;
	mov.u64 	%rd530, %rd529;
	@%p27 bra 	$L__BB47_53;
	setp.lt.u32 	%p28, %r210, 3;
	mov.b64 	%rd530, 0;
	mov.u64 	%rd529, %rd530;
	@%p28 bra 	$L__BB47_30;
	add.s32 	%r208, %r6, -2;
	and.b32  	%r134, %r6, -4;
	neg.s32 	%r207, %r134;
	mov.b64 	%rd530, 0;
$L__BB47_4:
	.pragma "nounroll";
	add.s32 	%r12, %r208, 1;
	mul.wide.u32 	%rd407, %r12, 8;
	add.s64 	%rd408, %rd2, %rd407;
	ld.global.u64 	%rd11, [%rd408];
	or.b64  	%rd409, %rd525, %rd11;
	and.b64  	%rd410, %rd409, -4294967296;
	setp.ne.s64 	%p29, %rd410, 0;
	@%p29 bra 	$L__BB47_6;
	cvt.u32.u64 	%r135, %rd11;
	cvt.u32.u64 	%r136, %rd525;
	div.u32 	%r137, %r136, %r135;
	mul.lo.s32 	%r138, %r137, %r135;
	sub.s32 	%r139, %r136, %r138;
	cvt.u64.u32 	%rd491, %r137;
	cvt.u64.u32 	%rd492, %r139;
	bra.uni 	$L__BB47_7;
$L__BB47_6:
	div.s64 	%rd491, %rd525, %rd11;
	mul.lo.s64 	%rd411, %rd491, %rd11;
	sub.s64 	%rd492, %rd525, %rd411;
$L__BB47_7:
	mul.wide.u32 	%rd412, %r12, 8;
	add.s64 	%rd413, %rd1, %rd412;
	ld.global.u64 	%rd18, [%rd413];
	mad.lo.s64 	%rd19, %rd18, %rd492, %rd529;
	or.b64  	%rd414, %rd523, %rd11;
	and.b64  	%rd415, %rd414, -4294967296;
	setp.ne.s64 	%p30, %rd415, 0;
	@%p30 bra 	$L__BB47_9;
	cvt.u32.u64 	%r140, %rd11;
	cvt.u32.u64 	%r141, %rd523;
	div.u32 	%r142, %r141, %r140;
	mul.lo.s32 	%r143, %r142, %r140;
	sub.s32 	%r144, %r141, %r143;
	cvt.u64.u32 	%rd493, %r142;
	cvt.u64.u32 	%rd494, %r144;
	bra.uni 	$L__BB47_10;
$L__BB47_9:
	div.s64 	%rd493, %rd523, %rd11;
	mul.lo.s64 	%rd416, %rd493, %rd11;
	sub.s64 	%rd494, %rd523, %rd416;
$L__BB47_10:
	mad.lo.s64 	%rd26, %rd494, %rd18, %rd530;
	mul.wide.u32 	%rd417, %r208, 8;
	add.s64 	%rd418, %rd2, %rd417;
	ld.global.u64 	%rd27, [%rd418];
	or.b64  	%rd419, %rd491, %rd27;
	and.b64  	%rd420, %rd419, -4294967296;
	setp.ne.s64 	%p31, %rd420, 0;
	@%p31 bra 	$L__BB47_12;
	cvt.u32.u64 	%r145, %rd27;
	cvt.u32.u64 	%r146, %rd491;
	div.u32 	%r147, %r146, %r145;
	mul.lo.s32 	%r148, %r147, %r145;
	sub.s32 	%r149, %r146, %r148;
	cvt.u64.u32 	%rd495, %r147;
	cvt.u64.u32 	%rd496, %r149;
	bra.uni 	$L__BB47_13;
$L__BB47_12:
	div.s64 	%rd495, %rd491, %rd27;
	mul.lo.s64 	%rd421, %rd495, %rd27;
	sub.s64 	%rd496, %rd491, %rd421;
$L__BB47_13:
	mul.wide.u32 	%rd422, %r208, 8;
	add.s64 	%rd423, %rd1, %rd422;
	ld.global.u64 	%rd34, [%rd423];
	mad.lo.s64 	%rd35, %rd34, %rd496, %rd19;
	or.b64  	%rd424, %rd493, %rd27;
	and.b64  	%rd425, %rd424, -4294967296;
	setp.ne.s64 	%p32, %rd425, 0;
	@%p32 bra 	$L__BB47_15;
	cvt.u32.u64 	%r150, %rd27;
	cvt.u32.u64 	%r151, %rd493;
	div.u32 	%r152, %r151, %r150;
	mul.lo.s32 	%r153, %r152, %r150;
	sub.s32 	%r154, %r151, %r153;
	cvt.u64.u32 	%rd497, %r152;
	cvt.u64.u32 	%rd498, %r154;
	bra.uni 	$L__BB47_16;
$L__BB47_15:
	div.s64 	%rd497, %rd493, %rd27;
	mul.lo.s64 	%rd426, %rd497, %rd27;
	sub.s64 	%rd498, %rd493, %rd426;
$L__BB47_16:
	mad.lo.s64 	%rd42, %rd498, %rd34, %rd26;
	add.s32 	%r13, %r208, -1;
	mul.wide.u32 	%rd427, %r13, 8;
	add.s64 	%rd428, %rd2, %rd427;
	ld.global.u64 	%rd43, [%rd428];
	or.b64  	%rd429, %rd495, %rd43;
	and.b64  	%rd430, %rd429, -4294967296;
	setp.ne.s64 	%p33, %rd430, 0;
	@%p33 bra 	$L__BB47_18;
	cvt.u32.u64 	%r155, %rd43;
	cvt.u32.u64 	%r156, %rd495;
	div.u32 	%r157, %r156, %r155;
	mul.lo.s32 	%r158, %r157, %r155;
	sub.s32 	%r159, %r156, %r158;
	cvt.u64.u32 	%rd499, %r157;
	cvt.u64.u32 	%rd500, %r159;
	bra.uni 	$L__BB47_19;
$L__BB47_18:
	div.s64 	%rd499, %rd495, %rd43;
	mul.lo.s64 	%rd431, %rd499, %rd43;
	sub.s64 	%rd500, %rd495, %rd431;
$L__BB47_19:
	mul.wide.u32 	%rd432, %r13, 8;
	add.s64 	%rd433, %rd1, %rd432;
	ld.global.u64 	%rd50, [%rd433];
	mad.lo.s64 	%rd51, %rd50, %rd500, %rd35;
	or.b64  	%rd434, %rd497, %rd43;
	and.b64  	%rd435, %rd434, -4294967296;
	setp.ne.s64 	%p34, %rd435, 0;
	@%p34 bra 	$L__BB47_21;
	cvt.u32.u64 	%r160, %rd43;
	cvt.u32.u64 	%r161, %rd497;
	div.u32 	%r162, %r161, %r160;
	mul.lo.s32 	%r163, %r162, %r160;
	sub.s32 	%r164, %r161, %r163;
	cvt.u64.u32 	%rd501, %r162;
	cvt.u64.u32 	%rd502, %r164;
	bra.uni 	$L__BB47_22;
$L__BB47_21:
	div.s64 	%rd501, %rd497, %rd43;
	mul.lo.s64 	%rd436, %rd501, %rd43;
	sub.s64 	%rd502, %rd497, %rd436;
$L__BB47_22:
	mad.lo.s64 	%rd58, %rd502, %rd50, %rd42;
	add.s32 	%r165, %r208, -2;
	mul.wide.u32 	%rd437, %r165, 8;
	add.s64 	%rd438, %rd2, %rd437;
	ld.global.u64 	%rd59, [%rd438];
	or.b64  	%rd439, %rd499, %rd59;
	and.b64  	%rd440, %rd439, -4294967296;
	setp.ne.s64 	%p35, %rd440, 0;
	@%p35 bra 	$L__BB47_24;
	cvt.u32.u64 	%r166, %rd59;
	cvt.u32.u64 	%r167, %rd499;
	div.u32 	%r168, %r167, %r166;
	mul.lo.s32 	%r169, %r168, %r166;
	sub.s32 	%r170, %r167, %r169;
	cvt.u64.u32 	%rd525, %r168;
	cvt.u64.u32 	%rd504, %r170;
	bra.uni 	$L__BB47_25;
$L__BB47_24:
	div.s64 	%rd525, %rd499, %rd59;
	mul.lo.s64 	%rd441, %rd525, %rd59;
	sub.s64 	%rd504, %rd499, %rd441;
$L__BB47_25:
	mul.wide.u32 	%rd442, %r165, 8;
	add.s64 	%rd443, %rd1, %rd442;
	ld.global.u64 	%rd66, [%rd443];
	mad.lo.s64 	%rd529, %rd66, %rd504, %rd51;
	or.b64  	%rd444, %rd501, %rd59;
	and.b64  	%rd445, %rd444, -4294967296;
	setp.ne.s64 	%p36, %rd445, 0;
	@%p36 bra 	$L__BB47_27;
	cvt.u32.u64 	%r172, %rd59;
	cvt.u32.u64 	%r173, %rd501;
	div.u32 	%r174, %r173, %r172;
	mul.lo.s32 	%r175, %r174, %r172;
	sub.s32 	%r176, %r173, %r175;
	cvt.u64.u32 	%rd523, %r174;
	cvt.u64.u32 	%rd506, %r176;
	bra.uni 	$L__BB47_28;
$L__BB47_27:
	div.s64 	%rd523, %rd501, %rd59;
	mul.lo.s64 	%rd446, %rd523, %rd59;
	sub.s64 	%rd506, %rd501, %rd446;
$L__BB47_28:
	mad.lo.s64 	%rd530, %rd506, %rd66, %rd58;
	add.s32 	%r208, %r208, -4;
	add.s32 	%r207, %r207, 4;
	setp.ne.s32 	%p37, %r207, 0;
	@%p37 bra 	$L__BB47_4;
	add.s32 	%r210, %r208, 1;
$L__BB47_30:
	and.b32  	%r18, %r6, 3;
	setp.eq.s32 	%p38, %r18, 0;
	@%p38 bra 	$L__BB47_53;
	setp.eq.s32 	%p39, %r18, 1;
	@%p39 bra 	$L__BB47_45;
	mul.wide.u32 	%rd448, %r210, 8;
	add.s64 	%rd449, %rd2, %rd448;
	ld.global.u64 	%rd81, [%rd449];
	or.b64  	%rd450, %rd525, %rd81;
	and.b64  	%rd451, %rd450, -4294967296;
	setp.ne.s64 	%p40, %rd451, 0;
	@%p40 bra 	$L__BB47_34;
	cvt.u32.u64 	%r177, %rd81;
	cvt.u32.u64 	%r178, %rd525;
	div.u32 	%r179, %r178, %r177;
	mul.lo.s32 	%r180, %r179, %r177;
	sub.s32 	%r181, %r178, %r180;
	cvt.u64.u32 	%rd513, %r179;
	cvt.u64.u32 	%rd514, %r181;
	bra.uni 	$L__BB47_35;
$L__BB47_34:
	div.s64 	%rd513, %rd525, %rd81;
	mul.lo.s64 	%rd452, %rd513, %rd81;
	sub.s64 	%rd514, %rd525, %rd452;
$L__BB47_35:
	add.s64 	%rd454, %rd1, %rd448;
	ld.global.u64 	%rd88, [%rd454];
	mad.lo.s64 	%rd89, %rd88, %rd514, %rd529;
	or.b64  	%rd455, %rd523, %rd81;
	and.b64  	%rd456, %rd455, -4294967296;
	setp.ne.s64 	%p41, %rd456, 0;
	@%p41 bra 	$L__BB47_37;
	cvt.u32.u64 	%r182, %rd81;
	cvt.u32.u64 	%r183, %rd523;
	div.u32 	%r184, %r183, %r182;
	mul.lo.s32 	%r185, %r184, %r182;
	sub.s32 	%r186, %r183, %r185;
	cvt.u64.u32 	%rd515, %r184;
	cvt.u64.u32 	%rd516, %r186;
	bra.uni 	$L__BB47_38;
$L__BB47_37:
	div.s64 	%rd515, %rd523, %rd81;
	mul.lo.s64 	%rd457, %rd515, %rd81;
	sub.s64 	%rd516, %rd523, %rd457;
$L__BB47_38:
	mad.lo.s64 	%rd96, %rd516, %rd88, %rd530;
	add.s32 	%r19, %r210, -1;
	mul.wide.u32 	%rd458, %r19, 8;
	add.s64 	%rd459, %rd2, %rd458;
	ld.global.u64 	%rd97, [%rd459];
	or.b64  	%rd460, %rd513, %rd97;
	and.b64  	%rd461, %rd460, -4294967296;
	setp.ne.s64 	%p42, %rd461, 0;
	@%p42 bra 	$L__BB47_40;
	cvt.u32.u64 	%r187, %rd97;
	cvt.u32.u64 	%r188, %rd513;
	div.u32 	%r189, %r188, %r187;
	mul.lo.s32 	%r190, %r189, %r187;
	sub.s32 	%r191, %r188, %r190;
	cvt.u64.u32 	%rd525, %r189;
	cvt.u64.u32 	%rd518, %r191;
	bra.uni 	$L__BB47_41;
$L__BB47_40:
	div.s64 	%rd525, %rd513, %rd97;
	mul.lo.s64 	%rd462, %rd525, %rd97;
	sub.s64 	%rd518, %rd513, %rd462;
$L__BB47_41:
	add.s64 	%rd464, %rd1, %rd458;
	ld.global.u64 	%rd104, [%rd464];
	mad.lo.s64 	%rd529, %rd104, %rd518, %rd89;
	or.b64  	%rd465, %rd515, %rd97;
	and.b64  	%rd466, %rd465, -4294967296;
	setp.ne.s64 	%p43, %rd466, 0;
	@%p43 bra 	$L__BB47_43;
	cvt.u32.u64 	%r192, %rd97;
	cvt.u32.u64 	%r193, %rd515;
	div.u32 	%r194, %r193, %r192;
	mul.lo.s32 	%r195, %r194, %r192;
	sub.s32 	%r196, %r193, %r195;
	cvt.u64.u32 	%rd523, %r194;
	cvt.u64.u32 	%rd520, %r196;
	bra.uni 	$L__BB47_44;
$L__BB47_43:
	div.s64 	%rd523, %rd515, %rd97;
	mul.lo.s64 	%rd467, %rd523, %rd97;
	sub.s64 	%rd520, %rd515, %rd467;
$L__BB47_44:
	mad.lo.s64 	%rd530, %rd520, %rd104, %rd96;
	add.s32 	%r210, %r210, -2;
$L__BB47_45:
	and.b32  	%r197, %r6, 1;
	setp.eq.b32 	%p44, %r197, 1;
	not.pred 	%p45, %p44;
	@%p45 bra 	$L__BB47_53;
	mul.wide.u32 	%rd468, %r210, 8;
	add.s64 	%rd469, %rd2, %rd468;
	ld.global.u64 	%rd119, [%rd469];
	or.b64  	%rd470, %rd525, %rd119;
	and.b64  	%rd471, %rd470, -4294967296;
	setp.ne.s64 	%p46, %rd471, 0;
	@%p46 bra 	$L__BB47_48;
	cvt.u32.u64 	%r198, %rd119;
	cvt.u32.u64 	%r199, %rd525;
	rem.u32 	%r200, %r199, %r198;
	cvt.u64.u32 	%rd527, %r200;
	bra.uni 	$L__BB47_49;
$L__BB47_48:
	rem.s64 	%rd527, %rd525, %rd119;
$L__BB47_49:
	add.s64 	%rd473, %rd1, %rd468;
	ld.global.u64 	%rd123, [%rd473];
	mad.lo.s64 	%rd529, %rd123, %rd527, %rd529;
	or.b64  	%rd474, %rd523, %rd119;
	and.b64  	%rd475, %rd474, -4294967296;
	setp.ne.s64 	%p47, %rd475, 0;
	@%p47 bra 	$L__BB47_51;
	cvt.u32.u64 	%r201, %rd119;
	cvt.u32.u64 	%r202, %rd523;
	rem.u32 	%r203, %r202, %r201;
	cvt.u64.u32 	%rd528, %r203;
	bra.uni 	$L__BB47_52;
$L__BB47_51:
	rem.s64 	%rd528, %rd523, %rd119;
$L__BB47_52:
	mad.lo.s64 	%rd530, %rd528, %rd123, %rd530;
$L__BB47_53:
	shl.b64 	%rd476, %rd529, 2;
	add.s64 	%rd477, %rd571, %rd476;
	ld.global.f32 	%f2, [%rd477];
	shl.b64 	%rd478, %rd530, 2;
	add.s64 	%rd479, %rd571, %rd478;
	ld.global.f32 	%f3, [%rd479];
	mul.f32 	%f4, %f2, %f3;
	st.shared.f32 	[%r5], %f4;
	bra.uni 	$L__BB47_114;
$L__BB47_54:
	cvt.u64.u32 	%rd131, %r4;
	setp.le.u64 	%p2, %rd264, %rd131;
	@%p2 bra 	$L__BB47_114;
	mov.u32 	%r57, %ctaid.y;
	cvt.u64.u32 	%rd269, %r57;
	mad.lo.s64 	%rd562, %rd264, %rd269, %rd131;
	cvt.u32.u64 	%r22, %rd263;
	add.s32 	%r214, %r22, -1;
	setp.lt.s32 	%p3, %r214, 0;
	@%p3 bra 	$L__BB47_113;
	and.b32  	%r24, %r22, 7;
	setp.lt.u32 	%p4, %r214, 7;
	@%p4 bra 	$L__BB47_84;
	add.s32 	%r212, %r22, -4;
	and.b32  	%r58, %r22, -8;
	neg.s32 	%r211, %r58;
$L__BB47_58:
	.pragma "nounroll";
	add.s32 	%r29, %r212, 3;
	mul.wide.u32 	%rd271, %r29, 8;
	add.s64 	%rd272, %rd2, %rd271;
	ld.global.u64 	%rd135, [%rd272];
	or.b64  	%rd273, %rd562, %rd135;
	and.b64  	%rd274, %rd273, -4294967296;
	setp.ne.s64 	%p5, %rd274, 0;
	@%p5 bra 	$L__BB47_60;
	cvt.u32.u64 	%r59, %rd135;
	cvt.u32.u64 	%r60, %rd562;
	div.u32 	%r61, %r60, %r59;
	mul.lo.s32 	%r62, %r61, %r59;
	sub.s32 	%r63, %r60, %r62;
	cvt.u64.u32 	%rd533, %r61;
	cvt.u64.u32 	%rd534, %r63;
	bra.uni 	$L__BB47_61;
$L__BB47_60:
	div.s64 	%rd533, %rd562, %rd135;
	mul.lo.s64 	%rd275, %rd533, %rd135;
	sub.s64 	%rd534, %rd562, %rd275;
$L__BB47_61:
	add.s64 	%rd277, %rd1, %rd271;
	ld.global.u64 	%rd278, [%rd277];
	mul.lo.s64 	%rd142, %rd278, %rd534;
	add.s32 	%r30, %r212, 2;
	mul.wide.u32 	%rd279, %r30, 8;
	add.s64 	%rd280, %rd2, %rd279;
	ld.global.u64 	%rd143, [%rd280];
	or.b64  	%rd281, %rd533, %rd143;
	and.b64  	%rd282, %rd281, -4294967296;
	setp.ne.s64 	%p6, %rd282, 0;
	@%p6 bra 	$L__BB47_63;
	cvt.u32.u64 	%r64, %rd143;
	cvt.u32.u64 	%r65, %rd533;
	div.u32 	%r66, %r65, %r64;
	mul.lo.s32 	%r67, %r66, %r64;
	sub.s32 	%r68, %r65, %r67;
	cvt.u64.u32 	%rd535, %r66;
	cvt.u64.u32 	%rd536, %r68;
	bra.uni 	$L__BB47_64;
$L__BB47_63:
	div.s64 	%rd535, %rd533, %rd143;
	mul.lo.s64 	%rd283, %rd535, %rd143;
	sub.s64 	%rd536, %rd533, %rd283;
$L__BB47_64:
	add.s64 	%rd285, %rd1, %rd279;
	ld.global.u64 	%rd286, [%rd285];
	mad.lo.s64 	%rd150, %rd286, %rd536, %rd142;
	add.s32 	%r31, %r212, 1;
	mul.wide.u32 	%rd287, %r31, 8;
	add.s64 	%rd288, %rd2, %rd287;
	ld.global.u64 	%rd151, [%rd288];
	or.b64  	%rd289, %rd535, %rd151;
	and.b64  	%rd290, %rd289, -4294967296;
	setp.ne.s64 	%p7, %rd290, 0;
	@%p7 bra 	$L__BB47_66;
	cvt.u32.u64 	%r69, %rd151;
	cvt.u32.u64 	%r70, %rd535;
	div.u32 	%r71, %r70, %r69;
	mul.lo.s32 	%r72, %r71, %r69;
	sub.s32 	%r73, %r70, %r72;
	cvt.u64.u32 	%rd537, %r71;
	cvt.u64.u32 	%rd538, %r73;
	bra.uni 	$L__BB47_67;
$L__BB47_66:
	div.s64 	%rd537, %rd535, %rd151;
	mul.lo.s64 	%rd291, %rd537, %rd151;
	sub.s64 	%rd538, %rd535, %rd291;
$L__BB47_67:
	add.s64 	%rd293, %rd1, %rd287;
	ld.global.u64 	%rd294, [%rd293];
	mad.lo.s64 	%rd158, %rd294, %rd538, %rd150;
	add.s32 	%r32, %r212, -4;
	mul.wide.u32 	%rd295, %r212, 8;
	add.s64 	%rd296, %rd2, %rd295;
	ld.global.u64 	%rd159, [%rd296];
	or.b64  	%rd297, %rd537, %rd159;
	and.b64  	%rd298, %rd297, -4294967296;
	setp.ne.s64 	%p8, %rd298, 0;
	@%p8 bra 	$L__BB47_69;
	cvt.u32.u64 	%r74, %rd159;
	cvt.u32.u64 	%r75, %rd537;
	div.u32 	%r76, %r75, %r74;
	mul.lo.s32 	%r77, %r76, %r74;
	sub.s32 	%r78, %r75, %r77;
	cvt.u64.u32 	%rd539, %r76;
	cvt.u64.u32 	%rd540, %r78;
	bra.uni 	$L__BB47_70;
$L__BB47_69:
	div.s64 	%rd539, %rd537, %rd159;
	mul.lo.s64 	%rd299, %rd539, %rd159;
	sub.s64 	%rd540, %rd537, %rd299;
$L__BB47_70:
	add.s64 	%rd301, %rd1, %rd295;
	ld.global.u64 	%rd302, [%rd301];
	mad.lo.s64 	%rd166, %rd302, %rd540, %rd158;
	add.s32 	%r33, %r212, -1;
	mul.wide.u32 	%rd303, %r33, 8;
	add.s64 	%rd304, %rd2, %rd303;
	ld.global.u64 	%rd167, [%rd304];
	or.b64  	%rd305, %rd539, %rd167;
	and.b64  	%rd306, %rd305, -4294967296;
	setp.ne.s64 	%p9, %rd306, 0;
	@%p9 bra 	$L__BB47_72;
	cvt.u32.u64 	%r79, %rd167;
	cvt.u32.u64 	%r80, %rd539;
	div.u32 	%r81, %r80, %r79;
	mul.lo.s32 	%r82, %r81, %r79;
	sub.s32 	%r83, %r80, %r82;
	cvt.u64.u32 	%rd541, %r81;
	cvt.u64.u32 	%rd542, %r83;
	bra.uni 	$L__BB47_73;
$L__BB47_72:
	div.s64 	%rd541, %rd539, %rd167;
	mul.lo.s64 	%rd307, %rd541, %rd167;
	sub.s64 	%rd542, %rd539, %rd307;
$L__BB47_73:
	add.s64 	%rd309, %rd1, %rd303;
	ld.global.u64 	%rd310, [%rd309];
	mad.lo.s64 	%rd174, %rd310, %rd542, %rd166;
	add.s32 	%r34, %r212, -2;
	mul.wide.u32 	%rd311, %r34, 8;
	add.s64 	%rd312, %rd2, %rd311;
	ld.global.u64 	%rd175, [%rd312];
	or.b64  	%rd313, %rd541, %rd175;
	and.b64  	%rd314, %rd313, -4294967296;
	setp.ne.s64 	%p10, %rd314, 0;
	@%p10 bra 	$L__BB47_75;
	cvt.u32.u64 	%r84, %rd175;
	cvt.u32.u64 	%r85, %rd541;
	div.u32 	%r86, %r85, %r84;
	mul.lo.s32 	%r87, %r86, %r84;
	sub.s32 	%r88, %r85, %r87;
	cvt.u64.u32 	%rd543, %r86;
	cvt.u64.u32 	%rd544, %r88;
	bra.uni 	$L__BB47_76;
$L__BB47_75:
	div.s64 	%rd543, %rd541, %rd175;
	mul.lo.s64 	%rd315, %rd543, %rd175;
	sub.s64 	%rd544, %rd541, %rd315;
$L__BB47_76:
	add.s64 	%rd317, %rd1, %rd311;
	ld.global.u64 	%rd318, [%rd317];
	mad.lo.s64 	%rd182, %rd318, %rd544, %rd174;
	add.s32 	%r35, %r212, -3;
	mul.wide.u32 	%rd319, %r35, 8;
	add.s64 	%rd320, %rd2, %rd319;
	ld.global.u64 	%rd183, [%rd320];
	or.b64  	%rd321, %rd543, %rd183;
	and.b64  	%rd322, %rd321, -4294967296;
	setp.ne.s64 	%p11, %rd322, 0;
	@%p11 bra 	$L__BB47_78;
	cvt.u32.u64 	%r89, %rd183;
	cvt.u32.u64 	%r90, %rd543;
	div.u32 	%r91, %r90, %r89;
	mul.lo.s32 	%r92, %r91, %r89;
	sub.s32 	%r93, %r90, %r92;
	cvt.u64.u32 	%rd545, %r91;
	cvt.u64.u32 	%rd546, %r93;
	bra.uni 	$L__BB47_79;
$L__BB47_78:
	div.s64 	%rd545, %rd543, %rd183;
	mul.lo.s64 	%rd323, %rd545, %rd183;
	sub.s64 	%rd546, %rd543, %rd323;
$L__BB47_79:
	add.s64 	%rd325, %rd1, %rd319;
	ld.global.u64 	%rd326, [%rd325];
	mad.lo.s64 	%rd190, %rd326, %rd546, %rd182;
	mul.wide.u32 	%rd327, %r32, 8;
	add.s64 	%rd328, %rd2, %rd327;
	ld.global.u64 	%rd191, [%rd328];
	or.b64  	%rd329, %rd545, %rd191;
	and.b64  	%rd330, %rd329, -4294967296;
	setp.ne.s64 	%p12, %rd330, 0;
	@%p12 bra 	$L__BB47_81;
	cvt.u32.u64 	%r94, %rd191;
	cvt.u32.u64 	%r95, %rd545;
	div.u32 	%r96, %r95, %r94;
	mul.lo.s32 	%r97, %r96, %r94;
	sub.s32 	%r98, %r95, %r97;
	cvt.u64.u32 	%rd562, %r96;
	cvt.u64.u32 	%rd548, %r98;
	bra.uni 	$L__BB47_82;
$L__BB47_81:
	div.s64 	%rd562, %rd545, %rd191;
	mul.lo.s64 	%rd331, %rd562, %rd191;
	sub.s64 	%rd548, %rd545, %rd331;
$L__BB47_82:
	add.s64 	%rd333, %rd1, %rd327;
	ld.global.u64 	%rd334, [%rd333];
	mad.lo.s64 	%rd335, %rd334, %rd548, %rd190;
	shl.b64 	%rd336, %rd335, 2;
	add.s64 	%rd571, %rd571, %rd336;
	add.s32 	%r212, %r212, -8;
	add.s32 	%r211, %r211, 8;
	setp.ne.s32 	%p13, %r211, 0;
	@%p13 bra 	$L__BB47_58;
	add.s32 	%r214, %r212, 3;
$L__BB47_84:
	setp.eq.s32 	%p14, %r24, 0;
	@%p14 bra 	$L__BB47_113;
	and.b32  	%r40, %r22, 3;
	setp.lt.u32 	%p15, %r24, 4;
	@%p15 bra 	$L__BB47_99;
	mul.wide.u32 	%rd338, %r214, 8;
	add.s64 	%rd339, %rd2, %rd338;
	ld.global.u64 	%rd202, [%rd339];
	or.b64  	%rd340, %rd562, %rd202;
	and.b64  	%rd341, %rd340, -4294967296;
	setp.ne.s64 	%p16, %rd341, 0;
	@%p16 bra 	$L__BB47_88;
	cvt.u32.u64 	%r99, %rd202;
	cvt.u32.u64 	%r100, %rd562;
	div.u32 	%r101, %r100, %r99;
	mul.lo.s32 	%r102, %r101, %r99;
	sub.s32 	%r103, %r100, %r102;
	cvt.u64.u32 	%rd552, %r101;
	cvt.u64.u32 	%rd553, %r103;
	bra.uni 	$L__BB47_89;
$L__BB47_88:
	div.s64 	%rd552, %rd562, %rd202;
	mul.lo.s64 	%rd342, %rd552, %rd202;
	sub.s64 	%rd553, %rd562, %rd342;
$L__BB47_89:
	add.s64 	%rd344, %rd1, %rd338;
	ld.global.u64 	%rd345, [%rd344];
	mul.lo.s64 	%rd209, %rd345, %rd553;
	add.s32 	%r41, %r214, -1;
	mul.wide.u32 	%rd346, %r41, 8;
	add.s64 	%rd347, %rd2, %rd346;
	ld.global.u64 	%rd210, [%rd347];
	or.b64  	%rd348, %rd552, %rd210;
	and.b64  	%rd349, %rd348, -4294967296;
	setp.ne.s64 	%p17, %rd349, 0;
	@%p17 bra 	$L__BB47_91;
	cvt.u32.u64 	%r104, %rd210;
	cvt.u32.u64 	%r105, %rd552;
	div.u32 	%r106, %r105, %r104;
	mul.lo.s32 	%r107, %r106, %r104;
	sub.s32 	%r108, %r105, %r107;
	cvt.u64.u32 	%rd554, %r106;
	cvt.u64.u32 	%rd555, %r108;
	bra.uni 	$L__BB47_92;
$L__BB47_91:
	div.s64 	%rd554, %rd552, %rd210;
	mul.lo.s64 	%rd350, %rd554, %rd210;
	sub.s64 	%rd555, %rd552, %rd350;
$L__BB47_92:
	add.s64 	%rd352, %rd1, %rd346;
	ld.global.u64 	%rd353, [%rd352];
	mad.lo.s64 	%rd217, %rd353, %rd555, %rd209;
	add.s32 	%r42, %r214, -2;
	mul.wide.u32 	%rd354, %r42, 8;
	add.s64 	%rd355, %rd2, %rd354;
	ld.global.u64 	%rd218, [%rd355];
	or.b64  	%rd356, %rd554, %rd218;
	and.b64  	%rd357, %rd356, -4294967296;
	setp.ne.s64 	%p18, %rd357, 0;
	@%p18 bra 	$L__BB47_94;
	cvt.u32.u64 	%r109, %rd218;
	cvt.u32.u64 	%r110, %rd554;
	div.u32 	%r111, %r110, %r109;
	mul.lo.s32 	%r112, %r111, %r109;
	sub.s32 	%r113, %r110, %r112;
	cvt.u64.u32 	%rd556, %r111;
	cvt.u64.u32 	%rd557, %r113;
	bra.uni 	$L__BB47_95;
$L__BB47_94:
	div.s64 	%rd556, %rd554, %rd218;
	mul.lo.s64 	%rd358, %rd556, %rd218;
	sub.s64 	%rd557, %rd554, %rd358;
$L__BB47_95:
	add.s64 	%rd360, %rd1, %rd354;
	ld.global.u64 	%rd361, [%rd360];
	mad.lo.s64 	%rd225, %rd361, %rd557, %rd217;
	add.s32 	%r43, %r214, -3;
	mul.wide.u32 	%rd362, %r43, 8;
	add.s64 	%rd363, %rd2, %rd362;
	ld.global.u64 	%rd226, [%rd363];
	or.b64  	%rd364, %rd556, %rd226;
	and.b64  	%rd365, %rd364, -4294967296;
	setp.ne.s64 	%p19, %rd365, 0;
	@%p19 bra 	$L__BB47_97;
	cvt.u32.u64 	%r114, %rd226;
	cvt.u32.u64 	%r115, %rd556;
	div.u32 	%r116, %r115, %r114;
	mul.lo.s32 	%r117, %r116, %r114;
	sub.s32 	%r118, %r115, %r117;
	cvt.u64.u32 	%rd562, %r116;
	cvt.u64.u32 	%rd559, %r118;
	bra.uni 	$L__BB47_98;
$L__BB47_97:
	div.s64 	%rd562, %rd556, %rd226;
	mul.lo.s64 	%rd366, %rd562, %rd226;
	sub.s64 	%rd559, %rd556, %rd366;
$L__BB47_98:
	add.s64 	%rd368, %rd1, %rd362;
	ld.global.u64 	%rd369, [%rd368];
	mad.lo.s64 	%rd370, %rd369, %rd559, %rd225;
	shl.b64 	%rd371, %rd370, 2;
	add.s64 	%rd571, %rd571, %rd371;
	add.s32 	%r214, %r214, -4;
$L__BB47_99:
	setp.eq.s32 	%p20, %r40, 0;
	@%p20 bra 	$L__BB47_113;
	setp.eq.s32 	%p21, %r40, 1;
	@%p21 bra 	$L__BB47_108;
	mul.wide.u32 	%rd373, %r214, 8;
	add.s64 	%rd374, %rd2, %rd373;
	ld.global.u64 	%rd237, [%rd374];
	or.b64  	%rd375, %rd562, %rd237;
	and.b64  	%rd376, %rd375, -4294967296;
	setp.ne.s64 	%p22, %rd376, 0;
	@%p22 bra 	$L__BB47_103;
	cvt.u32.u64 	%r119, %rd237;
	cvt.u32.u64 	%r120, %rd562;
	div.u32 	%r121, %r120, %r119;
	mul.lo.s32 	%r122, %r121, %r119;
	sub.s32 	%r123, %r120, %r122;
	cvt.u64.u32 	%rd563, %r121;
	cvt.u64.u32 	%rd564, %r123;
	bra.uni 	$L__BB47_104;
$L__BB47_103:
	div.s64 	%rd563, %rd562, %rd237;
	mul.lo.s64 	%rd377, %rd563, %rd237;
	sub.s64 	%rd564, %rd562, %rd377;
$L__BB47_104:
	add.s64 	%rd379, %rd1, %rd373;
	ld.global.u64 	%rd380, [%rd379];
	mul.lo.s64 	%rd244, %rd380, %rd564;
	add.s32 	%r46, %r214, -1;
	mul.wide.u32 	%rd381, %r46, 8;
	add.s64 	%rd382, %rd2, %rd381;
	ld.global.u64 	%rd245, [%rd382];
	or.b64  	%rd383, %rd563, %rd245;
	and.b64  	%rd384, %rd383, -4294967296;
	setp.ne.s64 	%p23, %rd384, 0;
	@%p23 bra 	$L__BB47_106;
	cvt.u32.u64 	%r124, %rd245;
	cvt.u32.u64 	%r125, %rd563;
	div.u32 	%r126, %r125, %r124;
	mul.lo.s32 	%r127, %r126, %r124;
	sub.s32 	%r128, %r125, %r127;
	cvt.u64.u32 	%rd562, %r126;
	cvt.u64.u32 	%rd566, %r128;
	bra.uni 	$L__BB47_107;
$L__BB47_106:
	div.s64 	%rd562, %rd563, %rd245;
	mul.lo.s64 	%rd385, %rd562, %rd245;
	sub.s64 	%rd566, %rd563, %rd385;
$L__BB47_107:
	add.s64 	%rd387, %rd1, %rd381;
	ld.global.u64 	%rd388, [%rd387];
	mad.lo.s64 	%rd389, %rd388, %rd566, %rd244;
	shl.b64 	%rd390, %rd389, 2;
	add.s64 	%rd571, %rd571, %rd390;
	add.s32 	%r214, %r214, -2;
$L__BB47_108:
	and.b32  	%r129, %r22, 1;
	setp.eq.b32 	%p24, %r129, 1;
	not.pred 	%p25, %p24;
	@%p25 bra 	$L__BB47_113;
	mul.wide.u32 	%rd391, %r214, 8;
	add.s64 	%rd392, %rd2, %rd391;
	ld.global.u64 	%rd256, [%rd392];
	or.b64  	%rd393, %rd562, %rd256;
	and.b64  	%rd394, %rd393, -4294967296;
	setp.ne.s64 	%p26, %rd394, 0;
	@%p26 bra 	$L__BB47_111;
	cvt.u32.u64 	%r130, %rd256;
	cvt.u32.u64 	%r131, %rd562;
	rem.u32 	%r132, %r131, %r130;
	cvt.u64.u32 	%rd570, %r132;
	bra.uni 	$L__BB47_112;
$L__BB47_111:
	rem.s64 	%rd570, %rd562, %rd256;
$L__BB47_112:
	add.s64 	%rd396, %rd1, %rd391;
	ld.global.u64 	%rd397, [%rd396];
	mul.lo.s64 	%rd398, %rd397, %rd570;
	shl.b64 	%rd399, %rd398, 2;
	add.s64 	%rd571, %rd571, %rd399;
$L__BB47_113:
	ld.global.f32 	%f1, [%rd571];
	st.shared.f32 	[%r5], %f1;
$L__BB47_114:
	bar.sync 	0;
	setp.lt.u32 	%p48, %r216, 66;
	@%p48 bra 	$L__BB47_118;
$L__BB47_115:
	shr.u32 	%r50, %r216, 1;
	setp.ge.u32 	%p49, %r1, %r50;
	@%p49 bra 	$L__BB47_117;
	ld.shared.f32 	%f5, [%r5];
	shl.b32 	%r204, %r50, 2;
	add.s32 	%r205, %r5, %r204;
	ld.shared.f32 	%f6, [%r205];
	mul.f32 	%f7, %f5, %f6;
	st.shared.f32 	[%r5], %f7;
$L__BB47_117:
	bar.sync 	0;
	setp.gt.u32 	%p50, %r216, 131;
	mov.u32 	%r216, %r50;
	@%p50 bra 	$L__BB47_115;
$L__BB47_118:
	setp.gt.u32 	%p51, %r1, 31;
	@%p51 bra 	$L__BB47_121;
	ld.volatile.shared.f32 	%f8, [%r5];
	ld.volatile.shared.f32 	%f9, [%r5+128];
	mul.f32 	%f10, %f8, %f9;
	st.volatile.shared.f32 	[%r5], %f10;
	ld.volatile.shared.f32 	%f11, [%r5];
	ld.volatile.shared.f32 	%f12, [%r5+64];
	mul.f32 	%f13, %f11, %f12;
	st.volatile.shared.f32 	[%r5], %f13;
	ld.volatile.shared.f32 	%f14, [%r5];
	ld.volatile.shared.f32 	%f15, [%r5+32];
	mul.f32 	%f16, %f14, %f15;
	st.volatile.shared.f32 	[%r5], %f16;
	ld.volatile.shared.f32 	%f17, [%r5];
	ld.volatile.shared.f32 	%f18, [%r5+16];
	mul.f32 	%f19, %f17, %f18;
	st.volatile.shared.f32 	[%r5], %f19;
	ld.volatile.shared.f32 	%f20, [%r5];
	ld.volatile.shared.f32 	%f21, [%r5+8];
	mul.f32 	%f22, %f20, %f21;
	st.volatile.shared.f32 	[%r5], %f22;
	ld.volatile.shared.f32 	%f23, [%r5];
	ld.volatile.shared.f32 	%f24, [%r5+4];
	mul.f32 	%f25, %f23, %f24;
	st.volatile.shared.f32 	[%r5], %f25;
	setp.ne.s32 	%p52, %r1, 0;
	@%p52 bra 	$L__BB47_121;
	ld.param.u64 	%rd486, [contiguous_reduce2_f32_param_0];
	ld.shared.f32 	%f26, [sdata_f32];
	cvt.u64.u32 	%rd480, %r2;
	mov.u32 	%r206, %ctaid.y;
	cvt.u64.u32 	%rd481, %r206;
	mad.lo.s64 	%rd482, %rd265, %rd481, %rd480;
	cvta.to.global.u64 	%rd483, %rd486;
	shl.b64 	%rd484, %rd482, 2;
	add.s64 	%rd485, %rd483, %rd484;
	st.global.f32 	[%rd485], %f26;
$L__BB47_121:
	ret;

}
	// .globl	contiguous_reduce22_f32
.visible .entry contiguous_reduce22_f32(
	.param .u64 .ptr .align 1 contiguous_reduce22_f32_param_0,
	.param .u64 .ptr .align 1 contiguous_reduce22_f32_param_1,
	.param .u64 contiguous_reduce22_f32_param_2,
	.param .u64 contiguous_reduce22_f32_param_3
)
{
	.reg .pred 	%p<8>;
	.reg .b32 	%r<20>;
	.reg .b32 	%f<27>;
	.reg .b64 	%rd<27>;

	ld.param.u64 	%rd4, [contiguous_reduce22_f32_param_0];
	ld.param.u64 	%rd7, [contiguous_reduce22_f32_param_1];
	ld.param.u64 	%rd5, [contiguous_reduce22_f32_param_2];
	ld.param.u64 	%rd6, [contiguous_reduce22_f32_param_3];
	cvta.to.global.u64 	%rd1, %rd7;
	mov.u32 	%r1, %tid.x;
	mov.u32 	%r2, %ctaid.x;
	mov.u32 	%r19, %ntid.x;
	mul.lo.s32 	%r8, %r2, %r19;
	shl.b32 	%r9, %r8, 1;
	add.s32 	%r4, %r9, %r1;
	shl.b32 	%r10, %r1, 2;
	mov.u32 	%r11, sdata_f32;
	add.s32 	%r5, %r11, %r10;
	mov.b32 	%r12, 1065353216;
	st.shared.u32 	[%r5], %r12;
	add.s32 	%r13, %r4, %r19;
	cvt.u64.u32 	%rd2, %r13;
	setp.le.u64 	%p1, %rd5, %rd2;
	@%p1 bra 	$L__BB48_2;
	cvt.u64.u32 	%rd12, %r4;
	mov.u32 	%r15, %ctaid.y;
	cvt.u64.u32 	%rd13, %r15;
	mul.lo.s64 	%rd14, %rd5, %rd13;
	add.s64 	%rd15, %rd14, %rd12;
	shl.b64 	%rd16, %rd15, 2;
	add.s64 	%rd17, %rd1, %rd16;
	ld.global.f32 	%f2, [%rd17];
	add.s64 	%rd18, %rd14, %rd2;
	shl.b64 	%rd19, %rd18, 2;
	add.s64 	%rd20, %rd1, %rd19;
	ld.global.f32 	%f3, [%rd20];
	mul.f32 	%f4, %f2, %f3;
	st.shared.f32 	[%r5], %f4;
	bra.uni 	$L__BB48_4;
$L__BB48_2:
	cvt.u64.u32 	%rd3, %r4;
	setp.le.u64 	%p2, %rd5, %rd3;
	@%p2 bra 	$L__BB48_4;
	mov.u32 	%r14, %ctaid.y;
	cvt.u64.u32 	%rd8, %r14;
	mad.lo.s64 	%rd9, %rd5, %rd8, %rd3;
	shl.b64 	%rd10, %rd9, 2;
	add.s64 	%rd11, %rd1, %rd10;
	ld.global.f32 	%f1, [%rd11];
	st.shared.f32 	[%r5], %f1;
$L__BB48_4:
	bar.sync 	0;
	setp.lt.u32 	%p3, %r19, 66;
	@%p3 bra 	$L__BB48_8;
$L__BB48_5:
	shr.u32 	%r7, %r19, 1;
	setp.ge.u32 	%p4, %r1, %r7;
	@%p4 bra 	$L__BB48_7;
	ld.shared.f32 	%f5, [%r5];
	shl.b32 	%r16, %r7, 2;
	add.s32 	%r17, %r5, %r16;
	ld.shared.f32 	%f6, [%r17];
	mul.f32 	%f7, %f5, %f6;
	st.shared.f32 	[%r5], %f7;
$L__BB48_7:
	bar.sync 	0;
	setp.gt.u32 	%p5, %r19, 131;
	mov.u32 	%r19, %r7;
	@%p5 bra 	$L__BB48_5;
$L__BB48_8:
	setp.gt.u32 	%p6, %r1, 31;
	@%p6 bra 	$L__BB48_11;
	ld.volatile.shared.f32 	%f8, [%r5];
	ld.volatile.shared.f32 	%f9, [%r5+128];
	mul.f32 	%f10, %f8, %f9;
	st.volatile.shared.f32 	[%r5], %f10;
	ld.volatile.shared.f32 	%f11, [%r5];
	ld.volatile.shared.f32 	%f12, [%r5+64];
	mul.f32 	%f13, %f11, %f12;
	st.volatile.shared.f32 	[%r5], %f13;
	ld.volatile.shared.f32 	%f14, [%r5];
	ld.volatile.shared.f32 	%f15, [%r5+32];
	mul.f32 	%f16, %f14, %f15;
	st.volatile.shared.f32 	[%r5], %f16;
	ld.volatile.shared.f32 	%f17, [%r5];
	ld.volatile.shared.f32 	%f18, [%r5+16];
	mul.f32 	%f19, %f17, %f18;
	st.volatile.shared.f32 	[%r5], %f19;
	ld.volatile.shared.f32 	%f20, [%r5];
	ld.volatile.shared.f32 	%f21, [%r5+8];
	mul.f32 	%f22, %f20, %f21;
	st.volatile.shared.f32 	[%r5], %f22;
	ld.volatile.shared.f32 	%f23, [%r5];
	ld.volatile.shared.f32 	%f24, [%r5+4];
	mul.f32 	%f25, %f23, %f24;
	st.volatile.shared.f32 	[%r5], %f25;
	setp.ne.s32 	%p7, %r1, 0;
	@%p7 bra 	$L__BB48_11;
	ld.shared.f32 	%f26, [sdata_f32];
	cvt.u64.u32 	%rd21, %r2;
	mov.u32 	%r18, %ctaid.y;
	cvt.u64.u32 	%rd22, %r18;
	mad.lo.s64 	%rd23, %rd6, %rd22, %rd21;
	cvta.to.global.u64 	%rd24, %rd4;
	shl.b64 	%rd25, %rd23, 2;
	add.s64 	%rd26, %rd24, %rd25;
	st.global.f32 	[%rd26], %f26;
$L__BB48_11:
	ret;

}
	// .globl	contiguous_reduce3_f32
.visible .entry contiguous_reduce3_f32(
	.param .u64 .ptr .align 1 contiguous_reduce3_f32_param_0,
	.param .u64 .ptr .align 1 contiguous_reduce3_f32_param_1,
	.param .u64 .ptr .align 1 contiguous_reduce3_f32_param_2,
	.param .u64 .ptr .align 1 contiguous_reduce3_f32_param_3,
	.param .u64 contiguous_reduce3_f32_param_4,
	.param .u64 contiguous_reduce3_f32_param_5,
	.param .u64 contiguous_reduce3_f32_param_6
)
{
	.reg .pred 	%p<39>;
	.reg .b32 	%r<203>;
	.reg .b32 	%f<55>;
	.reg .b64 	%rd<306>;

	ld.param.u64 	%rd144, [contiguous_reduce3_f32_param_0];
	ld.param.u64 	%rd145, [contiguous_reduce3_f32_param_1];
	ld.param.u64 	%rd148, [contiguous_reduce3_f32_param_2];
	ld.param.u64 	%rd149, [contiguous_reduce3_f32_param_3];
	ld.param.u64 	%rd146, [contiguous_reduce3_f32_param_4];
	ld.param.u64 	%rd147, [contiguous_reduce3_f32_param_5];
	ld.param.u64 	%rd150, [contiguous_reduce3_f32_param_6];
	cvta.to.global.u64 	%rd1, %rd149;
	cvta.to.global.u64 	%rd2, %rd148;
	mov.u32 	%r1, %tid.y;
	mov.u32 	%r2, %ntid.x;
	mov.u32 	%r3, %tid.x;
	mad.lo.s32 	%r64, %r1, %r2, %r3;
	mov.u32 	%r65, %ctaid.x;
	mad.lo.s32 	%r66, %r65, %r2, %r3;
	mov.u32 	%r67, %ctaid.y;
	mov.u32 	%r4, %ntid.y;
	mad.lo.s32 	%r68, %r67, %r4, %r1;
	shl.b32 	%r69, %r64, 2;
	mov.u32 	%r70, sdata_f32;
	add.s32 	%r6, %r70, %r69;
	mov.b32 	%r71, 1065353216;
	st.shared.u32 	[%r6], %r71;
	cvt.u64.u32 	%rd3, %r66;
	setp.le.u64 	%p1, %rd147, %rd3;
	cvt.u64.u32 	%rd152, %r68;
	setp.le.u64 	%p2, %rd150, %rd152;
	or.pred  	%p3, %p1, %p2;
	@%p3 bra 	$L__BB49_76;
	cvt.u32.u64 	%r72, %rd3;
	cvt.u32.u64 	%r73, %rd147;
	mad.lo.s32 	%r193, %r68, %r73, %r72;
	cvt.u32.u64 	%r8, %rd146;
	add.s32 	%r192, %r8, -1;
	setp.lt.s32 	%p4, %r192, 0;
	mov.b64 	%rd305, 0;
	@%p4 bra 	$L__BB49_59;
	and.b32  	%r10, %r8, 7;
	setp.lt.u32 	%p5, %r192, 7;
	mov.b64 	%rd305, 0;
	@%p5 bra 	$L__BB49_30;
	add.s32 	%r188, %r8, -4;
	and.b32  	%r74, %r8, -8;
	neg.s32 	%r187, %r74;
	mov.b64 	%rd305, 0;
$L__BB49_4:
	.pragma "nounroll";
	add.s32 	%r16, %r188, 3;
	cvt.u64.u32 	%rd5, %r193;
	mul.wide.u32 	%rd157, %r16, 8;
	add.s64 	%rd158, %rd2, %rd157;
	ld.global.u64 	%rd6, [%rd158];
	and.b64  	%rd159, %rd6, -4294967296;
	setp.ne.s64 	%p6, %rd159, 0;
	@%p6 bra 	$L__BB49_6;
	cvt.u32.u64 	%r75, %rd6;
	cvt.u32.u64 	%r76, %rd5;
	div.u32 	%r77, %r76, %r75;
	mul.lo.s32 	%r78, %r77, %r75;
	sub.s32 	%r79, %r76, %r78;
	cvt.u64.u32 	%rd270, %r77;
	cvt.u64.u32 	%rd271, %r79;
	bra.uni 	$L__BB49_7;
$L__BB49_6:
	div.s64 	%rd270, %rd5, %rd6;
	mul.lo.s64 	%rd160, %rd270, %rd6;
	sub.s64 	%rd271, %rd5, %rd160;
$L__BB49_7:
	add.s64 	%rd162, %rd1, %rd157;
	ld.global.u64 	%rd163, [%rd162];
	mad.lo.s64 	%rd13, %rd163, %rd271, %rd305;
	add.s32 	%r17, %r188, 2;
	and.b64  	%rd14, %rd270, 4294967295;
	mul.wide.u32 	%rd164, %r17, 8;
	add.s64 	%rd165, %rd2, %rd164;
	ld.global.u64 	%rd15, [%rd165];
	and.b64  	%rd166, %rd15, -4294967296;
	setp.ne.s64 	%p7, %rd166, 0;
	@%p7 bra 	$L__BB49_9;
	cvt.u32.u64 	%r80, %rd15;
	cvt.u32.u64 	%r81, %rd14;
	div.u32 	%r82, %r81, %r80;
	mul.lo.s32 	%r83, %r82, %r80;
	sub.s32 	%r84, %r81, %r83;
	cvt.u64.u32 	%rd272, %r82;
	cvt.u64.u32 	%rd273, %r84;
	bra.uni 	$L__BB49_10;
$L__BB49_9:
	div.s64 	%rd272, %rd14, %rd15;
	mul.lo.s64 	%rd167, %rd272, %rd15;
	sub.s64 	%rd273, %rd14, %rd167;
$L__BB49_10:
	add.s64 	%rd169, %rd1, %rd164;
	ld.global.u64 	%rd170, [%rd169];
	mad.lo.s64 	%rd22, %rd170, %rd273, %rd13;
	add.s32 	%r18, %r188, 1;
	and.b64  	%rd23, %rd272, 4294967295;
	mul.wide.u32 	%rd171, %r18, 8;
	add.s64 	%rd172, %rd2, %rd171;
	ld.global.u64 	%rd24, [%rd172];
	and.b64  	%rd173, %rd24, -4294967296;
	setp.ne.s64 	%p8, %rd173, 0;
	@%p8 bra 	$L__BB49_12;
	cvt.u32.u64 	%r85, %rd24;
	cvt.u32.u64 	%r86, %rd23;
	div.u32 	%r87, %r86, %r85;
	mul.lo.s32 	%r88, %r87, %r85;
	sub.s32 	%r89, %r86, %r88;
	cvt.u64.u32 	%rd274, %r87;
	cvt.u64.u32 	%rd275, %r89;
	bra.uni 	$L__BB49_13;
$L__BB49_12:
	div.s64 	%rd274, %rd23, %rd24;
	mul.lo.s64 	%rd174, %rd274, %rd24;
	sub.s64 	%rd275, %rd23, %rd174;
$L__BB49_13:
	add.s64 	%rd176, %rd1, %rd171;
	ld.global.u64 	%rd177, [%rd176];
	mad.lo.s64 	%rd31, %rd177, %rd275, %rd22;
	add.s32 	%r19, %r188, -4;
	and.b64  	%rd32, %rd274, 4294967295;
	mul.wide.u32 	%rd178, %r188, 8;
	add.s64 	%rd179, %rd2, %rd178;
	ld.global.u64 	%rd33, [%rd179];
	and.b64  	%rd180, %rd33, -4294967296;
	setp.ne.s64 	%p9, %rd180, 0;
	@%p9 bra 	$L__BB49_15;
	cvt.u32.u64 	%r90, %rd33;
	cvt.u32.u64 	%r91, %rd32;
	div.u32 	%r92, %r91, %r90;
	mul.lo.s32 	%r93, %r92, %r90;
	sub.s32 	%r94, %r91, %r93;
	cvt.u64.u32 	%rd276, %r92;
	cvt.u64.u32 	%rd277, %r94;
	bra.uni 	$L__BB49_16;
$L__BB49_15:
	div.s64 	%rd276, %rd32, %rd33;
	mul.lo.s64 	%rd181, %rd276, %rd33;
	sub.s64 	%rd277, %rd32, %rd181;
$L__BB49_16:
	mul.wide.u32 	%rd182, %r188, 8;
	add.s64 	%rd183, %rd1, %rd182;
	ld.global.u64 	%rd184, [%rd183];
	mad.lo.s64 	%rd40, %rd184, %rd277, %rd31;
	add.s32 	%r20, %r188, -1;
	and.b64  	%rd41, %rd276, 4294967295;
	mul.wide.u32 	%rd185, %r20, 8;
	add.s64 	%rd186, %rd2, %rd185;
	ld.global.u64 	%rd42, [%rd186];
	and.b64  	%rd187, %rd42, -4294967296;
	setp.ne.s64 	%p10, %rd187, 0;
	@%p10 bra 	$L__BB49_18;
	cvt.u32.u64 	%r95, %rd42;
	cvt.u32.u64 	%r96, %rd41;
	div.u32 	%r97, %r96, %r95;
	mul.lo.s32 	%r98, %r97, %r95;
	sub.s32 	%r99, %r96, %r98;
	cvt.u64.u32 	%rd278, %r97;
	cvt.u64.u32 	%rd279, %r99;
	bra.uni 	$L__BB49_19;
$L__BB49_18:
	div.s64 	%rd278, %rd41, %rd42;
	mul.lo.s64 	%rd188, %rd278, %rd42;
	sub.s64 	%rd279, %rd41, %rd188;
$L__BB49_19:
	mul.wide.u32 	%rd189, %r20, 8;
	add.s64 	%rd190, %rd1, %rd189;
	ld.global.u64 	%rd191, [%rd190];
	mad.lo.s64 	%rd49, %rd191, %rd279, %rd40;
	add.s32 	%r21, %r188, -2;
	and.b64  	%rd50, %rd278, 4294967295;
	mul.wide.u32 	%rd192, %r21, 8;
	add.s64 	%rd193, %rd2, %rd192;
	ld.global.u64 	%rd51, [%rd193];
	and.b64  	%rd194, %rd51, -4294967296;
	setp.ne.s64 	%p11, %rd194, 0;
	@%p11 bra 	$L__BB49_21;
	cvt.u32.u64 	%r100, %rd51;
	cvt.u32.u64 	%r101, %rd50;
	div.u32 	%r102, %r101, %r100;
	mul.lo.s32 	%r103, %r102, %r100;
	sub.s32 	%r104, %r101, %r103;
	cvt.u64.u32 	%rd280, %r102;
	cvt.u64.u32 	%rd281, %r104;
	bra.uni 	$L__BB49_22;
$L__BB49_21:
	div.s64 	%rd280, %rd50, %rd51;
	mul.lo.s64 	%rd195, %rd280, %rd51;
	sub.s64 	%rd281, %rd50, %rd195;
$L__BB49_22:
	mul.wide.u32 	%rd196, %r21, 8;
	add.s64 	%rd197, %rd1, %rd196;
	ld.global.u64 	%rd198, [%rd197];
	mad.lo.s64 	%rd58, %rd198, %rd281, %rd49;
	add.s32 	%r22, %r188, -3;
	and.b64  	%rd59, %rd280, 4294967295;
	mul.wide.u32 	%rd199, %r22, 8;
	add.s64 	%rd200, %rd2, %rd199;
	ld.global.u64 	%rd60, [%rd200];
	and.b64  	%rd201, %rd60, -4294967296;
	setp.ne.s64 	%p12, %rd201, 0;
	@%p12 bra 	$L__BB49_24;
	cvt.u32.u64 	%r105, %rd60;
	cvt.u32.u64 	%r106, %rd59;
	div.u32 	%r107, %r106, %r105;
	mul.lo.s32 	%r108, %r107, %r105;
	sub.s32 	%r109, %r106, %r108;
	cvt.u64.u32 	%rd282, %r107;
	cvt.u64.u32 	%rd283, %r109;
	bra.uni 	$L__BB49_25;
$L__BB49_24:
	div.s64 	%rd282, %rd59, %rd60;
	mul.lo.s64 	%rd202, %rd282, %rd60;
	sub.s64 	%rd283, %rd59, %rd202;
$L__BB49_25:
	mul.wide.u32 	%rd203, %r22, 8;
	add.s64 	%rd204, %rd1, %rd203;
	ld.global.u64 	%rd205, [%rd204];
	mad.lo.s64 	%rd67, %rd205, %rd283, %rd58;
	and.b64  	%rd68, %rd282, 4294967295;
	mul.wide.u32 	%rd206, %r19, 8;
	add.s64 	%rd207, %rd2, %rd206;
	ld.global.u64 	%rd69, [%rd207];
	and.b64  	%rd208, %rd69, -4294967296;
	setp.ne.s64 	%p13, %rd208, 0;
	@%p13 bra 	$L__BB49_27;
	cvt.u32.u64 	%r110, %rd69;
	cvt.u32.u64 	%r111, %rd68;
	div.u32 	%r112, %r111, %r110;
	mul.lo.s32 	%r113, %r112, %r110;
	sub.s32 	%r114, %r111, %r113;
	cvt.u64.u32 	%rd284, %r112;
	cvt.u64.u32 	%rd285, %r114;
	bra.uni 	$L__BB49_28;
$L__BB49_27:
	div.s64 	%rd284, %rd68, %rd69;
	mul.lo.s64 	%rd209, %rd284, %rd69;
	sub.s64 	%rd285, %rd68, %rd209;
$L__BB49_28:
	add.s64 	%rd211, %rd1, %rd206;
	ld.global.u64 	%rd212, [%rd211];
	mad.lo.s64 	%rd305, %rd212, %rd285, %rd67;
	cvt.u32.u64 	%r193, %rd284;
	add.s32 	%r188, %r188, -8;
	add.s32 	%r187, %r187, 8;
	setp.ne.s32 	%p14, %r187, 0;
	@%p14 bra 	$L__BB49_4;
	add.s32 	%r192, %r188, 3;
$L__BB49_30:
	setp.eq.s32 	%p15, %r10, 0;
	@%p15 bra 	$L__BB49_59;
	and.b32  	%r29, %r8, 3;
	setp.lt.u32 	%p16, %r10, 4;
	@%p16 bra 	$L__BB49_45;
	cvt.u64.u32 	%rd79, %r193;
	mul.wide.u32 	%rd214, %r192, 8;
	add.s64 	%rd215, %rd2, %rd214;
	ld.global.u64 	%rd80, [%rd215];
	and.b64  	%rd216, %rd80, -4294967296;
	setp.ne.s64 	%p17, %rd216, 0;
	@%p17 bra 	$L__BB49_34;
	cvt.u32.u64 	%r115, %rd80;
	cvt.u32.u64 	%r116, %rd79;
	div.u32 	%r117, %r116, %r115;
	mul.lo.s32 	%r118, %r117, %r115;
	sub.s32 	%r119, %r116, %r118;
	cvt.u64.u32 	%rd288, %r117;
	cvt.u64.u32 	%rd289, %r119;
	bra.uni 	$L__BB49_35;
$L__BB49_34:
	div.s64 	%rd288, %rd79, %rd80;
	mul.lo.s64 	%rd217, %rd288, %rd80;
	sub.s64 	%rd289, %rd79, %rd217;
$L__BB49_35:
	add.s64 	%rd219, %rd1, %rd214;
	ld.global.u64 	%rd220, [%rd219];
	mad.lo.s64 	%rd87, %rd220, %rd289, %rd305;
	add.s32 	%r30, %r192, -1;
	and.b64  	%rd88, %rd288, 4294967295;
	mul.wide.u32 	%rd221, %r30, 8;
	add.s64 	%rd222, %rd2, %rd221;
	ld.global.u64 	%rd89, [%rd222];
	and.b64  	%rd223, %rd89, -4294967296;
	setp.ne.s64 	%p18, %rd223, 0;
	@%p18 bra 	$L__BB49_37;
	cvt.u32.u64 	%r120, %rd89;
	cvt.u32.u64 	%r121, %rd88;
	div.u32 	%r122, %r121, %r120;
	mul.lo.s32 	%r123, %r122, %r120;
	sub.s32 	%r124, %r121, %r123;
	cvt.u64.u32 	%rd290, %r122;
	cvt.u64.u32 	%rd291, %r124;
	bra.uni 	$L__BB49_38;
$L__BB49_37:
	div.s64 	%rd290, %rd88, %rd89;
	mul.lo.s64 	%rd224, %rd290, %rd89;
	sub.s64 	%rd291, %rd88, %rd224;
$L__BB49_38:
	add.s64 	%rd226, %rd1, %rd221;
	ld.global.u64 	%rd227, [%rd226];
	mad.lo.s64 	%rd96, %rd227, %rd291, %rd87;
	add.s32 	%r31, %r192, -2;
	and.b64  	%rd97, %rd290, 4294967295;
	mul.wide.u32 	%rd228, %r31, 8;
	add.s64 	%rd229, %rd2, %rd228;
	ld.global.u64 	%rd98, [%rd229];
	and.b64  	%rd230, %rd98, -4294967296;
	setp.ne.s64 	%p19, %rd230, 0;
	@%p19 bra 	$L__BB49_40;
	cvt.u32.u64 	%r125, %rd98;
	cvt.u32.u64 	%r126, %rd97;
	div.u32 	%r127, %r126, %r125;
	mul.lo.s32 	%r128, %r127, %r125;
	sub.s32 	%r129, %r126, %r128;
	cvt.u64.u32 	%rd292, %r127;
	cvt.u64.u32 	%rd293, %r129;
	bra.uni 	$L__BB49_41;
$L__BB49_40:
	div.s64 	%rd292, %rd97, %rd98;
	mul.lo.s64 	%rd231, %rd292, %rd98;
	sub.s64 	%rd293, %rd97, %rd231;
$L__BB49_41:
	add.s64 	%rd233, %rd1, %rd228;
	ld.global.u64 	%rd234, [%rd233];
	mad.lo.s64 	%rd105, %rd234, %rd293, %rd96;
	add.s32 	%r32, %r192, -3;
	and.b64  	%rd106, %rd292, 4294967295;
	mul.wide.u32 	%rd235, %r32, 8;
	add.s64 	%rd236, %rd2, %rd235;
	ld.global.u64 	%rd107, [%rd236];
	and.b64  	%rd237, %rd107, -4294967296;
	setp.ne.s64 	%p20, %rd237, 0;
	@%p20 bra 	$L__BB49_43;
	cvt.u32.u64 	%r130, %rd107;
	cvt.u32.u64 	%r131, %rd106;
	div.u32 	%r132, %r131, %r130;
	mul.lo.s32 	%r133, %r132, %r130;
	sub.s32 	%r134, %r131, %r133;
	cvt.u64.u32 	%rd294, %r132;
	cvt.u64.u32 	%rd295, %r134;
	bra.uni 	$L__BB49_44;
$L__BB49_43:
	div.s64 	%rd294, %rd106, %rd107;
	mul.lo.s64 	%rd238, %rd294, %rd107;
	sub.s64 	%rd295, %rd106, %rd238;
$L__BB49_44:
	add.s64 	%rd240, %rd1, %rd235;
	ld.global.u64 	%rd241, [%rd240];
	mad.lo.s64 	%rd305, %rd241, %rd295, %rd105;
	cvt.u32.u64 	%r193, %rd294;
	add.s32 	%r192, %r192, -4;
$L__BB49_45:
	setp.eq.s32 	%p21, %r29, 0;
	@%p21 bra 	$L__BB49_59;
	setp.eq.s32 	%p22, %r29, 1;
	@%p22 bra 	$L__BB49_54;
	cvt.u64.u32 	%rd117, %r193;
	mul.wide.u32 	%rd243, %r192, 8;
	add.s64 	%rd244, %rd2, %rd243;
	ld.global.u64 	%rd118, [%rd244];
	and.b64  	%rd245, %rd118, -4294967296;
	setp.ne.s64 	%p23, %rd245, 0;
	@%p23 bra 	$L__BB49_49;
	cvt.u32.u64 	%r135, %rd118;
	cvt.u32.u64 	%r136, %rd117;
	div.u32 	%r137, %r136, %r135;
	mul.lo.s32 	%r138, %r137, %r135;
	sub.s32 	%r139, %r136, %r138;
	cvt.u64.u32 	%rd298, %r137;
	cvt.u64.u32 	%rd299, %r139;
	bra.uni 	$L__BB49_50;
$L__BB49_49:
	div.s64 	%rd298, %rd117, %rd118;
	mul.lo.s64 	%rd246, %rd298, %rd118;
	sub.s64 	%rd299, %rd117, %rd246;
$L__BB49_50:
	add.s64 	%rd248, %rd1, %rd243;
	ld.global.u64 	%rd249, [%rd248];
	mad.lo.s64 	%rd125, %rd249, %rd299, %rd305;
	add.s32 	%r37, %r192, -1;
	and.b64  	%rd126, %rd298, 4294967295;
	mul.wide.u32 	%rd250, %r37, 8;
	add.s64 	%rd251, %rd2, %rd250;
	ld.global.u64 	%rd127, [%rd251];
	and.b64  	%rd252, %rd127, -4294967296;
	setp.ne.s64 	%p24, %rd252, 0;
	@%p24 bra 	$L__BB49_52;
	cvt.u32.u64 	%r140, %rd127;
	cvt.u32.u64 	%r141, %rd126;
	div.u32 	%r142, %r141, %r140;
	mul.lo.s32 	%r143, %r142, %r140;
	sub.s32 	%r144, %r141, %r143;
	cvt.u64.u32 	%rd300, %r142;
	cvt.u64.u32 	%rd301, %r144;
	bra.uni 	$L__BB49_53;
$L__BB49_52:
	div.s64 	%rd300, %rd126, %rd127;
	mul.lo.s64 	%rd253, %rd300, %rd127;
	sub.s64 	%rd301, %rd126, %rd253;
$L__BB49_53:
	add.s64 	%rd255, %rd1, %rd250;
	ld.global.u64 	%rd256, [%rd255];
	mad.lo.s64 	%rd305, %rd256, %rd301, %rd125;
	cvt.u32.u64 	%r193, %rd300;
	add.s32 	%r192, %r192, -2;
$L__BB49_54:
	and.b32  	%r145, %r8, 1;
	setp.eq.b32 	%p25, %r145, 1;
	not.pred 	%p26, %p25;
	@%p26 bra 	$L__BB49_59;
	cvt.u64.u32 	%rd137, %r193;
	mul.wide.u32 	%rd257, %r192, 8;
	add.s64 	%rd258, %rd2, %rd257;
	ld.global.u64 	%rd138, [%rd258];
	and.b64  	%rd259, %rd138, -4294967296;
	setp.ne.s64 	%p27, %rd259, 0;
	@%p27 bra 	$L__BB49_57;
	cvt.u32.u64 	%r146, %rd138;
	cvt.u32.u64 	%r147, %rd137;
	rem.u32 	%r148, %r147, %r146;
	cvt.u64.u32 	%rd304, %r148;
	bra.uni 	$L__BB49_58;
$L__BB49_57:
	rem.s64 	%rd304, %rd137, %rd138;
$L__BB49_58:
	add.s64 	%rd261, %rd1, %rd257;
	ld.global.u64 	%rd262, [%rd261];
	mad.lo.s64 	%rd305, %rd262, %rd304, %rd305;
$L__BB49_59:
	cvta.to.global.u64 	%rd263, %rd145;
	shl.b64 	%rd264, %rd305, 2;
	add.s64 	%rd265, %rd263, %rd264;
	ld.global.f32 	%f14, [%rd265];
	st.shared.f32 	[%r6], %f14;
	bar.sync 	0;
	setp.ne.s32 	%p28, %r1, 0;
	@%p28 bra 	$L__BB49_76;
	setp.lt.u32 	%p29, %r4, 2;
	shl.b32 	%r149, %r3, 2;
	add.s32 	%r42, %r70, %r149;
	@%p29 bra 	$L__BB49_74;
	ld.shared.f32 	%f53, [%r42];
	add.s32 	%r43, %r4, -1;
	add.s32 	%r152, %r4, -2;
	and.b32  	%r44, %r43, 7;
	setp.lt.u32 	%p30, %r152, 7;
	mov.b32 	%r197, 1;
	@%p30 bra 	$L__BB49_65;
	and.b32  	%r155, %r43, -8;
	neg.s32 	%r201, %r155;
	shl.b32 	%r46, %r2, 2;
	add.s32 	%r157, %r149, %r46;
	mov.u32 	%r158, sdata_f32;
	add.s32 	%r199, %r158, %r157;
	shl.b32 	%r48, %r2, 5;
	mov.b32 	%r202, 1;
	mov.b32 	%r200, 0;
$L__BB49_63:
	.pragma "nounroll";
	mul.lo.s32 	%r159, %r202, %r2;
	shl.b32 	%r160, %r159, 2;
	add.s32 	%r161, %r42, %r160;
	ld.shared.f32 	%f16, [%r199];
	mul.f32 	%f17, %f53, %f16;
	add.s32 	%r162, %r161, %r46;
	ld.shared.f32 	%f18, [%r162];
	mul.f32 	%f19, %f17, %f18;
	add.s32 	%r163, %r162, %r46;
	ld.shared.f32 	%f20, [%r163];
	mul.f32 	%f21, %f19, %f20;
	add.s32 	%r164, %r163, %r46;
	ld.shared.f32 	%f22, [%r164];
	mul.f32 	%f23, %f21, %f22;
	add.s32 	%r165, %r164, %r46;
	ld.shared.f32 	%f24, [%r165];
	mul.f32 	%f25, %f23, %f24;
	add.s32 	%r166, %r165, %r46;
	ld.shared.f32 	%f26, [%r166];
	mul.f32 	%f27, %f25, %f26;
	add.s32 	%r167, %r166, %r46;
	ld.shared.f32 	%f28, [%r167];
	mul.f32 	%f29, %f27, %f28;
	add.s32 	%r168, %r167, %r46;
	ld.shared.f32 	%f30, [%r168];
	mul.f32 	%f53, %f29, %f30;
	add.s32 	%r202, %r202, 8;
	add.s32 	%r201, %r201, 8;
	add.s32 	%r200, %r200, 8;
	add.s32 	%r199, %r199, %r48;
	setp.eq.s32 	%p31, %r201, 0;
	@%p31 bra 	$L__BB49_64;
	bra.uni 	$L__BB49_63;
$L__BB49_64:
	add.s32 	%r197, %r200, 1;
$L__BB49_65:
	setp.eq.s32 	%p32, %r44, 0;
	@%p32 bra 	$L__BB49_73;
	and.b32  	%r51, %r43, 3;
	setp.lt.u32 	%p33, %r44, 4;
	@%p33 bra 	$L__BB49_68;
	mul.lo.s32 	%r169, %r197, %r2;
	shl.b32 	%r170, %r169, 2;
	add.s32 	%r171, %r42, %r170;
	ld.shared.f32 	%f32, [%r171];
	mul.f32 	%f33, %f53, %f32;
	shl.b32 	%r172, %r2, 2;
	add.s32 	%r173, %r171, %r172;
	ld.shared.f32 	%f34, [%r173];
	mul.f32 	%f35, %f33, %f34;
	add.s32 	%r174, %r173, %r172;
	ld.shared.f32 	%f36, [%r174];
	mul.f32 	%f37, %f35, %f36;
	add.s32 	%r175, %r174, %r172;
	ld.shared.f32 	%f38, [%r175];
	mul.f32 	%f53, %f37, %f38;
	add.s32 	%r197, %r197, 4;
$L__BB49_68:
	setp.eq.s32 	%p34, %r51, 0;
	@%p34 bra 	$L__BB49_73;
	setp.eq.s32 	%p35, %r51, 1;
	@%p35 bra 	$L__BB49_71;
	mul.lo.s32 	%r176, %r197, %r2;
	shl.b32 	%r177, %r176, 2;
	add.s32 	%r178, %r42, %r177;
	ld.shared.f32 	%f40, [%r178];
	mul.f32 	%f41, %f53, %f40;
	shl.b32 	%r179, %r2, 2;
	add.s32 	%r180, %r178, %r179;
	ld.shared.f32 	%f42, [%r180];
	mul.f32 	%f53, %f41, %f42;
	add.s32 	%r197, %r197, 2;
$L__BB49_71:
	and.b32  	%r181, %r43, 1;
	setp.eq.b32 	%p36, %r181, 1;
	not.pred 	%p37, %p36;
	@%p37 bra 	$L__BB49_73;
	mul.lo.s32 	%r182, %r197, %r2;
	shl.b32 	%r183, %r182, 2;
	add.s32 	%r184, %r42, %r183;
	ld.shared.f32 	%f43, [%r184];
	mul.f32 	%f53, %f53, %f43;
$L__BB49_73:
	st.shared.f32 	[%r42], %f53;
$L__BB49_74:
	atom.relaxed.global.cas.b32 	%r185, [global_lock], 0, 1;
	setp.ne.s32 	%p38, %r185, 0;
	@%p38 bra 	$L__BB49_74;
	ld.shared.f32 	%f44, [%r42];
	cvta.to.global.u64 	%rd266, %rd144;
	shl.b64 	%rd267, %rd3, 2;
	add.s64 	%rd268, %rd266, %rd267;
	ld.global.f32 	%f45, [%rd268];
	mul.f32 	%f46, %f44, %f45;
	st.global.f32 	[%rd268], %f46;
	atom.global.exch.b32 	%r186, [global_lock], 0;
$L__BB49_76:
	ret;

}
	// .globl	contiguous_reduce_f64
.visible .entry contiguous_reduce_f64(
	.param .u64 .ptr .align 1 contiguous_reduce_f64_param_0,
	.param .u64 .ptr .align 1 contiguous_reduce_f64_param_1,
	.param .u64 contiguous_reduce_f64_param_2
)
{
	.reg .pred 	%p<8>;
	.reg .b32 	%r<16>;
	.reg .b64 	%rd<17>;
	.reg .b64 	%fd<27>;

	ld.param.u64 	%rd4, [contiguous_reduce_f64_param_0];
	ld.param.u64 	%rd6, [contiguous_reduce_f64_param_1];
	ld.param.u64 	%rd5, [contiguous_reduce_f64_param_2];
	cvta.to.global.u64 	%rd1, %rd6;
	mov.u32 	%r1, %tid.x;
	mov.u32 	%r2, %ctaid.x;
	mov.u32 	%r15, %ntid.x;
	mul.lo.s32 	%r8, %r2, %r15;
	shl.b32 	%r9, %r8, 1;
	add.s32 	%r4, %r9, %r1;
	shl.b32 	%r10, %r1, 3;
	mov.u32 	%r11, sdata_f64;
	add.s32 	%r5, %r11, %r10;
	mov.b64 	%rd7, 4607182418800017408;
	st.shared.u64 	[%r5], %rd7;
	add.s32 	%r12, %r4, %r15;
	cvt.u64.u32 	%rd2, %r12;
	setp.le.u64 	%p1, %rd5, %rd2;
	@%p1 bra 	$L__BB50_2;
	mul.wide.u32 	%rd10, %r4, 8;
	add.s64 	%rd11, %rd1, %rd10;
	ld.global.f64 	%fd2, [%rd11];
	shl.b64 	%rd12, %rd2, 3;
	add.s64 	%rd13, %rd1, %rd12;
	ld.global.f64 	%fd3, [%rd13];
	mul.f64 	%fd4, %fd2, %fd3;
	st.shared.f64 	[%r5], %fd4;
	bra.uni 	$L__BB50_4;
$L__BB50_2:
	cvt.u64.u32 	%rd3, %r4;
	setp.le.u64 	%p2, %rd5, %rd3;
	@%p2 bra 	$L__BB50_4;
	shl.b64 	%rd8, %rd3, 3;
	add.s64 	%rd9, %rd1, %rd8;
	ld.global.f64 	%fd1, [%rd9];
	st.shared.f64 	[%r5], %fd1;
$L__BB50_4:
	bar.sync 	0;
	setp.lt.u32 	%p3, %r15, 66;
	@%p3 bra 	$L__BB50_8;
$L__BB50_5:
	shr.u32 	%r7, %r15, 1;
	setp.ge.u32 	%p4, %r1, %r7;
	@%p4 bra 	$L__BB50_7;
	ld.shared.f64 	%fd5, [%r5];
	shl.b32 	%r13, %r7, 3;
	add.s32 	%r14, %r5, %r13;
	ld.shared.f64 	%fd6, [%r14];
	mul.f64 	%fd7, %fd5, %fd6;
	st.shared.f64 	[%r5], %fd7;
$L__BB50_7:
	bar.sync 	0;
	setp.gt.u32 	%p5, %r15, 131;
	mov.u32 	%r15, %r7;
	@%p5 bra 	$L__BB50_5;
$L__BB50_8:
	setp.gt.u32 	%p6, %r1, 31;
	@%p6 bra 	$L__BB50_11;
	ld.volatile.shared.f64 	%fd8, [%r5];
	ld.volatile.shared.f64 	%fd9, [%r5+256];
	mul.f64 	%fd10, %fd8, %fd9;
	st.volatile.shared.f64 	[%r5], %fd10;
	ld.volatile.shared.f64 	%fd11, [%r5];
	ld.volatile.shared.f64 	%fd12, [%r5+128];
	mul.f64 	%fd13, %fd11, %fd12;
	st.volatile.shared.f64 	[%r5], %fd13;
	ld.volatile.shared.f64 	%fd14, [%r5];
	ld.volatile.shared.f64 	%fd15, [%r5+64];
	mul.f64 	%fd16, %fd14, %fd15;
	st.volatile.shared.f64 	[%r5], %fd16;
	ld.volatile.shared.f64 	%fd17, [%r5];
	ld.volatile.shared.f64 	%fd18, [%r5+32];
	mul.f64 	%fd19, %fd17, %fd18;
	st.volatile.shared.f64 	[%r5], %fd19;
	ld.volatile.shared.f64 	%fd20, [%r5];
	ld.volatile.shared.f64 	%fd21, [%r5+16];
	mul.f64 	%fd22, %fd20, %fd21;
	st.volatile.shared.f64 	[%r5], %fd22;
	ld.volatile.shared.f64 	%fd23, [%r5];
	ld.volatile.shared.f64 	%fd24, [%r5+8];
	mul.f64 	%fd25, %fd23, %fd24;
	st.volatile.shared.f64 	[%r5], %fd25;
	setp.ne.s32 	%p7, %r1, 0;
	@%p7 bra 	$L__BB50_11;
	ld.shared.f64 	%fd26, [sdata_f64];
	cvta.to.global.u64 	%rd14, %rd4;
	mul.wide.u32 	%rd15, %r2, 8;
	add.s64 	%rd16, %rd14, %rd15;
	st.global.f64 	[%rd16], %fd26;
$L__BB50_11:
	ret;

}
	// .globl	uncontiguous_reduce_f64
.visible .entry uncontiguous_reduce_f64(
	.param .u64 .ptr .align 1 uncontiguous_reduce_f64_param_0,
	.param .u64 .ptr .align 1 uncontiguous_reduce_f64_param_1,
	.param .u64 .ptr .align 1 uncontiguous_reduce_f64_param_2,
	.param .u64 .ptr .align 1 uncontiguous_reduce_f64_param_3,
	.param .u64 uncontiguous_reduce_f64_param_4,
	.param .u64 uncontiguous_reduce_f64_param_5
)
{
	.reg .pred 	%p<53>;
	.reg .b32 	%r<212>;
	.reg .b64 	%rd<559>;
	.reg .b64 	%fd<27>;

	ld.param.u64 	%rd260, [uncontiguous_reduce_f64_param_0];
	ld.param.u64 	%rd263, [uncontiguous_reduce_f64_param_1];
	ld.param.u64 	%rd264, [uncontiguous_reduce_f64_param_2];
	ld.param.u64 	%rd265, [uncontiguous_reduce_f64_param_3];
	ld.param.u64 	%rd261, [uncontiguous_reduce_f64_param_4];
	ld.param.u64 	%rd262, [uncontiguous_reduce_f64_param_5];
	cvta.to.global.u64 	%rd1, %rd265;
	cvta.to.global.u64 	%rd2, %rd264;
	cvta.to.global.u64 	%rd3, %rd263;
	mov.u32 	%r1, %tid.x;
	mov.u32 	%r2, %ctaid.x;
	mov.u32 	%r211, %ntid.x;
	mul.lo.s32 	%r52, %r2, %r211;
	shl.b32 	%r53, %r52, 1;
	add.s32 	%r4, %r53, %r1;
	shl.b32 	%r54, %r1, 3;
	mov.u32 	%r55, sdata_f64;
	add.s32 	%r5, %r55, %r54;
	mov.b64 	%rd266, 4607182418800017408;
	st.shared.u64 	[%r5], %rd266;
	add.s32 	%r56, %r4, %r211;
	cvt.u64.u32 	%rd512, %r56;
	setp.le.u64 	%p1, %rd262, %rd512;
	@%p1 bra 	$L__BB51_54;
	cvt.u32.u64 	%r6, %rd261;
	add.s32 	%r205, %r6, -1;
	setp.lt.s32 	%p27, %r205, 0;
	mov.b64 	%rd516, 0;
	mov.u64 	%rd517, %rd516;
	@%p27 bra 	$L__BB51_53;
	cvt.u64.u32 	%rd513, %r4;
	setp.lt.u32 	%p28, %r205, 3;
	mov.b64 	%rd517, 0;
	mov.u64 	%rd516, %rd517;
	@%p28 bra 	$L__BB51_30;
	add.s32 	%r203, %r6, -2;
	and.b32  	%r132, %r6, -4;
	neg.s32 	%r202, %r132;
	mov.b64 	%rd517, 0;
$L__BB51_4:
	.pragma "nounroll";
	add.s32 	%r12, %r203, 1;
	mul.wide.u32 	%rd398, %r12, 8;
	add.s64 	%rd399, %rd2, %rd398;
	ld.global.u64 	%rd10, [%rd399];
	or.b64  	%rd400, %rd513, %rd10;
	and.b64  	%rd401, %rd400, -4294967296;
	setp.ne.s64 	%p29, %rd401, 0;
	@%p29 bra 	$L__BB51_6;
	cvt.u32.u64 	%r133, %rd10;
	cvt.u32.u64 	%r134, %rd513;
	div.u32 	%r135, %r134, %r133;
	mul.lo.s32 	%r136, %r135, %r133;
	sub.s32 	%r137, %r134, %r136;
	cvt.u64.u32 	%rd478, %r135;
	cvt.u64.u32 	%rd479, %r137;
	bra.uni 	$L__BB51_7;
$L__BB51_6:
	div.s64 	%rd478, %rd513, %rd10;
	mul.lo.s64 	%rd402, %rd478, %rd10;
	sub.s64 	%rd479, %rd513, %rd402;
$L__BB51_7:
	mul.wide.u32 	%rd403, %r12, 8;
	add.s64 	%rd404, %rd1, %rd403;
	ld.global.u64 	%rd17, [%rd404];
	mad.lo.s64 	%rd18, %rd17, %rd479, %rd516;
	or.b64  	%rd405, %rd512, %rd10;
	and.b64  	%rd406, %rd405, -4294967296;
	setp.ne.s64 	%p30, %rd406, 0;
	@%p30 bra 	$L__BB51_9;
	cvt.u32.u64 	%r138, %rd10;
	cvt.u32.u64 	%r139, %rd512;
	div.u32 	%r140, %r139, %r138;
	mul.lo.s32 	%r141, %r140, %r138;
	sub.s32 	%r142, %r139, %r141;
	cvt.u64.u32 	%rd480, %r140;
	cvt.u64.u32 	%rd481, %r142;
	bra.uni 	$L__BB51_10;
$L__BB51_9:
	div.s64 	%rd480, %rd512, %rd10;
	mul.lo.s64 	%rd407, %rd480, %rd10;
	sub.s64 	%rd481, %rd512, %rd407;
$L__BB51_10:
	mad.lo.s64 	%rd25, %rd481, %rd17, %rd517;
	add.s32 	%r13, %r203, -2;
	mul.wide.u32 	%rd408, %r203, 8;
	add.s64 	%rd409, %rd2, %rd408;
	ld.global.u64 	%rd26, [%rd409];
	or.b64  	%rd410, %rd478, %rd26;
	and.b64  	%rd411, %rd410, -4294967296;
	setp.ne.s64 	%p31, %rd411, 0;
	@%p31 bra 	$L__BB51_12;
	cvt.u32.u64 	%r143, %rd26;
	cvt.u32.u64 	%r144, %rd478;
	div.u32 	%r145, %r144, %r143;
	mul.lo.s32 	%r146, %r145, %r143;
	sub.s32 	%r147, %r144, %r146;
	cvt.u64.u32 	%rd482, %r145;
	cvt.u64.u32 	%rd483, %r147;
	bra.uni 	$L__BB51_13;
$L__BB51_12:
	div.s64 	%rd482, %rd478, %rd26;
	mul.lo.s64 	%rd412, %rd482, %rd26;
	sub.s64 	%rd483, %rd478, %rd412;
$L__BB51_13:
	mul.wide.u32 	%rd413, %r203, 8;
	add.s64 	%rd414, %rd1, %rd413;
	ld.global.u64 	%rd33, [%rd414];
	mad.lo.s64 	%rd34, %rd33, %rd483, %rd18;
	or.b64  	%rd415, %rd480, %rd26;
	and.b64  	%rd416, %rd415, -4294967296;
	setp.ne.s64 	%p32, %rd416, 0;
	@%p32 bra 	$L__BB51_15;
	cvt.u32.u64 	%r148, %rd26;
	cvt.u32.u64 	%r149, %rd480;
	div.u32 	%r150, %r149, %r148;
	mul.lo.s32 	%r151, %r150, %r148;
	sub.s32 	%r152, %r149, %r151;
	cvt.u64.u32 	%rd484, %r150;
	cvt.u64.u32 	%rd485, %r152;
	bra.uni 	$L__BB51_16;
$L__BB51_15:
	div.s64 	%rd484, %rd480, %rd26;
	mul.lo.s64 	%rd417, %rd484, %rd26;
	sub.s64 	%rd485, %rd480, %rd417;
$L__BB51_16:
	mad.lo.s64 	%rd41, %rd485, %rd33, %rd25;
	add.s32 	%r14, %r203, -1;
	mul.wide.u32 	%rd418, %r14, 8;
	add.s64 	%rd419, %rd2, %rd418;
	ld.global.u64 	%rd42, [%rd419];
	or.b64  	%rd420, %rd482, %rd42;
	and.b64  	%rd421, %rd420, -4294967296;
	setp.ne.s64 	%p33, %rd421, 0;
	@%p33 bra 	$L__BB51_18;
	cvt.u32.u64 	%r153, %rd42;
	cvt.u32.u64 	%r154, %rd482;
	div.u32 	%r155, %r154, %r153;
	mul.lo.s32 	%r156, %r155, %r153;
	sub.s32 	%r157, %r154, %r156;
	cvt.u64.u32 	%rd486, %r155;
	cvt.u64.u32 	%rd487, %r157;
	bra.uni 	$L__BB51_19;
$L__BB51_18:
	div.s64 	%rd486, %rd482, %rd42;
	mul.lo.s64 	%rd422, %rd486, %rd42;
	sub.s64 	%rd487, %rd482, %rd422;
$L__BB51_19:
	mul.wide.u32 	%rd423, %r14, 8;
	add.s64 	%rd424, %rd1, %rd423;
	ld.global.u64 	%rd49, [%rd424];
	mad.lo.s64 	%rd50, %rd49, %rd487, %rd34;
	or.b64  	%rd425, %rd484, %rd42;
	and.b64  	%rd426, %rd425, -4294967296;
	setp.ne.s64 	%p34, %rd426, 0;
	@%p34 bra 	$L__BB51_21;
	cvt.u32.u64 	%r158, %rd42;
	cvt.u32.u64 	%r159, %rd484;
	div.u32 	%r160, %r159, %r158;
	mul.lo.s32 	%r161, %r160, %r158;
	sub.s32 	%r162, %r159, %r161;
	cvt.u64.u32 	%rd488, %r160;
	cvt.u64.u32 	%rd489, %r162;
	bra.uni 	$L__BB51_22;
$L__BB51_21:
	div.s64 	%rd488, %rd484, %rd42;
	mul.lo.s64 	%rd427, %rd488, %rd42;
	sub.s64 	%rd489, %rd484, %rd427;
$L__BB51_22:
	mad.lo.s64 	%rd57, %rd489, %rd49, %rd41;
	mul.wide.u32 	%rd428, %r13, 8;
	add.s64 	%rd429, %rd2, %rd428;
	ld.global.u64 	%rd58, [%rd429];
	or.b64  	%rd430, %rd486, %rd58;
	and.b64  	%rd431, %rd430, -4294967296;
	setp.ne.s64 	%p35, %rd431, 0;
	@%p35 bra 	$L__BB51_24;
	cvt.u32.u64 	%r163, %rd58;
	cvt.u32.u64 	%r164, %rd486;
	div.u32 	%r165, %r164, %r163;
	mul.lo.s32 	%r166, %r165, %r163;
	sub.s32 	%r167, %r164, %r166;
	cvt.u64.u32 	%rd513, %r165;
	cvt.u64.u32 	%rd491, %r167;
	bra.uni 	$L__BB51_25;
$L__BB51_24:
	div.s64 	%rd513, %rd486, %rd58;
	mul.lo.s64 	%rd432, %rd513, %rd58;
	sub.s64 	%rd491, %rd486, %rd432;
$L__BB51_25:
	mul.wide.u32 	%rd433, %r13, 8;
	add.s64 	%rd434, %rd1, %rd433;
	ld.global.u64 	%rd65, [%rd434];
	mad.lo.s64 	%rd516, %rd65, %rd491, %rd50;
	or.b64  	%rd435, %rd488, %rd58;
	and.b64  	%rd436, %rd435, -4294967296;
	setp.ne.s64 	%p36, %rd436, 0;
	@%p36 bra 	$L__BB51_27;
	cvt.u32.u64 	%r168, %rd58;
	cvt.u32.u64 	%r169, %rd488;
	div.u32 	%r170, %r169, %r168;
	mul.lo.s32 	%r171, %r170, %r168;
	sub.s32 	%r172, %r169, %r171;
	cvt.u64.u32 	%rd512, %r170;
	cvt.u64.u32 	%rd493, %r172;
	bra.uni 	$L__BB51_28;
$L__BB51_27:
	div.s64 	%rd512, %rd488, %rd58;
	mul.lo.s64 	%rd437, %rd512, %rd58;
	sub.s64 	%rd493, %rd488, %rd437;
$L__BB51_28:
	mad.lo.s64 	%rd517, %rd493, %rd65, %rd57;
	add.s32 	%r203, %r203, -4;
	add.s32 	%r202, %r202, 4;
	setp.ne.s32 	%p37, %r202, 0;
	@%p37 bra 	$L__BB51_4;
	add.s32 	%r205, %r203, 1;
$L__BB51_30:
	and.b32  	%r19, %r6, 3;
	setp.eq.s32 	%p38, %r19, 0;
	@%p38 bra 	$L__BB51_53;
	setp.eq.s32 	%p39, %r19, 1;
	@%p39 bra 	$L__BB51_45;
	mul.wide.u32 	%rd439, %r205, 8;
	add.s64 	%rd440, %rd2, %rd439;
	ld.global.u64 	%rd80, [%rd440];
	or.b64  	%rd441, %rd513, %rd80;
	and.b64  	%rd442, %rd441, -4294967296;
	setp.ne.s64 	%p40, %rd442, 0;
	@%p40 bra 	$L__BB51_34;
	cvt.u32.u64 	%r173, %rd80;
	cvt.u32.u64 	%r174, %rd513;
	div.u32 	%r175, %r174, %r173;
	mul.lo.s32 	%r176, %r175, %r173;
	sub.s32 	%r177, %r174, %r176;
	cvt.u64.u32 	%rd500, %r175;
	cvt.u64.u32 	%rd501, %r177;
	bra.uni 	$L__BB51_35;
$L__BB51_34:
	div.s64 	%rd500, %rd513, %rd80;
	mul.lo.s64 	%rd443, %rd500, %rd80;
	sub.s64 	%rd501, %rd513, %rd443;
$L__BB51_35:
	add.s64 	%rd445, %rd1, %rd439;
	ld.global.u64 	%rd87, [%rd445];
	mad.lo.s64 	%rd88, %rd87, %rd501, %rd516;
	or.b64  	%rd446, %rd512, %rd80;
	and.b64  	%rd447, %rd446, -4294967296;
	setp.ne.s64 	%p41, %rd447, 0;
	@%p41 bra 	$L__BB51_37;
	cvt.u32.u64 	%r178, %rd80;
	cvt.u32.u64 	%r179, %rd512;
	div.u32 	%r180, %r179, %r178;
	mul.lo.s32 	%r181, %r180, %r178;
	sub.s32 	%r182, %r179, %r181;
	cvt.u64.u32 	%rd502, %r180;
	cvt.u64.u32 	%rd503, %r182;
	bra.uni 	$L__BB51_38;
$L__BB51_37:
	div.s64 	%rd502, %rd512, %rd80;
	mul.lo.s64 	%rd448, %rd502, %rd80;
	sub.s64 	%rd503, %rd512, %rd448;
$L__BB51_38:
	mad.lo.s64 	%rd95, %rd503, %rd87, %rd517;
	add.s32 	%r20, %r205, -1;
	mul.wide.u32 	%rd449, %r20, 8;
	add.s64 	%rd450, %rd2, %rd449;
	ld.global.u64 	%rd96, [%rd450];
	or.b64  	%rd451, %rd500, %rd96;
	and.b64  	%rd452, %rd451, -4294967296;
	setp.ne.s64 	%p42, %rd452, 0;
	@%p42 bra 	$L__BB51_40;
	cvt.u32.u64 	%r183, %rd96;
	cvt.u32.u64 	%r184, %rd500;
	div.u32 	%r185, %r184, %r183;
	mul.lo.s32 	%r186, %r185, %r183;
	sub.s32 	%r187, %r184, %r186;
	cvt.u64.u32 	%rd513, %r185;
	cvt.u64.u32 	%rd505, %r187;
	bra.uni 	$L__BB51_41;
$L__BB51_40:
	div.s64 	%rd513, %rd500, %rd96;
	mul.lo.s64 	%rd453, %rd513, %rd96;
	sub.s64 	%rd505, %rd500, %rd453;
$L__BB51_41:
	add.s64 	%rd455, %rd1, %rd449;
	ld.global.u64 	%rd103, [%rd455];
	mad.lo.s64 	%rd516, %rd103, %rd505, %rd88;
	or.b64  	%rd456, %rd502, %rd96;
	and.b64  	%rd457, %rd456, -4294967296;
	setp.ne.s64 	%p43, %rd457, 0;
	@%p43 bra 	$L__BB51_43;
	cvt.u32.u64 	%r188, %rd96;
	cvt.u32.u64 	%r189, %rd502;
	div.u32 	%r190, %r189, %r188;
	mul.lo.s32 	%r191, %r190, %r188;
	sub.s32 	%r192, %r189, %r191;
	cvt.u64.u32 	%rd512, %r190;
	cvt.u64.u32 	%rd507, %r192;
	bra.uni 	$L__BB51_44;
$L__BB51_43:
	div.s64 	%rd512, %rd502, %rd96;
	mul.lo.s64 	%rd458, %rd512, %rd96;
	sub.s64 	%rd507, %rd502, %rd458;
$L__BB51_44:
	mad.lo.s64 	%rd517, %rd507, %rd103, %rd95;
	add.s32 	%r205, %r205, -2;
$L__BB51_45:
	and.b32  	%r193, %r6, 1;
	setp.eq.b32 	%p44, %r193, 1;
	not.pred 	%p45, %p44;
	@%p45 bra 	$L__BB51_53;
	mul.wide.u32 	%rd459, %r205, 8;
	add.s64 	%rd460, %rd2, %rd459;
	ld.global.u64 	%rd118, [%rd460];
	or.b64  	%rd461, %rd513, %rd118;
	and.b64  	%rd462, %rd461, -4294967296;
	setp.ne.s64 	%p46, %rd462, 0;
	@%p46 bra 	$L__BB51_48;
	cvt.u32.u64 	%r194, %rd118;
	cvt.u32.u64 	%r195, %rd513;
	rem.u32 	%r196, %r195, %r194;
	cvt.u64.u32 	%rd514, %r196;
	bra.uni 	$L__BB51_49;
$L__BB51_48:
	rem.s64 	%rd514, %rd513, %rd118;
$L__BB51_49:
	add.s64 	%rd464, %rd1, %rd459;
	ld.global.u64 	%rd122, [%rd464];
	mad.lo.s64 	%rd516, %rd122, %rd514, %rd516;
	or.b64  	%rd465, %rd512, %rd118;
	and.b64  	%rd466, %rd465, -4294967296;
	setp.ne.s64 	%p47, %rd466, 0;
	@%p47 bra 	$L__BB51_51;
	cvt.u32.u64 	%r197, %rd118;
	cvt.u32.u64 	%r198, %rd512;
	rem.u32 	%r199, %r198, %r197;
	cvt.u64.u32 	%rd515, %r199;
	bra.uni 	$L__BB51_52;
$L__BB51_51:
	rem.s64 	%rd515, %rd512, %rd118;
$L__BB51_52:
	mad.lo.s64 	%rd517, %rd515, %rd122, %rd517;
$L__BB51_53:
	shl.b64 	%rd467, %rd516, 3;
	add.s64 	%rd468, %rd3, %rd467;
	ld.global.f64 	%fd2, [%rd468];
	shl.b64 	%rd469, %rd517, 3;
	add.s64 	%rd470, %rd3, %rd469;
	ld.global.f64 	%fd3, [%rd470];
	mul.f64 	%fd4, %fd2, %fd3;
	st.shared.f64 	[%r5], %fd4;
	bra.uni 	$L__BB51_114;
$L__BB51_54:
	cvt.u64.u32 	%rd549, %r4;
	setp.le.u64 	%p2, %rd262, %rd549;
	@%p2 bra 	$L__BB51_114;
	cvt.u32.u64 	%r23, %rd261;
	add.s32 	%r209, %r23, -1;
	setp.lt.s32 	%p3, %r209, 0;
	mov.b64 	%rd558, 0;
	@%p3 bra 	$L__BB51_113;
	and.b32  	%r25, %r23, 7;
	setp.lt.u32 	%p4, %r209, 7;
	mov.b64 	%rd558, 0;
	@%p4 bra 	$L__BB51_84;
	add.s32 	%r207, %r23, -4;
	and.b32  	%r57, %r23, -8;
	neg.s32 	%r206, %r57;
	mov.b64 	%rd558, 0;
$L__BB51_58:
	.pragma "nounroll";
	add.s32 	%r30, %r207, 3;
	mul.wide.u32 	%rd271, %r30, 8;
	add.s64 	%rd272, %rd2, %rd271;
	ld.global.u64 	%rd133, [%rd272];
	or.b64  	%rd273, %rd549, %rd133;
	and.b64  	%rd274, %rd273, -4294967296;
	setp.ne.s64 	%p5, %rd274, 0;
	@%p5 bra 	$L__BB51_60;
	cvt.u32.u64 	%r58, %rd133;
	cvt.u32.u64 	%r59, %rd549;
	div.u32 	%r60, %r59, %r58;
	mul.lo.s32 	%r61, %r60, %r58;
	sub.s32 	%r62, %r59, %r61;
	cvt.u64.u32 	%rd520, %r60;
	cvt.u64.u32 	%rd521, %r62;
	bra.uni 	$L__BB51_61;
$L__BB51_60:
	div.s64 	%rd520, %rd549, %rd133;
	mul.lo.s64 	%rd275, %rd520, %rd133;
	sub.s64 	%rd521, %rd549, %rd275;
$L__BB51_61:
	add.s64 	%rd277, %rd1, %rd271;
	ld.global.u64 	%rd278, [%rd277];
	mad.lo.s64 	%rd140, %rd278, %rd521, %rd558;
	add.s32 	%r31, %r207, 2;
	mul.wide.u32 	%rd279, %r31, 8;
	add.s64 	%rd280, %rd2, %rd279;
	ld.global.u64 	%rd141, [%rd280];
	or.b64  	%rd281, %rd520, %rd141;
	and.b64  	%rd282, %rd281, -4294967296;
	setp.ne.s64 	%p6, %rd282, 0;
	@%p6 bra 	$L__BB51_63;
	cvt.u32.u64 	%r63, %rd141;
	cvt.u32.u64 	%r64, %rd520;
	div.u32 	%r65, %r64, %r63;
	mul.lo.s32 	%r66, %r65, %r63;
	sub.s32 	%r67, %r64, %r66;
	cvt.u64.u32 	%rd522, %r65;
	cvt.u64.u32 	%rd523, %r67;
	bra.uni 	$L__BB51_64;
$L__BB51_63:
	div.s64 	%rd522, %rd520, %rd141;
	mul.lo.s64 	%rd283, %rd522, %rd141;
	sub.s64 	%rd523, %rd520, %rd283;
$L__BB51_64:
	add.s64 	%rd285, %rd1, %rd279;
	ld.global.u64 	%rd286, [%rd285];
	mad.lo.s64 	%rd148, %rd286, %rd523, %rd140;
	add.s32 	%r32, %r207, 1;
	mul.wide.u32 	%rd287, %r32, 8;
	add.s64 	%rd288, %rd2, %rd287;
	ld.global.u64 	%rd149, [%rd288];
	or.b64  	%rd289, %rd522, %rd149;
	and.b64  	%rd290, %rd289, -4294967296;
	setp.ne.s64 	%p7, %rd290, 0;
	@%p7 bra 	$L__BB51_66;
	cvt.u32.u64 	%r68, %rd149;
	cvt.u32.u64 	%r69, %rd522;
	div.u32 	%r70, %r69, %r68;
	mul.lo.s32 	%r71, %r70, %r68;
	sub.s32 	%r72, %r69, %r71;
	cvt.u64.u32 	%rd524, %r70;
	cvt.u64.u32 	%rd525, %r72;
	bra.uni 	$L__BB51_67;
$L__BB51_66:
	div.s64 	%rd524, %rd522, %rd149;
	mul.lo.s64 	%rd291, %rd524, %rd149;
	sub.s64 	%rd525, %rd522, %rd291;
$L__BB51_67:
	add.s64 	%rd293, %rd1, %rd287;
	ld.global.u64 	%rd294, [%rd293];
	mad.lo.s64 	%rd156, %rd294, %rd525, %rd148;
	add.s32 	%r33, %r207, -4;
	mul.wide.u32 	%rd295, %r207, 8;
	add.s64 	%rd296, %rd2, %rd295;
	ld.global.u64 	%rd157, [%rd296];
	or.b64  	%rd297, %rd524, %rd157;
	and.b64  	%rd298, %rd297, -4294967296;
	setp.ne.s64 	%p8, %rd298, 0;
	@%p8 bra 	$L__BB51_69;
	cvt.u32.u64 	%r73, %rd157;
	cvt.u32.u64 	%r74, %rd524;
	div.u32 	%r75, %r74, %r73;
	mul.lo.s32 	%r76, %r75, %r73;
	sub.s32 	%r77, %r74, %r76;
	cvt.u64.u32 	%rd526, %r75;
	cvt.u64.u32 	%rd527, %r77;
	bra.uni 	$L__BB51_70;
$L__BB51_69:
	div.s64 	%rd526, %rd524, %rd157;
	mul.lo.s64 	%rd299, %rd526, %rd157;
	sub.s64 	%rd527, %rd524, %rd299;
$L__BB51_70:
	add.s64 	%rd301, %rd1, %rd295;
	ld.global.u64 	%rd302, [%rd301];
	mad.lo.s64 	%rd164, %rd302, %rd527, %rd156;
	add.s32 	%r34, %r207, -1;
	mul.wide.u32 	%rd303, %r34, 8;
	add.s64 	%rd304, %rd2, %rd303;
	ld.global.u64 	%rd165, [%rd304];
	or.b64  	%rd305, %rd526, %rd165;
	and.b64  	%rd306, %rd305, -4294967296;
	setp.ne.s64 	%p9, %rd306, 0;
	@%p9 bra 	$L__BB51_72;
	cvt.u32.u64 	%r78, %rd165;
	cvt.u32.u64 	%r79, %rd526;
	div.u32 	%r80, %r79, %r78;
	mul.lo.s32 	%r81, %r80, %r78;
	sub.s32 	%r82, %r79, %r81;
	cvt.u64.u32 	%rd528, %r80;
	cvt.u64.u32 	%rd529, %r82;
	bra.uni 	$L__BB51_73;
$L__BB51_72:
	div.s64 	%rd528, %rd526, %rd165;
	mul.lo.s64 	%rd307, %rd528, %rd165;
	sub.s64 	%rd529, %rd526, %rd307;
$L__BB51_73:
	add.s64 	%rd309, %rd1, %rd303;
	ld.global.u64 	%rd310, [%rd309];
	mad.lo.s64 	%rd172, %rd310, %rd529, %rd164;
	add.s32 	%r35, %r207, -2;
	mul.wide.u32 	%rd311, %r35, 8;
	add.s64 	%rd312, %rd2, %rd311;
	ld.global.u64 	%rd173, [%rd312];
	or.b64  	%rd313, %rd528, %rd173;
	and.b64  	%rd314, %rd313, -4294967296;
	setp.ne.s64 	%p10, %rd314, 0;
	@%p10 bra 	$L__BB51_75;
	cvt.u32.u64 	%r83, %rd173;
	cvt.u32.u64 	%r84, %rd528;
	div.u32 	%r85, %r84, %r83;
	mul.lo.s32 	%r86, %r85, %r83;
	sub.s32 	%r87, %r84, %r86;
	cvt.u64.u32 	%rd530, %r85;
	cvt.u64.u32 	%rd531, %r87;
	bra.uni 	$L__BB51_76;
$L__BB51_75:
	div.s64 	%rd530, %rd528, %rd173;
	mul.lo.s64 	%rd315, %rd530, %rd173;
	sub.s64 	%rd531, %rd528, %rd315;
$L__BB51_76:
	add.s64 	%rd317, %rd1, %rd311;
	ld.global.u64 	%rd318, [%rd317];
	mad.lo.s64 	%rd180, %rd318, %rd531, %rd172;
	add.s32 	%r36, %r207, -3;
	mul.wide.u32 	%rd319, %r36, 8;
	add.s64 	%rd320, %rd2, %rd319;
	ld.global.u64 	%rd181, [%rd320];
	or.b64  	%rd321, %rd530, %rd181;
	and.b64  	%rd322, %rd321, -4294967296;
	setp.ne.s64 	%p11, %rd322, 0;
	@%p11 bra 	$L__BB51_78;
	cvt.u32.u64 	%r88, %rd181;
	cvt.u32.u64 	%r89, %rd530;
	div.u32 	%r90, %r89, %r88;
	mul.lo.s32 	%r91, %r90, %r88;
	sub.s32 	%r92, %r89, %r91;
	cvt.u64.u32 	%rd532, %r90;
	cvt.u64.u32 	%rd533, %r92;
	bra.uni 	$L__BB51_79;
$L__BB51_78:
	div.s64 	%rd532, %rd530, %rd181;
	mul.lo.s64 	%rd323, %rd532, %rd181;
	sub.s64 	%rd533, %rd530, %rd323;
$L__BB51_79:
	add.s64 	%rd325, %rd1, %rd319;
	ld.global.u64 	%rd326, [%rd325];
	mad.lo.s64 	%rd188, %rd326, %rd533, %rd180;
	mul.wide.u32 	%rd327, %r33, 8;
	add.s64 	%rd328, %rd2, %rd327;
	ld.global.u64 	%rd189, [%rd328];
	or.b64  	%rd329, %rd532, %rd189;
	and.b64  	%rd330, %rd329, -4294967296;
	setp.ne.s64 	%p12, %rd330, 0;
	@%p12 bra 	$L__BB51_81;
	cvt.u32.u64 	%r93, %rd189;
	cvt.u32.u64 	%r94, %rd532;
	div.u32 	%r95, %r94, %r93;
	mul.lo.s32 	%r96, %r95, %r93;
	sub.s32 	%r97, %r94, %r96;
	cvt.u64.u32 	%rd549, %r95;
	cvt.u64.u32 	%rd535, %r97;
	bra.uni 	$L__BB51_82;
$L__BB51_81:
	div.s64 	%rd549, %rd532, %rd189;
	mul.lo.s64 	%rd331, %rd549, %rd189;
	sub.s64 	%rd535, %rd532, %rd331;
$L__BB51_82:
	add.s64 	%rd333, %rd1, %rd327;
	ld.global.u64 	%rd334, [%rd333];
	mad.lo.s64 	%rd558, %rd334, %rd535, %rd188;
	add.s32 	%r207, %r207, -8;
	add.s32 	%r206, %r206, 8;
	setp.ne.s32 	%p13, %r206, 0;
	@%p13 bra 	$L__BB51_58;
	add.s32 	%r209, %r207, 3;
$L__BB51_84:
	setp.eq.s32 	%p14, %r25, 0;
	@%p14 bra 	$L__BB51_113;
	and.b32  	%r41, %r23, 3;
	setp.lt.u32 	%p15, %r25, 4;
	@%p15 bra 	$L__BB51_99;
	mul.wide.u32 	%rd336, %r209, 8;
	add.s64 	%rd337, %rd2, %rd336;
	ld.global.u64 	%rd200, [%rd337];
	or.b64  	%rd338, %rd549, %rd200;
	and.b64  	%rd339, %rd338, -4294967296;
	setp.ne.s64 	%p16, %rd339, 0;
	@%p16 bra 	$L__BB51_88;
	cvt.u32.u64 	%r98, %rd200;
	cvt.u32.u64 	%r99, %rd549;
	div.u32 	%r100, %r99, %r98;
	mul.lo.s32 	%r101, %r100, %r98;
	sub.s32 	%r102, %r99, %r101;
	cvt.u64.u32 	%rd539, %r100;
	cvt.u64.u32 	%rd540, %r102;
	bra.uni 	$L__BB51_89;
$L__BB51_88:
	div.s64 	%rd539, %rd549, %rd200;
	mul.lo.s64 	%rd340, %rd539, %rd200;
	sub.s64 	%rd540, %rd549, %rd340;
$L__BB51_89:
	add.s64 	%rd342, %rd1, %rd336;
	ld.global.u64 	%rd343, [%rd342];
	mad.lo.s64 	%rd207, %rd343, %rd540, %rd558;
	add.s32 	%r42, %r209, -1;
	mul.wide.u32 	%rd344, %r42, 8;
	add.s64 	%rd345, %rd2, %rd344;
	ld.global.u64 	%rd208, [%rd345];
	or.b64  	%rd346, %rd539, %rd208;
	and.b64  	%rd347, %rd346, -4294967296;
	setp.ne.s64 	%p17, %rd347, 0;
	@%p17 bra 	$L__BB51_91;
	cvt.u32.u64 	%r103, %rd208;
	cvt.u32.u64 	%r104, %rd539;
	div.u32 	%r105, %r104, %r103;
	mul.lo.s32 	%r106, %r105, %r103;
	sub.s32 	%r107, %r104, %r106;
	cvt.u64.u32 	%rd541, %r105;
	cvt.u64.u32 	%rd542, %r107;
	bra.uni 	$L__BB51_92;
$L__BB51_91:
	div.s64 	%rd541, %rd539, %rd208;
	mul.lo.s64 	%rd348, %rd541, %rd208;
	sub.s64 	%rd542, %rd539, %rd348;
$L__BB51_92:
	add.s64 	%rd350, %rd1, %rd344;
	ld.global.u64 	%rd351, [%rd350];
	mad.lo.s64 	%rd215, %rd351, %rd542, %rd207;
	add.s32 	%r43, %r209, -2;
	mul.wide.u32 	%rd352, %r43, 8;
	add.s64 	%rd353, %rd2, %rd352;
	ld.global.u64 	%rd216, [%rd353];
	or.b64  	%rd354, %rd541, %rd216;
	and.b64  	%rd355, %rd354, -4294967296;
	setp.ne.s64 	%p18, %rd355, 0;
	@%p18 bra 	$L__BB51_94;
	cvt.u32.u64 	%r108, %rd216;
	cvt.u32.u64 	%r109, %rd541;
	div.u32 	%r110, %r109, %r108;
	mul.lo.s32 	%r111, %r110, %r108;
	sub.s32 	%r112, %r109, %r111;
	cvt.u64.u32 	%rd543, %r110;
	cvt.u64.u32 	%rd544, %r112;
	bra.uni 	$L__BB51_95;
$L__BB51_94:
	div.s64 	%rd543, %rd541, %rd216;
	mul.lo.s64 	%rd356, %rd543, %rd216;
	sub.s64 	%rd544, %rd541, %rd356;
$L__BB51_95:
	add.s64 	%rd358, %rd1, %rd352;
	ld.global.u64 	%rd359, [%rd358];
	mad.lo.s64 	%rd223, %rd359, %rd544, %rd215;
	add.s32 	%r44, %r209, -3;
	mul.wide.u32 	%rd360, %r44, 8;
	add.s64 	%rd361, %rd2, %rd360;
	ld.global.u64 	%rd224, [%rd361];
	or.b64  	%rd362, %rd543, %rd224;
	and.b64  	%rd363, %rd362, -4294967296;
	setp.ne.s64 	%p19, %rd363, 0;
	@%p19 bra 	$L__BB51_97;
	cvt.u32.u64 	%r113, %rd224;
	cvt.u32.u64 	%r114, %rd543;
	div.u32 	%r115, %r114, %r113;
	mul.lo.s32 	%r116, %r115, %r113;
	sub.s32 	%r117, %r114, %r116;
	cvt.u64.u32 	%rd549, %r115;
	cvt.u64.u32 	%rd546, %r117;
	bra.uni 	$L__BB51_98;
$L__BB51_97:
	div.s64 	%rd549, %rd543, %rd224;
	mul.lo.s64 	%rd364, %rd549, %rd224;
	sub.s64 	%rd546, %rd543, %rd364;
$L__BB51_98:
	add.s64 	%rd366, %rd1, %rd360;
	ld.global.u64 	%rd367, [%rd366];
	mad.lo.s64 	%rd558, %rd367, %rd546, %rd223;
	add.s32 	%r209, %r209, -4;
$L__BB51_99:
	setp.eq.s32 	%p20, %r41, 0;
	@%p20 bra 	$L__BB51_113;
	setp.eq.s32 	%p21, %r41, 1;
	@%p21 bra 	$L__BB51_108;
	mul.wide.u32 	%rd369, %r209, 8;
	add.s64 	%rd370, %rd2, %rd369;
	ld.global.u64 	%rd235, [%rd370];
	or.b64  	%rd371, %rd549, %rd235;
	and.b64  	%rd372, %rd371, -4294967296;
	setp.ne.s64 	%p22, %rd372, 0;
	@%p22 bra 	$L__BB51_103;
	cvt.u32.u64 	%r118, %rd235;
	cvt.u32.u64 	%r119, %rd549;
	div.u32 	%r120, %r119, %r118;
	mul.lo.s32 	%r121, %r120, %r118;
	sub.s32 	%r122, %r119, %r121;
	cvt.u64.u32 	%rd550, %r120;
	cvt.u64.u32 	%rd551, %r122;
	bra.uni 	$L__BB51_104;
$L__BB51_103:
	div.s64 	%rd550, %rd549, %rd235;
	mul.lo.s64 	%rd373, %rd550, %rd235;
	sub.s64 	%rd551, %rd549, %rd373;
$L__BB51_104:
	add.s64 	%rd375, %rd1, %rd369;
	ld.global.u64 	%rd376, [%rd375];
	mad.lo.s64 	%rd242, %rd376, %rd551, %rd558;
	add.s32 	%r47, %r209, -1;
	mul.wide.u32 	%rd377, %r47, 8;
	add.s64 	%rd378, %rd2, %rd377;
	ld.global.u64 	%rd243, [%rd378];
	or.b64  	%rd379, %rd550, %rd243;
	and.b64  	%rd380, %rd379, -4294967296;
	setp.ne.s64 	%p23, %rd380, 0;
	@%p23 bra 	$L__BB51_106;
	cvt.u32.u64 	%r123, %rd243;
	cvt.u32.u64 	%r124, %rd550;
	div.u32 	%r125, %r124, %r123;
	mul.lo.s32 	%r126, %r125, %r123;
	sub.s32 	%r127, %r124, %r126;
	cvt.u64.u32 	%rd549, %r125;
	cvt.u64.u32 	%rd553, %r127;
	bra.uni 	$L__BB51_107;
$L__BB51_106:
	div.s64 	%rd549, %rd550, %rd243;
	mul.lo.s64 	%rd381, %rd549, %rd243;
	sub.s64 	%rd553, %rd550, %rd381;
$L__BB51_107:
	add.s64 	%rd383, %rd1, %rd377;
	ld.global.u64 	%rd384, [%rd383];
	mad.lo.s64 	%rd558, %rd384, %rd553, %rd242;
	add.s32 	%r209, %r209, -2;
$L__BB51_108:
	and.b32  	%r128, %r23, 1;
	setp.eq.b32 	%p24, %r128, 1;
	not.pred 	%p25, %p24;
	@%p25 bra 	$L__BB51_113;
	mul.wide.u32 	%rd385, %r209, 8;
	add.s64 	%rd386, %rd2, %rd385;
	ld.global.u64 	%rd254, [%rd386];
	or.b64  	%rd387, %rd549, %rd254;
	and.b64  	%rd388, %rd387, -4294967296;
	setp.ne.s64 	%p26, %rd388, 0;
	@%p26 bra 	$L__BB51_111;
	cvt.u32.u64 	%r129, %rd254;
	cvt.u32.u64 	%r130, %rd549;
	rem.u32 	%r131, %r130, %r129;
	cvt.u64.u32 	%rd557, %r131;
	bra.uni 	$L__BB51_112;
$L__BB51_111:
	rem.s64 	%rd557, %rd549, %rd254;
$L__BB51_112:
	add.s64 	%rd390, %rd1, %rd385;
	ld.global.u64 	%rd391, [%rd390];
	mad.lo.s64 	%rd558, %rd391, %rd557, %rd558;
$L__BB51_113:
	shl.b64 	%rd392, %rd558, 3;
	add.s64 	%rd393, %rd3, %rd392;
	ld.global.f64 	%fd1, [%rd393];
	st.shared.f64 	[%r5], %fd1;
$L__BB51_114:
	bar.sync 	0;
	setp.lt.u32 	%p48, %r211, 66;
	@%p48 bra 	$L__BB51_118;
$L__BB51_115:
	shr.u32 	%r51, %r211, 1;
	setp.ge.u32 	%p49, %r1, %r51;
	@%p49 bra 	$L__BB51_117;
	ld.shared.f64 	%fd5, [%r5];
	shl.b32 	%r200, %r51, 3;
	add.s32 	%r201, %r5, %r200;
	ld.shared.f64 	%fd6, [%r201];
	mul.f64 	%fd7, %fd5, %fd6;
	st.shared.f64 	[%r5], %fd7;
$L__BB51_117:
	bar.sync 	0;
	setp.gt.u32 	%p50, %r211, 131;
	mov.u32 	%r211, %r51;
	@%p50 bra 	$L__BB51_115;
$L__BB51_118:
	setp.gt.u32 	%p51, %r1, 31;
	@%p51 bra 	$L__BB51_121;
	ld.volatile.shared.f64 	%fd8, [%r5];
	ld.volatile.shared.f64 	%fd9, [%r5+256];
	mul.f64 	%fd10, %fd8, %fd9;
	st.volatile.shared.f64 	[%r5], %fd10;
	ld.volatile.shared.f64 	%fd11, [%r5];
	ld.volatile.shared.f64 	%fd12, [%r5+128];
	mul.f64 	%fd13, %fd11, %fd12;
	st.volatile.shared.f64 	[%r5], %fd13;
	ld.volatile.shared.f64 	%fd14, [%r5];
	ld.volatile.shared.f64 	%fd15, [%r5+64];
	mul.f64 	%fd16, %fd14, %fd15;
	st.volatile.shared.f64 	[%r5], %fd16;
	ld.volatile.shared.f64 	%fd17, [%r5];
	ld.volatile.shared.f64 	%fd18, [%r5+32];
	mul.f64 	%fd19, %fd17, %fd18;
	st.volatile.shared.f64 	[%r5], %fd19;
	ld.volatile.shared.f64 	%fd20, [%r5];
	ld.volatile.shared.f64 	%fd21, [%r5+16];
	mul.f64 	%fd22, %fd20, %fd21;
	st.volatile.shared.f64 	[%r5], %fd22;
	ld.volatile.shared.f64 	%fd23, [%r5];
	ld.volatile.shared.f64 	%fd24, [%r5+8];
	mul.f64 	%fd25, %fd23, %fd24;
	st.volatile.shared.f64 	[%r5], %fd25;
	setp.ne.s32 	%p52, %r1, 0;
	@%p52 bra 	$L__BB51_121;
	ld.shared.f64 	%fd26, [sdata_f64];
	cvta.to.global.u64 	%rd471, %rd260;
	mul.wide.u32 	%rd472, %r2, 8;
	add.s64 	%rd473, %rd471, %rd472;
	st.global.f64 	[%rd473], %fd26;
$L__BB51_121:
	ret;

}
	// .globl	contiguous_reduce2_f64
.visible .entry contiguous_reduce2_f64(
	.param .u64 .ptr .align 1 contiguous_reduce2_f64_param_0,
	.param .u64 .ptr .align 1 contiguous_reduce2_f64_param_1,
	.param .u64 .ptr .align 1 contiguous_reduce2_f64_param_2,
	.param .u64 .ptr .align 1 contiguous_reduce2_f64_param_3,
	.param .u64 contiguous_reduce2_f64_param_4,
	.param .u64 contiguous_reduce2_f64_param_5,
	.param .u64 contiguous_reduce2_f64_param_6
)
{
	.reg .pred 	%p<53>;
	.reg .b32 	%r<216>;
	.reg .b64 	%rd<573>;
	.reg .b64 	%fd<27>;

	ld.param.u64 	%rd266, [contiguous_reduce2_f64_param_1];
	ld.param.u64 	%rd267, [contiguous_reduce2_f64_param_2];
	ld.param.u64 	%rd268, [contiguous_reduce2_f64_param_3];
	ld.param.u64 	%rd263, [contiguous_reduce2_f64_param_4];
	ld.param.u64 	%rd264, [contiguous_reduce2_f64_param_5];
	ld.param.u64 	%rd265, [contiguous_reduce2_f64_param_6];
	cvta.to.global.u64 	%rd1, %rd268;
	cvta.to.global.u64 	%rd2, %rd267;
	cvta.to.global.u64 	%rd572, %rd266;
	mov.u32 	%r1, %tid.x;
	mov.u32 	%r2, %ctaid.x;
	mov.u32 	%r215, %ntid.x;
	mul.lo.s32 	%r51, %r2, %r215;
	shl.b32 	%r52, %r51, 1;
	add.s32 	%r4, %r52, %r1;
	shl.b32 	%r53, %r1, 3;
	mov.u32 	%r54, sdata_f64;
	add.s32 	%r5, %r54, %r53;
	mov.b64 	%rd269, 4607182418800017408;
	st.shared.u64 	[%r5], %rd269;
	add.s32 	%r55, %r4, %r215;
	cvt.u64.u32 	%rd4, %r55;
	setp.le.u64 	%p1, %rd264, %rd4;
	@%p1 bra 	$L__BB52_54;
	cvt.u64.u32 	%rd402, %r4;
	mov.u32 	%r132, %ctaid.y;
	cvt.u64.u32 	%rd403, %r132;
	mul.lo.s64 	%rd404, %rd264, %rd403;
	add.s64 	%rd526, %rd404, %rd402;
	add.s64 	%rd524, %rd404, %rd4;
	cvt.u32.u64 	%r6, %rd263;
	add.s32 	%r209, %r6, -1;
	setp.lt.s32 	%p27, %r209, 0;
	mov.b64 	%rd530, 0;
	mov.u64 	%rd531, %rd530;
	@%p27 bra 	$L__BB52_53;
	setp.lt.u32 	%p28, %r209, 3;
	mov.b64 	%rd531, 0;
	mov.u64 	%rd530, %rd531;
	@%p28 bra 	$L__BB52_30;
	add.s32 	%r207, %r6, -2;
	and.b32  	%r133, %r6, -4;
	neg.s32 	%r206, %r133;
	mov.b64 	%rd531, 0;
$L__BB52_4:
	.pragma "nounroll";
	add.s32 	%r12, %r207, 1;
	mul.wide.u32 	%rd408, %r12, 8;
	add.s64 	%rd409, %rd2, %rd408;
	ld.global.u64 	%rd11, [%rd409];
	or.b64  	%rd410, %rd526, %rd11;
	and.b64  	%rd411, %rd410, -4294967296;
	setp.ne.s64 	%p29, %rd411, 0;
	@%p29 bra 	$L__BB52_6;
	cvt.u32.u64 	%r134, %rd11;
	cvt.u32.u64 	%r135, %rd526;
	div.u32 	%r136, %r135, %r134;
	mul.lo.s32 	%r137, %r136, %r134;
	sub.s32 	%r138, %r135, %r137;
	cvt.u64.u32 	%rd492, %r136;
	cvt.u64.u32 	%rd493, %r138;
	bra.uni 	$L__BB52_7;
$L__BB52_6:
	div.s64 	%rd492, %rd526, %rd11;
	mul.lo.s64 	%rd412, %rd492, %rd11;
	sub.s64 	%rd493, %rd526, %rd412;
$L__BB52_7:
	mul.wide.u32 	%rd413, %r12, 8;
	add.s64 	%rd414, %rd1, %rd413;
	ld.global.u64 	%rd18, [%rd414];
	mad.lo.s64 	%rd19, %rd18, %rd493, %rd530;
	or.b64  	%rd415, %rd524, %rd11;
	and.b64  	%rd416, %rd415, -4294967296;
	setp.ne.s64 	%p30, %rd416, 0;
	@%p30 bra 	$L__BB52_9;
	cvt.u32.u64 	%r139, %rd11;
	cvt.u32.u64 	%r140, %rd524;
	div.u32 	%r141, %r140, %r139;
	mul.lo.s32 	%r142, %r141, %r139;
	sub.s32 	%r143, %r140, %r142;
	cvt.u64.u32 	%rd494, %r141;
	cvt.u64.u32 	%rd495, %r143;
	bra.uni 	$L__BB52_10;
$L__BB52_9:
	div.s64 	%rd494, %rd524, %rd11;
	mul.lo.s64 	%rd417, %rd494, %rd11;
	sub.s64 	%rd495, %rd524, %rd417;
$L__BB52_10:
	mad.lo.s64 	%rd26, %rd495, %rd18, %rd531;
	mul.wide.u32 	%rd418, %r207, 8;
	add.s64 	%rd419, %rd2, %rd418;
	ld.global.u64 	%rd27, [%rd419];
	or.b64  	%rd420, %rd492, %rd27;
	and.b64  	%rd421, %rd420, -4294967296;
	setp.ne.s64 	%p31, %rd421, 0;
	@%p31 bra 	$L__BB52_12;
	cvt.u32.u64 	%r144, %rd27;
	cvt.u32.u64 	%r145, %rd492;
	div.u32 	%r146, %r145, %r144;
	mul.lo.s32 	%r147, %r146, %r144;
	sub.s32 	%r148, %r145, %r147;
	cvt.u64.u32 	%rd496, %r146;
	cvt.u64.u32 	%rd497, %r148;
	bra.uni 	$L__BB52_13;
$L__BB52_12:
	div.s64 	%rd496, %rd492, %rd27;
	mul.lo.s64 	%rd422, %rd496, %rd27;
	sub.s64 	%rd497, %rd492, %rd422;
$L__BB52_13:
	mul.wide.u32 	%rd423, %r207, 8;
	add.s64 	%rd424, %rd1, %rd423;
	ld.global.u64 	%rd34, [%rd424];
	mad.lo.s64 	%rd35, %rd34, %rd497, %rd19;
	or.b64  	%rd425, %rd494, %rd27;
	and.b64  	%rd426, %rd425, -4294967296;
	setp.ne.s64 	%p32, %rd426, 0;
	@%p32 bra 	$L__BB52_15;
	cvt.u32.u64 	%r149, %rd27;
	cvt.u32.u64 	%r150, %rd494;
	div.u32 	%r151, %r150, %r149;
	mul.lo.s32 	%r152, %r151, %r149;
	sub.s32 	%r153, %r150, %r152;
	cvt.u64.u32 	%rd498, %r151;
	cvt.u64.u32 	%rd499, %r153;
	bra.uni 	$L__BB52_16;
$L__BB52_15:
	div.s64 	%rd498, %rd494, %rd27;
	mul.lo.s64 	%rd427, %rd498, %rd27;
	sub.s64 	%rd499, %rd494, %rd427;
$L__BB52_16:
	mad.lo.s64 	%rd42, %rd499, %rd34, %rd26;
	add.s32 	%r13, %r207, -1;
	mul.wide.u32 	%rd428, %r13, 8;
	add.s64 	%rd429, %rd2, %rd428;
	ld.global.u64 	%rd43, [%rd429];
	or.b64  	%rd430, %rd496, %rd43;
	and.b64  	%rd431, %rd430, -4294967296;
	setp.ne.s64 	%p33, %rd431, 0;
	@%p33 bra 	$L__BB52_18;
	cvt.u32.u64 	%r154, %rd43;
	cvt.u32.u64 	%r155, %rd496;
	div.u32 	%r156, %r155, %r154;
	mul.lo.s32 	%r157, %r156, %r154;
	sub.s32 	%r158, %r155, %r157;
	cvt.u64.u32 	%rd500, %r156;
	cvt.u64.u32 	%rd501, %r158;
	bra.uni 	$L__BB52_19;
$L__BB52_18:
	div.s64 	%rd500, %rd496, %rd43;
	mul.lo.s64 	%rd432, %rd500, %rd43;
	sub.s64 	%rd501, %rd496, %rd432;
$L__BB52_19:
	mul.wide.u32 	%rd433, %r13, 8;
	add.s64 	%rd434, %rd1, %rd433;
	ld.global.u64 	%rd50, [%rd434];
	mad.lo.s64 	%rd51, %rd50, %rd501, %rd35;
	or.b64  	%rd435, %rd498, %rd43;
	and.b64  	%rd436, %rd435, -4294967296;
	setp.ne.s64 	%p34, %rd436, 0;
	@%p34 bra 	$L__BB52_21;
	cvt.u32.u64 	%r159, %rd43;
	cvt.u32.u64 	%r160, %rd498;
	div.u32 	%r161, %r160, %r159;
	mul.lo.s32 	%r162, %r161, %r159;
	sub.s32 	%r163, %r160, %r162;
	cvt.u64.u32 	%rd502, %r161;
	cvt.u64.u32 	%rd503, %r163;
	bra.uni 	$L__BB52_22;
$L__BB52_21:
	div.s64 	%rd502, %rd498, %rd43;
	mul.lo.s64 	%rd437, %rd502, %rd43;
	sub.s64 	%rd503, %rd498, %rd437;
$L__BB52_22:
	mad.lo.s64 	%rd58, %rd503, %rd50, %rd42;
	add.s32 	%r164, %r207, -2;
	mul.wide.u32 	%rd438, %r164, 8;
	add.s64 	%rd439, %rd2, %rd438;
	ld.global.u64 	%rd59, [%rd439];
	or.b64  	%rd440, %rd500, %rd59;
	and.b64  	%rd441, %rd440, -4294967296;
	setp.ne.s64 	%p35, %rd441, 0;
	@%p35 bra 	$L__BB52_24;
	cvt.u32.u64 	%r165, %rd59;
	cvt.u32.u64 	%r166, %rd500;
	div.u32 	%r167, %r166, %r165;
	mul.lo.s32 	%r168, %r167, %r165;
	sub.s32 	%r169, %r166, %r168;
	cvt.u64.u32 	%rd526, %r167;
	cvt.u64.u32 	%rd505, %r169;
	bra.uni 	$L__BB52_25;
$L__BB52_24:
	div.s64 	%rd526, %rd500, %rd59;
	mul.lo.s64 	%rd442, %rd526, %rd59;
	sub.s64 	%rd505, %rd500, %rd442;
$L__BB52_25:
	mul.wide.u32 	%rd443, %r164, 8;
	add.s64 	%rd444, %rd1, %rd443;
	ld.global.u64 	%rd66, [%rd444];
	mad.lo.s64 	%rd530, %rd66, %rd505, %rd51;
	or.b64  	%rd445, %rd502, %rd59;
	and.b64  	%rd446, %rd445, -4294967296;
	setp.ne.s64 	%p36, %rd446, 0;
	@%p36 bra 	$L__BB52_27;
	cvt.u32.u64 	%r171, %rd59;
	cvt.u32.u64 	%r172, %rd502;
	div.u32 	%r173, %r172, %r171;
	mul.lo.s32 	%r174, %r173, %r171;
	sub.s32 	%r175, %r172, %r174;
	cvt.u64.u32 	%rd524, %r173;
	cvt.u64.u32 	%rd507, %r175;
	bra.uni 	$L__BB52_28;
$L__BB52_27:
	div.s64 	%rd524, %rd502, %rd59;
	mul.lo.s64 	%rd447, %rd524, %rd59;
	sub.s64 	%rd507, %rd502, %rd447;
$L__BB52_28:
	mad.lo.s64 	%rd531, %rd507, %rd66, %rd58;
	add.s32 	%r207, %r207, -4;
	add.s32 	%r206, %r206, 4;
	setp.ne.s32 	%p37, %r206, 0;
	@%p37 bra 	$L__BB52_4;
	add.s32 	%r209, %r207, 1;
$L__BB52_30:
	and.b32  	%r18, %r6, 3;
	setp.eq.s32 	%p38, %r18, 0;
	@%p38 bra 	$L__BB52_53;
	setp.eq.s32 	%p39, %r18, 1;
	@%p39 bra 	$L__BB52_45;
	mul.wide.u32 	%rd449, %r209, 8;
	add.s64 	%rd450, %rd2, %rd449;
	ld.global.u64 	%rd81, [%rd450];
	or.b64  	%rd451, %rd526, %rd81;
	and.b64  	%rd452, %rd451, -4294967296;
	setp.ne.s64 	%p40, %rd452, 0;
	@%p40 bra 	$L__BB52_34;
	cvt.u32.u64 	%r176, %rd81;
	cvt.u32.u64 	%r177, %rd526;
	div.u32 	%r178, %r177, %r176;
	mul.lo.s32 	%r179, %r178, %r176;
	sub.s32 	%r180, %r177, %r179;
	cvt.u64.u32 	%rd514, %r178;
	cvt.u64.u32 	%rd515, %r180;
	bra.uni 	$L__BB52_35;
$L__BB52_34:
	div.s64 	%rd514, %rd526, %rd81;
	mul.lo.s64 	%rd453, %rd514, %rd81;
	sub.s64 	%rd515, %rd526, %rd453;
$L__BB52_35:
	add.s64 	%rd455, %rd1, %rd449;
	ld.global.u64 	%rd88, [%rd455];
	mad.lo.s64 	%rd89, %rd88, %rd515, %rd530;
	or.b64  	%rd456, %rd524, %rd81;
	and.b64  	%rd457, %rd456, -4294967296;
	setp.ne.s64 	%p41, %rd457, 0;
	@%p41 bra 	$L__BB52_37;
	cvt.u32.u64 	%r181, %rd81;
	cvt.u32.u64 	%r182, %rd524;
	div.u32 	%r183, %r182, %r181;
	mul.lo.s32 	%r184, %r183, %r181;
	sub.s32 	%r185, %r182, %r184;
	cvt.u64.u32 	%rd516, %r183;
	cvt.u64.u32 	%rd517, %r185;
	bra.uni 	$L__BB52_38;
$L__BB52_37:
	div.s64 	%rd516, %rd524, %rd81;
	mul.lo.s64 	%rd458, %rd516, %rd81;
	sub.s64 	%rd517, %rd524, %rd458;
$L__BB52_38:
	mad.lo.s64 	%rd96, %rd517, %rd88, %rd531;
	add.s32 	%r19, %r209, -1;
	mul.wide.u32 	%rd459, %r19, 8;
	add.s64 	%rd460, %rd2, %rd459;
	ld.global.u64 	%rd97, [%rd460];
	or.b64  	%rd461, %rd514, %rd97;
	and.b64  	%rd462, %rd461, -4294967296;
	setp.ne.s64 	%p42, %rd462, 0;
	@%p42 bra 	$L__BB52_40;
	cvt.u32.u64 	%r186, %rd97;
	cvt.u32.u64 	%r187, %rd514;
	div.u32 	%r188, %r187, %r186;
	mul.lo.s32 	%r189, %r188, %r186;
	sub.s32 	%r190, %r187, %r189;
	cvt.u64.u32 	%rd526, %r188;
	cvt.u64.u32 	%rd519, %r190;
	bra.uni 	$L__BB52_41;
$L__BB52_40:
	div.s64 	%rd526, %rd514, %rd97;
	mul.lo.s64 	%rd463, %rd526, %rd97;
	sub.s64 	%rd519, %rd514, %rd463;
$L__BB52_41:
	add.s64 	%rd465, %rd1, %rd459;
	ld.global.u64 	%rd104, [%rd465];
	mad.lo.s64 	%rd530, %rd104, %rd519, %rd89;
	or.b64  	%rd466, %rd516, %rd97;
	and.b64  	%rd467, %rd466, -4294967296;
	setp.ne.s64 	%p43, %rd467, 0;
	@%p43 bra 	$L__BB52_43;
	cvt.u32.u64 	%r191, %rd97;
	cvt.u32.u64 	%r192, %rd516;
	div.u32 	%r193, %r192, %r191;
	mul.lo.s32 	%r194, %r193, %r191;
	sub.s32 	%r195, %r192, %r194;
	cvt.u64.u32 	%rd524, %r193;
	cvt.u64.u32 	%rd521, %r195;
	bra.uni 	$L__BB52_44;
$L__BB52_43:
	div.s64 	%rd524, %rd516, %rd97;
	mul.lo.s64 	%rd468, %rd524, %rd97;
	sub.s64 	%rd521, %rd516, %rd468;
$L__BB52_44:
	mad.lo.s64 	%rd531, %rd521, %rd104, %rd96;
	add.s32 	%r209, %r209, -2;
$L__BB52_45:
	and.b32  	%r196, %r6, 1;
	setp.eq.b32 	%p44, %r196, 1;
	not.pred 	%p45, %p44;
	@%p45 bra 	$L__BB52_53;
	mul.wide.u32 	%rd469, %r209, 8;
	add.s64 	%rd470, %rd2, %rd469;
	ld.global.u64 	%rd119, [%rd470];
	or.b64  	%rd471, %rd526, %rd119;
	and.b64  	%rd472, %rd471, -4294967296;
	setp.ne.s64 	%p46, %rd472, 0;
	@%p46 bra 	$L__BB52_48;
	cvt.u32.u64 	%r197, %rd119;
	cvt.u32.u64 	%r198, %rd526;
	rem.u32 	%r199, %r198, %r197;
	cvt.u64.u32 	%rd528, %r199;
	bra.uni 	$L__BB52_49;
$L__BB52_48:
	rem.s64 	%rd528, %rd526, %rd119;
$L__BB52_49:
	add.s64 	%rd474, %rd1, %rd469;
	ld.global.u64 	%rd123, [%rd474];
	mad.lo.s64 	%rd530, %rd123, %rd528, %rd530;
	or.b64  	%rd475, %rd524, %rd119;
	and.b64  	%rd476, %rd475, -4294967296;
	setp.ne.s64 	%p47, %rd476, 0;
	@%p47 bra 	$L__BB52_51;
	cvt.u32.u64 	%r200, %rd119;
	cvt.u32.u64 	%r201, %rd524;
	rem.u32 	%r202, %r201, %r200;
	cvt.u64.u32 	%rd529, %r202;
	bra.uni 	$L__BB52_52;
$L__BB52_51:
	rem.s64 	%rd529, %rd524, %rd119;
$L__BB52_52:
	mad.lo.s64 	%rd531, %rd529, %rd123, %rd531;
$L__BB52_53:
	shl.b64 	%rd477, %rd530, 3;
	add.s64 	%rd478, %rd572, %rd477;
	ld.global.f64 	%fd2, [%rd478];
	shl.b64 	%rd479, %rd531, 3;
	add.s64 	%rd480, %rd572, %rd479;
	ld.global.f64 	%fd3, [%rd480];
	mul.f64 	%fd4, %fd2, %fd3;
	st.shared.f64 	[%r5], %fd4;
	bra.uni 	$L__BB52_114;
$L__BB52_54:
	cvt.u64.u32 	%rd131, %r4;
	setp.le.u64 	%p2, %rd264, %rd131;
	@%p2 bra 	$L__BB52_114;
	mov.u32 	%r56, %ctaid.y;
	cvt.u64.u32 	%rd270, %r56;
	mad.lo.s64 	%rd563, %rd264, %rd270, %rd131;
	cvt.u32.u64 	%r22, %rd263;
	add.s32 	%r213, %r22, -1;
	setp.lt.s32 	%p3, %r213, 0;
	@%p3 bra 	$L__BB52_113;
	and.b32  	%r24, %r22, 7;
	setp.lt.u32 	%p4, %r213, 7;
	@%p4 bra 	$L__BB52_84;
	add.s32 	%r211, %r22, -4;
	and.b32  	%r57, %r22, -8;
	neg.s32 	%r210, %r57;
$L__BB52_58:
	.pragma "nounroll";
	add.s32 	%r29, %r211, 3;
	mul.wide.u32 	%rd272, %r29, 8;
	add.s64 	%rd273, %rd2, %rd272;
	ld.global.u64 	%rd135, [%rd273];
	or.b64  	%rd274, %rd563, %rd135;
	and.b64  	%rd275, %rd274, -4294967296;
	setp.ne.s64 	%p5, %rd275, 0;
	@%p5 bra 	$L__BB52_60;
	cvt.u32.u64 	%r58, %rd135;
	cvt.u32.u64 	%r59, %rd563;
	div.u32 	%r60, %r59, %r58;
	mul.lo.s32 	%r61, %r60, %r58;
	sub.s32 	%r62, %r59, %r61;
	cvt.u64.u32 	%rd534, %r60;
	cvt.u64.u32 	%rd535, %r62;
	bra.uni 	$L__BB52_61;
$L__BB52_60:
	div.s64 	%rd534, %rd563, %rd135;
	mul.lo.s64 	%rd276, %rd534, %rd135;
	sub.s64 	%rd535, %rd563, %rd276;
$L__BB52_61:
	add.s64 	%rd278, %rd1, %rd272;
	ld.global.u64 	%rd279, [%rd278];
	mul.lo.s64 	%rd142, %rd279, %rd535;
	add.s32 	%r30, %r211, 2;
	mul.wide.u32 	%rd280, %r30, 8;
	add.s64 	%rd281, %rd2, %rd280;
	ld.global.u64 	%rd143, [%rd281];
	or.b64  	%rd282, %rd534, %rd143;
	and.b64  	%rd283, %rd282, -4294967296;
	setp.ne.s64 	%p6, %rd283, 0;
	@%p6 bra 	$L__BB52_63;
	cvt.u32.u64 	%r63, %rd143;
	cvt.u32.u64 	%r64, %rd534;
	div.u32 	%r65, %r64, %r63;
	mul.lo.s32 	%r66, %r65, %r63;
	sub.s32 	%r67, %r64, %r66;
	cvt.u64.u32 	%rd536, %r65;
	cvt.u64.u32 	%rd537, %r67;
	bra.uni 	$L__BB52_64;
$L__BB52_63:
	div.s64 	%rd536, %rd534, %rd143;
	mul.lo.s64 	%rd284, %rd536, %rd143;
	sub.s64 	%rd537, %rd534, %rd284;
$L__BB52_64:
	add.s64 	%rd286, %rd1, %rd280;
	ld.global.u64 	%rd287, [%rd286];
	mad.lo.s64 	%rd150, %rd287, %rd537, %rd142;
	add.s32 	%r31, %r211, 1;
	mul.wide.u32 	%rd288, %r31, 8;
	add.s64 	%rd289, %rd2, %rd288;
	ld.global.u64 	%rd151, [%rd289];
	or.b64  	%rd290, %rd536, %rd151;
	and.b64  	%rd291, %rd290, -4294967296;
	setp.ne.s64 	%p7, %rd291, 0;
	@%p7 bra 	$L__BB52_66;
	cvt.u32.u64 	%r68, %rd151;
	cvt.u32.u64 	%r69, %rd536;
	div.u32 	%r70, %r69, %r68;
	mul.lo.s32 	%r71, %r70, %r68;
	sub.s32 	%r72, %r69, %r71;
	cvt.u64.u32 	%rd538, %r70;
	cvt.u64.u32 	%rd539, %r72;
	bra.uni 	$L__BB52_67;
$L__BB52_66:
	div.s64 	%rd538, %rd536, %rd151;
	mul.lo.s64 	%rd292, %rd538, %rd151;
	sub.s64 	%rd539, %rd536, %rd292;
$L__BB52_67:
	add.s64 	%rd294, %rd1, %rd288;
	ld.global.u64 	%rd295, [%rd294];
	mad.lo.s64 	%rd158, %rd295, %rd539, %rd150;
	add.s32 	%r32, %r211, -4;
	mul.wide.u32 	%rd296, %r211, 8;
	add.s64 	%rd297, %rd2, %rd296;
	ld.global.u64 	%rd159, [%rd297];
	or.b64  	%rd298, %rd538, %rd159;
	and.b64  	%rd299, %rd298, -4294967296;
	setp.ne.s64 	%p8, %rd299, 0;
	@%p8 bra 	$L__BB52_69;
	cvt.u32.u64 	%r73, %rd159;
	cvt.u32.u64 	%r74, %rd538;
	div.u32 	%r75, %r74, %r73;
	mul.lo.s32 	%r76, %r75, %r73;
	sub.s32 	%r77, %r74, %r76;
	cvt.u64.u32 	%rd540, %r75;
	cvt.u64.u32 	%rd541, %r77;
	bra.uni 	$L__BB52_70;
$L__BB52_69:
	div.s64 	%rd540, %rd538, %rd159;
	mul.lo.s64 	%rd300, %rd540, %rd159;
	sub.s64 	%rd541, %rd538, %rd300;
$L__BB52_70:
	add.s64 	%rd302, %rd1, %rd296;
	ld.global.u64 	%rd303, [%rd302];
	mad.lo.s64 	%rd166, %rd303, %rd541, %rd158;
	add.s32 	%r33, %r211, -1;
	mul.wide.u32 	%rd304, %r33, 8;
	add.s64 	%rd305, %rd2, %rd304;
	ld.global.u64 	%rd167, [%rd305];
	or.b64  	%rd306, %rd540, %rd167;
	and.b64  	%rd307, %rd306, -4294967296;
	setp.ne.s64 	%p9, %rd307, 0;
	@%p9 bra 	$L__BB52_72;
	cvt.u32.u64 	%r78, %rd167;
	cvt.u32.u64 	%r79, %rd540;
	div.u32 	%r80, %r79, %r78;
	mul.lo.s32 	%r81, %r80, %r78;
	sub.s32 	%r82, %r79, %r81;
	cvt.u64.u32 	%rd542, %r80;
	cvt.u64.u32 	%rd543, %r82;
	bra.uni 	$L__BB52_73;
$L__BB52_72:
	div.s64 	%rd542, %rd540, %rd167;
	mul.lo.s64 	%rd308, %rd542, %rd167;
	sub.s64 	%rd543, %rd540, %rd308;
$L__BB52_73:
	add.s64 	%rd310, %rd1, %rd304;
	ld.global.u64 	%rd311, [%rd310];
	mad.lo.s64 	%rd174, %rd311, %rd543, %rd166;
	add.s32 	%r34, %r211, -2;
	mul.wide.u32 	%rd312, %r34, 8;
	add.s64 	%rd313, %rd2, %rd312;
	ld.global.u64 	%rd175, [%rd313];
	or.b64  	%rd314, %rd542, %rd175;
	and.b64  	%rd315, %rd314, -4294967296;
	setp.ne.s64 	%p10, %rd315, 0;
	@%p10 bra 	$L__BB52_75;
	cvt.u32.u64 	%r83, %rd175;
	cvt.u32.u64 	%r84, %rd542;
	div.u32 	%r85, %r84, %r83;
	mul.lo.s32 	%r86, %r85, %r83;
	sub.s32 	%r87, %r84, %r86;
	cvt.u64.u32 	%rd544, %r85;
	cvt.u64.u32 	%rd545, %r87;
	bra.uni 	$L__BB52_76;
$L__BB52_75:
	div.s64 	%rd544, %rd542, %rd175;
	mul.lo.s64 	%rd316, %rd544, %rd175;
	sub.s64 	%rd545, %rd542, %rd316;
$L__BB52_76:
	add.s64 	%rd318, %rd1, %rd312;
	ld.global.u64 	%rd319, [%rd318];
	mad.lo.s64 	%rd182, %rd319, %rd545, %rd174;
	add.s32 	%r35, %r211, -3;
	mul.wide.u32 	%rd320, %r35, 8;
	add.s64 	%rd321, %rd2, %rd320;
	ld.global.u64 	%rd183, [%rd321];
	or.b64  	%rd322, %rd544, %rd183;
	and.b64  	%rd323, %rd322, -4294967296;
	setp.ne.s64 	%p11, %rd323, 0;
	@%p11 bra 	$L__BB52_78;
	cvt.u32.u64 	%r88, %rd183;
	cvt.u32.u64 	%r89, %rd544;
	div.u32 	%r90, %r89, %r88;
	mul.lo.s32 	%r91, %r90, %r88;
	sub.s32 	%r92, %r89, %r91;
	cvt.u64.u32 	%rd546, %r90;
	cvt.u64.u32 	%rd547, %r92;
	bra.uni 	$L__BB52_79;
$L__BB52_78:
	div.s64 	%rd546, %rd544, %rd183;
	mul.lo.s64 	%rd324, %rd546, %rd183;
	sub.s64 	%rd547, %rd544, %rd324;
$L__BB52_79:
	add.s64 	%rd326, %rd1, %rd320;
	ld.global.u64 	%rd327, [%rd326];
	mad.lo.s64 	%rd190, %rd327, %rd547, %rd182;
	mul.wide.u32 	%rd328, %r32, 8;
	add.s64 	%rd329, %rd2, %rd328;
	ld.global.u64 	%rd191, [%rd329];
	or.b64  	%rd330, %rd546, %rd191;
	and.b64  	%rd331, %rd330, -4294967296;
	setp.ne.s64 	%p12, %rd331, 0;
	@%p12 bra 	$L__BB52_81;
	cvt.u32.u64 	%r93, %rd191;
	cvt.u32.u64 	%r94, %rd546;
	div.u32 	%r95, %r94, %r93;
	mul.lo.s32 	%r96, %r95, %r93;
	sub.s32 	%r97, %r94, %r96;
	cvt.u64.u32 	%rd563, %r95;
	cvt.u64.u32 	%rd549, %r97;
	bra.uni 	$L__BB52_82;
$L__BB52_81:
	div.s64 	%rd563, %rd546, %rd191;
	mul.lo.s64 	%rd332, %rd563, %rd191;
	sub.s64 	%rd549, %rd546, %rd332;
$L__BB52_82:
	add.s64 	%rd334, %rd1, %rd328;
	ld.global.u64 	%rd335, [%rd334];
	mad.lo.s64 	%rd336, %rd335, %rd549, %rd190;
	shl.b64 	%rd337, %rd336, 3;
	add.s64 	%rd572, %rd572, %rd337;
	add.s32 	%r211, %r211, -8;
	add.s32 	%r210, %r210, 8;
	setp.ne.s32 	%p13, %r210, 0;
	@%p13 bra 	$L__BB52_58;
	add.s32 	%r213, %r211, 3;
$L__BB52_84:
	setp.eq.s32 	%p14, %r24, 0;
	@%p14 bra 	$L__BB52_113;
	and.b32  	%r40, %r22, 3;
	setp.lt.u32 	%p15, %r24, 4;
	@%p15 bra 	$L__BB52_99;
	mul.wide.u32 	%rd339, %r213, 8;
	add.s64 	%rd340, %rd2, %rd339;
	ld.global.u64 	%rd202, [%rd340];
	or.b64  	%rd341, %rd563, %rd202;
	and.b64  	%rd342, %rd341, -4294967296;
	setp.ne.s64 	%p16, %rd342, 0;
	@%p16 bra 	$L__BB52_88;
	cvt.u32.u64 	%r98, %rd202;
	cvt.u32.u64 	%r99, %rd563;
	div.u32 	%r100, %r99, %r98;
	mul.lo.s32 	%r101, %r100, %r98;
	sub.s32 	%r102, %r99, %r101;
	cvt.u64.u32 	%rd553, %r100;
	cvt.u64.u32 	%rd554, %r102;
	bra.uni 	$L__BB52_89;
$L__BB52_88:
	div.s64 	%rd553, %rd563, %rd202;
	mul.lo.s64 	%rd343, %rd553, %rd202;
	sub.s64 	%rd554, %rd563, %rd343;
$L__BB52_89:
	add.s64 	%rd345, %rd1, %rd339;
	ld.global.u64 	%rd346, [%rd345];
	mul.lo.s64 	%rd209, %rd346, %rd554;
	add.s32 	%r41, %r213, -1;
	mul.wide.u32 	%rd347, %r41, 8;
	add.s64 	%rd348, %rd2, %rd347;
	ld.global.u64 	%rd210, [%rd348];
	or.b64  	%rd349, %rd553, %rd210;
	and.b64  	%rd350, %rd349, -4294967296;
	setp.ne.s64 	%p17, %rd350, 0;
	@%p17 bra 	$L__BB52_91;
	cvt.u32.u64 	%r103, %rd210;
	cvt.u32.u64 	%r104, %rd553;
	div.u32 	%r105, %r104, %r103;
	mul.lo.s32 	%r106, %r105, %r103;
	sub.s32 	%r107, %r104, %r106;
	cvt.u64.u32 	%rd555, %r105;
	cvt.u64.u32 	%rd556, %r107;
	bra.uni 	$L__BB52_92;
$L__BB52_91:
	div.s64 	%rd555, %rd553, %rd210;
	mul.lo.s64 	%rd351, %rd555, %rd210;
	sub.s64 	%rd556, %rd553, %rd351;
$L__BB52_92:
	add.s64 	%rd353, %rd1, %rd347;
	ld.global.u64 	%rd354, [%rd353];
	mad.lo.s64 	%rd217, %rd354, %rd556, %rd209;
	add.s32 	%r42, %r213, -2;
	mul.wide.u32 	%rd355, %r42, 8;
	add.s64 	%rd356, %rd2, %rd355;
	ld.global.u64 	%rd218, [%rd356];
	or.b64  	%rd357, %rd555, %rd218;
	and.b64  	%rd358, %rd357, -4294967296;
	setp.ne.s64 	%p18, %rd358, 0;
	@%p18 bra 	$L__BB52_94;
	cvt.u32.u64 	%r108, %rd218;
	cvt.u32.u64 	%r109, %rd555;
	div.u32 	%r110, %r109, %r108;
	mul.lo.s32 	%r111, %r110, %r108;
	sub.s32 	%r112, %r109, %r111;
	cvt.u64.u32 	%rd557, %r110;
	cvt.u64.u32 	%rd558, %r112;
	bra.uni 	$L__BB52_95;
$L__BB52_94:
	div.s64 	%rd557, %rd555, %rd218;
	mul.lo.s64 	%rd359, %rd557, %rd218;
	sub.s64 	%rd558, %rd555, %rd359;
$L__BB52_95:
	add.s64 	%rd361, %rd1, %rd355;
	ld.global.u64 	%rd362, [%rd361];
	mad.lo.s64 	%rd225, %rd362, %rd558, %rd217;
	add.s32 	%r43, %r213, -3;
	mul.wide.u32 	%rd363, %r43, 8;
	add.s64 	%rd364, %rd2, %rd363;
	ld.global.u64 	%rd226, [%rd364];
	or.b64  	%rd365, %rd557, %rd226;
	and.b64  	%rd366, %rd365, -4294967296;
	setp.ne.s64 	%p19, %rd366, 0;
	@%p19 bra 	$L__BB52_97;
	cvt.u32.u64 	%r113, %rd226;
	cvt.u32.u64 	%r114, %rd557;
	div.u32 	%r115, %r114, %r113;
	mul.lo.s32 	%r116, %r115, %r113;
	sub.s32 	%r117, %r114, %r116;
	cvt.u64.u32 	%rd563, %r115;
	cvt.u64.u32 	%rd560, %r117;
	bra.uni 	$L__BB52_98;
$L__BB52_97:
	div.s64 	%rd563, %rd557, %rd226;
	mul.lo.s64 	%rd367, %rd563, %rd226;
	sub.s64 	%rd560, %rd557, %rd367;
$L__BB52_98:
	add.s64 	%rd369, %rd1, %rd363;
	ld.global.u64 	%rd370, [%rd369];
	mad.lo.s64 	%rd371, %rd370, %rd560, %rd225;
	shl.b64 	%rd372, %rd371, 3;
	add.s64 	%rd572, %rd572, %rd372;
	add.s32 	%r213, %r213, -4;
$L__BB52_99:
	setp.eq.s32 	%p20, %r40, 0;
	@%p20 bra 	$L__BB52_113;
	setp.eq.s32 	%p21, %r40, 1;
	@%p21 bra 	$L__BB52_108;
	mul.wide.u32 	%rd374, %r213, 8;
	add.s64 	%rd375, %rd2, %rd374;
	ld.global.u64 	%rd237, [%rd375];
	or.b64  	%rd376, %rd563, %rd237;
	and.b64  	%rd377, %rd376, -4294967296;
	setp.ne.s64 	%p22, %rd377, 0;
	@%p22 bra 	$L__BB52_103;
	cvt.u32.u64 	%r118, %rd237;
	cvt.u32.u64 	%r119, %rd563;
	div.u32 	%r120, %r119, %r118;
	mul.lo.s32 	%r121, %r120, %r118;
	sub.s32 	%r122, %r119, %r121;
	cvt.u64.u32 	%rd564, %r120;
	cvt.u64.u32 	%rd565, %r122;
	bra.uni 	$L__BB52_104;
$L__BB52_103:
	div.s64 	%rd564, %rd563, %rd237;
	mul.lo.s64 	%rd378, %rd564, %rd237;
	sub.s64 	%rd565, %rd563, %rd378;
$L__BB52_104:
	add.s64 	%rd380, %rd1, %rd374;
	ld.global.u64 	%rd381, [%rd380];
	mul.lo.s64 	%rd244, %rd381, %rd565;
	add.s32 	%r46, %r213, -1;
	mul.wide.u32 	%rd382, %r46, 8;
	add.s64 	%rd383, %rd2, %rd382;
	ld.global.u64 	%rd245, [%rd383];
	or.b64  	%rd384, %rd564, %rd245;
	and.b64  	%rd385, %rd384, -4294967296;
	setp.ne.s64 	%p23, %rd385, 0;
	@%p23 bra 	$L__BB52_106;
	cvt.u32.u64 	%r123, %rd245;
	cvt.u32.u64 	%r124, %rd564;
	div.u32 	%r125, %r124, %r123;
	mul.lo.s32 	%r126, %r125, %r123;
	sub.s32 	%r127, %r124, %r126;
	cvt.u64.u32 	%rd563, %r125;
	cvt.u64.u32 	%rd567, %r127;
	bra.uni 	$L__BB52_107;
$L__BB52_106:
	div.s64 	%rd563, %rd564, %rd245;
	mul.lo.s64 	%rd386, %rd563, %rd245;
	sub.s64 	%rd567, %rd564, %rd386;
$L__BB52_107:
	add.s64 	%rd388, %rd1, %rd382;
	ld.global.u64 	%rd389, [%rd388];
	mad.lo.s64 	%rd390, %rd389, %rd567, %rd244;
	shl.b64 	%rd391, %rd390, 3;
	add.s64 	%rd572, %rd572, %rd391;
	add.s32 	%r213, %r213, -2;
$L__BB52_108:
	and.b32  	%r128, %r22, 1;
	setp.eq.b32 	%p24, %r128, 1;
	not.pred 	%p25, %p24;
	@%p25 bra 	$L__BB52_113;
	mul.wide.u32 	%rd392, %r213, 8;
	add.s64 	%rd393, %rd2, %rd392;
	ld.global.u64 	%rd256, [%rd393];
	or.b64  	%rd394, %rd563, %rd256;
	and.b64  	%rd395, %rd394, -4294967296;
	setp.ne.s64 	%p26, %rd395, 0;
	@%p26 bra 	$L__BB52_111;
	cvt.u32.u64 	%r129, %rd256;
	cvt.u32.u64 	%r130, %rd563;
	rem.u32 	%r131, %r130, %r129;
	cvt.u64.u32 	%rd571, %r131;
	bra.uni 	$L__BB52_112;
$L__BB52_111:
	rem.s64 	%rd571, %rd563, %rd256;
$L__BB52_112:
	add.s64 	%rd397, %rd1, %rd392;
	ld.global.u64 	%rd398, [%rd397];
	mul.lo.s64 	%rd399, %rd398, %rd571;
	shl.b64 	%rd400, %rd399, 3;
	add.s64 	%rd572, %rd572, %rd400;
$L__BB52_113:
	ld.global.f64 	%fd1, [%rd572];
	st.shared.f64 	[%r5], %fd1;
$L__BB52_114:
	bar.sync 	0;
	setp.lt.u32 	%p48, %r215, 66;
	@%p48 bra 	$L__BB52_118;
$L__BB52_115:
	shr.u32 	%r50, %r215, 1;
	setp.ge.u32 	%p49, %r1, %r50;
	@%p49 bra 	$L__BB52_117;
	ld.shared.f64 	%fd5, [%r5];
	shl.b32 	%r203, %r50, 3;
	add.s32 	%r204, %r5, %r203;
	ld.shared.f64 	%fd6, [%r204];
	mul.f64 	%fd7, %fd5, %fd6;
	st.shared.f64 	[%r5], %fd7;
$L__BB52_117:
	bar.sync 	0;
	setp.gt.u32 	%p50, %r215, 131;
	mov.u32 	%r215, %r50;
	@%p50 bra 	$L__BB52_115;
$L__BB52_118:
	setp.gt.u32 	%p51, %r1, 31;
	@%p51 bra 	$L__BB52_121;
	ld.volatile.shared.f64 	%fd8, [%r5];
	ld.volatile.shared.f64 	%fd9, [%r5+256];
	mul.f64 	%fd10, %fd8, %fd9;
	st.volatile.shared.f64 	[%r5], %fd10;
	ld.volatile.shared.f64 	%fd11, [%r5];
	ld.volatile.shared.f64 	%fd12, [%r5+128];
	mul.f64 	%fd13, %fd11, %fd12;
	st.volatile.shared.f64 	[%r5], %fd13;
	ld.volatile.shared.f64 	%fd14, [%r5];
	ld.volatile.shared.f64 	%fd15, [%r5+64];
	mul.f64 	%fd16, %fd14, %fd15;
	st.volatile.shared.f64 	[%r5], %fd16;
	ld.volatile.shared.f64 	%fd17, [%r5];
	ld.volatile.shared.f64 	%fd18, [%r5+32];
	mul.f64 	%fd19, %fd17, %fd18;
	st.volatile.shared.f64 	[%r5], %fd19;
	ld.volatile.shared.f64 	%fd20, [%r5];
	ld.volatile.shared.f64 	%fd21, [%r5+16];
	mul.f64 	%fd22, %fd20, %fd21;
	st.volatile.shared.f64 	[%r5], %fd22;
	ld.volatile.shared.f64 	%fd23, [%r5];
	ld.volatile.shared.f64 	%fd24, [%r5+8];
	mul.f64 	%fd25, %fd23, %fd24;
	st.volatile.shared.f64 	[%r5], %fd25;
	setp.ne.s32 	%p52, %r1, 0;
	@%p52 bra 	$L__BB52_121;
	ld.param.u64 	%rd487, [contiguous_reduce2_f64_param_0];
	ld.shared.f64 	%fd26, [sdata_f64];
	cvt.u64.u32 	%rd481, %r2;
	mov.u32 	%r205, %ctaid.y;
	cvt.u64.u32 	%rd482, %r205;
	mad.lo.s64 	%rd483, %rd265, %rd482, %rd481;
	cvta.to.global.u64 	%rd484, %rd487;
	shl.b64 	%rd485, %rd483, 3;
	add.s64 	%rd486, %rd484, %rd485;
	st.global.f64 	[%rd486], %fd26;
$L__BB52_121:
	ret;

}
	// .globl	contiguous_reduce22_f64
.visible .entry contiguous_reduce22_f64(
	.param .u64 .ptr .align 1 contiguous_reduce22_f64_param_0,
	.param .u64 .ptr .align 1 contiguous_reduce22_f64_param_1,
	.param .u64 contiguous_reduce22_f64_param_2,
	.param .u64 contiguous_reduce22_f64_param_3
)
{
	.reg .pred 	%p<8>;
	.reg .b32 	%r<19>;
	.reg .b64 	%rd<28>;
	.reg .b64 	%fd<27>;

	ld.param.u64 	%rd4, [contiguous_reduce22_f64_param_0];
	ld.param.u64 	%rd7, [contiguous_reduce22_f64_param_1];
	ld.param.u64 	%rd5, [contiguous_reduce22_f64_param_2];
	ld.param.u64 	%rd6, [contiguous_reduce22_f64_param_3];
	cvta.to.global.u64 	%rd1, %rd7;
	mov.u32 	%r1, %tid.x;
	mov.u32 	%r2, %ctaid.x;
	mov.u32 	%r18, %ntid.x;
	mul.lo.s32 	%r8, %r2, %r18;
	shl.b32 	%r9, %r8, 1;
	add.s32 	%r4, %r9, %r1;
	shl.b32 	%r10, %r1, 3;
	mov.u32 	%r11, sdata_f64;
	add.s32 	%r5, %r11, %r10;
	mov.b64 	%rd8, 4607182418800017408;
	st.shared.u64 	[%r5], %rd8;
	add.s32 	%r12, %r4, %r18;
	cvt.u64.u32 	%rd2, %r12;
	setp.le.u64 	%p1, %rd5, %rd2;
	@%p1 bra 	$L__BB53_2;
	cvt.u64.u32 	%rd13, %r4;
	mov.u32 	%r14, %ctaid.y;
	cvt.u64.u32 	%rd14, %r14;
	mul.lo.s64 	%rd15, %rd5, %rd14;
	add.s64 	%rd16, %rd15, %rd13;
	shl.b64 	%rd17, %rd16, 3;
	add.s64 	%rd18, %rd1, %rd17;
	ld.global.f64 	%fd2, [%rd18];
	add.s64 	%rd19, %rd15, %rd2;
	shl.b64 	%rd20, %rd19, 3;
	add.s64 	%rd21, %rd1, %rd20;
	ld.global.f64 	%fd3, [%rd21];
	mul.f64 	%fd4, %fd2, %fd3;
	st.shared.f64 	[%r5], %fd4;
	bra.uni 	$L__BB53_4;
$L__BB53_2:
	cvt.u64.u32 	%rd3, %r4;
	setp.le.u64 	%p2, %rd5, %rd3;
	@%p2 bra 	$L__BB53_4;
	mov.u32 	%r13, %ctaid.y;
	cvt.u64.u32 	%rd9, %r13;
	mad.lo.s64 	%rd10, %rd5, %rd9, %rd3;
	shl.b64 	%rd11, %rd10, 3;
	add.s64 	%rd12, %rd1, %rd11;
	ld.global.f64 	%fd1, [%rd12];
	st.shared.f64 	[%r5], %fd1;
$L__BB53_4:
	bar.sync 	0;
	setp.lt.u32 	%p3, %r18, 66;
	@%p3 bra 	$L__BB53_8;
$L__BB53_5:
	shr.u32 	%r7, %r18, 1;
	setp.ge.u32 	%p4, %r1, %r7;
	@%p4 bra 	$L__BB53_7;
	ld.shared.f64 	%fd5, [%r5];
	shl.b32 	%r15, %r7, 3;
	add.s32 	%r16, %r5, %r15;
	ld.shared.f64 	%fd6, [%r16];
	mul.f64 	%fd7, %fd5, %fd6;
	st.shared.f64 	[%r5], %fd7;
$L__BB53_7:
	bar.sync 	0;
	setp.gt.u32 	%p5, %r18, 131;
	mov.u32 	%r18, %r7;
	@%p5 bra 	$L__BB53_5;
$L__BB53_8:
	setp.gt.u32 	%p6, %r1, 31;
	@%p6 bra 	$L__BB53_11;
	ld.volatile.shared.f64 	%fd8, [%r5];
	ld.volatile.shared.f64 	%fd9, [%r5+256];
	mul.f64 	%fd10, %fd8, %fd9;
	st.volatile.shared.f64 	[%r5], %fd10;
	ld.volatile.shared.f64 	%fd11, [%r5];
	ld.volatile.shared.f64 	%fd12, [%r5+128];
	mul.f64 	%fd13, %fd11, %fd12;
	st.volatile.shared.f64 	[%r5], %fd13;
	ld.volatile.shared.f64 	%fd14, [%r5];
	ld.volatile.shared.f64 	%fd15, [%r5+64];
	mul.f64 	%fd16, %fd14, %fd15;
	st.volatile.shared.f64 	[%r5], %fd16;
	ld.volatile.shared.f64 	%fd17, [%r5];
	ld.volatile.shared.f64 	%fd18, [%r5+32];
	mul.f64 	%fd19, %fd17, %fd18;
	st.volatile.shared.f64 	[%r5], %fd19;
	ld.volatile.shared.f64 	%fd20, [%r5];
	ld.volatile.shared.f64 	%fd21, [%r5+16];
	mul.f64 	%fd22, %fd20, %fd21;
	st.volatile.shared.f64 	[%r5], %fd22;
	ld.volatile.shared.f64 	%fd23, [%r5];
	ld.volatile.shared.f64 	%fd24, [%r5+8];
	mul.f64 	%fd25, %fd23, %fd24;
	st.volatile.shared.f64 	[%r5], %fd25;
	setp.ne.s32 	%p7, %r1, 0;
	@%p7 bra 	$L__BB53_11;
	ld.shared.f64 	%fd26, [sdata_f64];
	cvt.u64.u32 	%rd22, %r2;
	mov.u32 	%r17, %ctaid.y;
	cvt.u64.u32 	%rd23, %r17;
	mad.lo.s64 	%rd24, %rd6, %rd23, %rd22;
	cvta.to.global.u64 	%rd25, %rd4;
	shl.b64 	%rd26, %rd24, 3;
	add.s64 	%rd27, %rd25, %rd26;
	st.global.f64 	[%rd27], %fd26;
$L__BB53_11:
	ret;

}
	// .globl	contiguous_reduce3_f64
.visible .entry contiguous_reduce3_f64(
	.param .u64 .ptr .align 1 contiguous_reduce3_f64_param_0,
	.param .u64 .ptr .align 1 contiguous_reduce3_f64_param_1,
	.param .u64 .ptr .align 1 contiguous_reduce3_f64_param_2,
	.param .u64 .ptr .align 1 contiguous_reduce3_f64_param_3,
	.param .u64 contiguous_reduce3_f64_param_4,
	.param .u64 contiguous_reduce3_f64_param_5,
	.param .u64 contiguous_reduce3_f64_param_6
)
{
	.reg .pred 	%p<39>;
	.reg .b32 	%r<202>;
	.reg .b64 	%rd<307>;
	.reg .b64 	%fd<55>;

	ld.param.u64 	%rd144, [contiguous_reduce3_f64_param_0];
	ld.param.u64 	%rd145, [contiguous_reduce3_f64_param_1];
	ld.param.u64 	%rd148, [contiguous_reduce3_f64_param_2];
	ld.param.u64 	%rd149, [contiguous_reduce3_f64_param_3];
	ld.param.u64 	%rd146, [contiguous_reduce3_f64_param_4];
	ld.param.u64 	%rd147, [contiguous_reduce3_f64_param_5];
	ld.param.u64 	%rd150, [contiguous_reduce3_f64_param_6];
	cvta.to.global.u64 	%rd1, %rd149;
	cvta.to.global.u64 	%rd2, %rd148;
	mov.u32 	%r1, %tid.y;
	mov.u32 	%r2, %ntid.x;
	mov.u32 	%r3, %tid.x;
	mad.lo.s32 	%r64, %r1, %r2, %r3;
	mov.u32 	%r65, %ctaid.x;
	mad.lo.s32 	%r66, %r65, %r2, %r3;
	mov.u32 	%r67, %ctaid.y;
	mov.u32 	%r4, %ntid.y;
	mad.lo.s32 	%r68, %r67, %r4, %r1;
	shl.b32 	%r69, %r64, 3;
	mov.u32 	%r70, sdata_f64;
	add.s32 	%r6, %r70, %r69;
	mov.b64 	%rd152, 4607182418800017408;
	st.shared.u64 	[%r6], %rd152;
	cvt.u64.u32 	%rd3, %r66;
	setp.le.u64 	%p1, %rd147, %rd3;
	cvt.u64.u32 	%rd153, %r68;
	setp.le.u64 	%p2, %rd150, %rd153;
	or.pred  	%p3, %p1, %p2;
	@%p3 bra 	$L__BB54_76;
	cvt.u32.u64 	%r71, %rd3;
	cvt.u32.u64 	%r72, %rd147;
	mad.lo.s32 	%r192, %r68, %r72, %r71;
	cvt.u32.u64 	%r8, %rd146;
	add.s32 	%r191, %r8, -1;
	setp.lt.s32 	%p4, %r191, 0;
	mov.b64 	%rd306, 0;
	@%p4 bra 	$L__BB54_59;
	and.b32  	%r10, %r8, 7;
	setp.lt.u32 	%p5, %r191, 7;
	mov.b64 	%rd306, 0;
	@%p5 bra 	$L__BB54_30;
	add.s32 	%r187, %r8, -4;
	and.b32  	%r73, %r8, -8;
	neg.s32 	%r186, %r73;
	mov.b64 	%rd306, 0;
$L__BB54_4:
	.pragma "nounroll";
	add.s32 	%r16, %r187, 3;
	cvt.u64.u32 	%rd5, %r192;
	mul.wide.u32 	%rd158, %r16, 8;
	add.s64 	%rd159, %rd2, %rd158;
	ld.global.u64 	%rd6, [%rd159];
	and.b64  	%rd160, %rd6, -4294967296;
	setp.ne.s64 	%p6, %rd160, 0;
	@%p6 bra 	$L__BB54_6;
	cvt.u32.u64 	%r74, %rd6;
	cvt.u32.u64 	%r75, %rd5;
	div.u32 	%r76, %r75, %r74;
	mul.lo.s32 	%r77, %r76, %r74;
	sub.s32 	%r78, %r75, %r77;
	cvt.u64.u32 	%rd271, %r76;
	cvt.u64.u32 	%rd272, %r78;
	bra.uni 	$L__BB54_7;
$L__BB54_6:
	div.s64 	%rd271, %rd5, %rd6;
	mul.lo.s64 	%rd161, %rd271, %rd6;
	sub.s64 	%rd272, %rd5, %rd161;
$L__BB54_7:
	add.s64 	%rd163, %rd1, %rd158;
	ld.global.u64 	%rd164, [%rd163];
	mad.lo.s64 	%rd13, %rd164, %rd272, %rd306;
	add.s32 	%r17, %r187, 2;
	and.b64  	%rd14, %rd271, 4294967295;
	mul.wide.u32 	%rd165, %r17, 8;
	add.s64 	%rd166, %rd2, %rd165;
	ld.global.u64 	%rd15, [%rd166];
	and.b64  	%rd167, %rd15, -4294967296;
	setp.ne.s64 	%p7, %rd167, 0;
	@%p7 bra 	$L__BB54_9;
	cvt.u32.u64 	%r79, %rd15;
	cvt.u32.u64 	%r80, %rd14;
	div.u32 	%r81, %r80, %r79;
	mul.lo.s32 	%r82, %r81, %r79;
	sub.s32 	%r83, %r80, %r82;
	cvt.u64.u32 	%rd273, %r81;
	cvt.u64.u32 	%rd274, %r83;
	bra.uni 	$L__BB54_10;
$L__BB54_9:
	div.s64 	%rd273, %rd14, %rd15;
	mul.lo.s64 	%rd168, %rd273, %rd15;
	sub.s64 	%rd274, %rd14, %rd168;
$L__BB54_10:
	add.s64 	%rd170, %rd1, %rd165;
	ld.global.u64 	%rd171, [%rd170];
	mad.lo.s64 	%rd22, %rd171, %rd274, %rd13;
	add.s32 	%r18, %r187, 1;
	and.b64  	%rd23, %rd273, 4294967295;
	mul.wide.u32 	%rd172, %r18, 8;
	add.s64 	%rd173, %rd2, %rd172;
	ld.global.u64 	%rd24, [%rd173];
	and.b64  	%rd174, %rd24, -4294967296;
	setp.ne.s64 	%p8, %rd174, 0;
	@%p8 bra 	$L__BB54_12;
	cvt.u32.u64 	%r84, %rd24;
	cvt.u32.u64 	%r85, %rd23;
	div.u32 	%r86, %r85, %r84;
	mul.lo.s32 	%r87, %r86, %r84;
	sub.s32 	%r88, %r85, %r87;
	cvt.u64.u32 	%rd275, %r86;
	cvt.u64.u32 	%rd276, %r88;
	bra.uni 	$L__BB54_13;
$L__BB54_12:
	div.s64 	%rd275, %rd23, %rd24;
	mul.lo.s64 	%rd175, %rd275, %rd24;
	sub.s64 	%rd276, %rd23, %rd175;
$L__BB54_13:
	add.s64 	%rd177, %rd1, %rd172;
	ld.global.u64 	%rd178, [%rd177];
	mad.lo.s64 	%rd31, %rd178, %rd276, %rd22;
	add.s32 	%r19, %r187, -4;
	and.b64  	%rd32, %rd275, 4294967295;
	mul.wide.u32 	%rd179, %r187, 8;
	add.s64 	%rd180, %rd2, %rd179;
	ld.global.u64 	%rd33, [%rd180];
	and.b64  	%rd181, %rd33, -4294967296;
	setp.ne.s64 	%p9, %rd181, 0;
	@%p9 bra 	$L__BB54_15;
	cvt.u32.u64 	%r89, %rd33;
	cvt.u32.u64 	%r90, %rd32;
	div.u32 	%r91, %r90, %r89;
	mul.lo.s32 	%r92, %r91, %r89;
	sub.s32 	%r93, %r90, %r92;
	cvt.u64.u32 	%rd277, %r91;
	cvt.u64.u32 	%rd278, %r93;
	bra.uni 	$L__BB54_16;
$L__BB54_15:
	div.s64 	%rd277, %rd32, %rd33;
	mul.lo.s64 	%rd182, %rd277, %rd33;
	sub.s64 	%rd278, %rd32, %rd182;
$L__BB54_16:
	mul.wide.u32 	%rd183, %r187, 8;
	add.s64 	%rd184, %rd1, %rd183;
	ld.global.u64 	%rd185, [%rd184];
	mad.lo.s64 	%rd40, %rd185, %rd278, %rd31;
	add.s32 	%r20, %r187, -1;
	and.b64  	%rd41, %rd277, 4294967295;
	mul.wide.u32 	%rd186, %r20, 8;
	add.s64 	%rd187, %rd2, %rd186;
	ld.global.u64 	%rd42, [%rd187];
	and.b64  	%rd188, %rd42, -4294967296;
	setp.ne.s64 	%p10, %rd188, 0;
	@%p10 bra 	$L__BB54_18;
	cvt.u32.u64 	%r94, %rd42;
	cvt.u32.u64 	%r95, %rd41;
	div.u32 	%r96, %r95, %r94;
	mul.lo.s32 	%r97, %r96, %r94;
	sub.s32 	%r98, %r95, %r97;
	cvt.u64.u32 	%rd279, %r96;
	cvt.u64.u32 	%rd280, %r98;
	bra.uni 	$L__BB54_19;
$L__BB54_18:
	div.s64 	%rd279, %rd41, %rd42;
	mul.lo.s64 	%rd189, %rd279, %rd42;
	sub.s64 	%rd280, %rd41, %rd189;
$L__BB54_19:
	mul.wide.u32 	%rd190, %r20, 8;
	add.s64 	%rd191, %rd1, %rd190;
	ld.global.u64 	%rd192, [%rd191];
	mad.lo.s64 	%rd49, %rd192, %rd280, %rd40;
	add.s32 	%r21, %r187, -2;
	and.b64  	%rd50, %rd279, 4294967295;
	mul.wide.u32 	%rd193, %r21, 8;
	add.s64 	%rd194, %rd2, %rd193;
	ld.global.u64 	%rd51, [%rd194];
	and.b64  	%rd195, %rd51, -4294967296;
	setp.ne.s64 	%p11, %rd195, 0;
	@%p11 bra 	$L__BB54_21;
	cvt.u32.u64 	%r99, %rd51;
	cvt.u32.u64 	%r100, %rd50;
	div.u32 	%r101, %r100, %r99;
	mul.lo.s32 	%r102, %r101, %r99;
	sub.s32 	%r103, %r100, %r102;
	cvt.u64.u32 	%rd281, %r101;
	cvt.u64.u32 	%rd282, %r103;
	bra.uni 	$L__BB54_22;
$L__BB54_21:
	div.s64 	%rd281, %rd50, %rd51;
	mul.lo.s64 	%rd196, %rd281, %rd51;
	sub.s64 	%rd282, %rd50, %rd196;
$L__BB54_22:
	mul.wide.u32 	%rd197, %r21, 8;
	add.s64 	%rd198, %rd1, %rd197;
	ld.global.u64 	%rd199, [%rd198];
	mad.lo.s64 	%rd58, %rd199, %rd282, %rd49;
	add.s32 	%r22, %r187, -3;
	and.b64  	%rd59, %rd281, 4294967295;
	mul.wide.u32 	%rd200, %r22, 8;
	add.s64 	%rd201, %rd2, %rd200;
	ld.global.u64 	%rd60, [%rd201];
	and.b64  	%rd202, %rd60, -4294967296;
	setp.ne.s64 	%p12, %rd202, 0;
	@%p12 bra 	$L__BB54_24;
	cvt.u32.u64 	%r104, %rd60;
	cvt.u32.u64 	%r105, %rd59;
	div.u32 	%r106, %r105, %r104;
	mul.lo.s32 	%r107, %r106, %r104;
	sub.s32 	%r108, %r105, %r107;
	cvt.u64.u32 	%rd283, %r106;
	cvt.u64.u32 	%rd284, %r108;
	bra.uni 	$L__BB54_25;
$L__BB54_24:
	div.s64 	%rd283, %rd59, %rd60;
	mul.lo.s64 	%rd203, %rd283, %rd60;
	sub.s64 	%rd284, %rd59, %rd203;
$L__BB54_25:
	mul.wide.u32 	%rd204, %r22, 8;
	add.s64 	%rd205, %rd1, %rd204;
	ld.global.u64 	%rd206, [%rd205];
	mad.lo.s64 	%rd67, %rd206, %rd284, %rd58;
	and.b64  	%rd68, %rd283, 4294967295;
	mul.wide.u32 	%rd207, %r19, 8;
	add.s64 	%rd208, %rd2, %rd207;
	ld.global.u64 	%rd69, [%rd208];
	and.b64  	%rd209, %rd69, -4294967296;
	setp.ne.s64 	%p13, %rd209, 0;
	@%p13 bra 	$L__BB54_27;
	cvt.u32.u64 	%r109, %rd69;
	cvt.u32.u64 	%r110, %rd68;
	div.u32 	%r111, %r110, %r109;
	mul.lo.s32 	%r112, %r111, %r109;
	sub.s32 	%r113, %r110, %r112;
	cvt.u64.u32 	%rd285, %r111;
	cvt.u64.u32 	%rd286, %r113;
	bra.uni 	$L__BB54_28;
$L__BB54_27:
	div.s64 	%rd285, %rd68, %rd69;
	mul.lo.s64 	%rd210, %rd285, %rd69;
	sub.s64 	%rd286, %rd68, %rd210;
$L__BB54_28:
	add.s64 	%rd212, %rd1, %rd207;
	ld.global.u64 	%rd213, [%rd212];
	mad.lo.s64 	%rd306, %rd213, %rd286, %rd67;
	cvt.u32.u64 	%r192, %rd285;
	add.s32 	%r187, %r187, -8;
	add.s32 	%r186, %r186, 8;
	setp.ne.s32 	%p14, %r186, 0;
	@%p14 bra 	$L__BB54_4;
	add.s32 	%r191, %r187, 3;
$L__BB54_30:
	setp.eq.s32 	%p15, %r10, 0;
	@%p15 bra 	$L__BB54_59;
	and.b32  	%r29, %r8, 3;
	setp.lt.u32 	%p16, %r10, 4;
	@%p16 bra 	$L__BB54_45;
	cvt.u64.u32 	%rd79, %r192;
	mul.wide.u32 	%rd215, %r191, 8;
	add.s64 	%rd216, %rd2, %rd215;
	ld.global.u64 	%rd80, [%rd216];
	and.b64  	%rd217, %rd80, -4294967296;
	setp.ne.s64 	%p17, %rd217, 0;
	@%p17 bra 	$L__BB54_34;
	cvt.u32.u64 	%r114, %rd80;
	cvt.u32.u64 	%r115, %rd79;
	div.u32 	%r116, %r115, %r114;
	mul.lo.s32 	%r117, %r116, %r114;
	sub.s32 	%r118, %r115, %r117;
	cvt.u64.u32 	%rd289, %r116;
	cvt.u64.u32 	%rd290, %r118;
	bra.uni 	$L__BB54_35;
$L__BB54_34:
	div.s64 	%rd289, %rd79, %rd80;
	mul.lo.s64 	%rd218, %rd289, %rd80;
	sub.s64 	%rd290, %rd79, %rd218;
$L__BB54_35:
	add.s64 	%rd220, %rd1, %rd215;
	ld.global.u64 	%rd221, [%rd220];
	mad.lo.s64 	%rd87, %rd221, %rd290, %rd306;
	add.s32 	%r30, %r191, -1;
	and.b64  	%rd88, %rd289, 4294967295;
	mul.wide.u32 	%rd222, %r30, 8;
	add.s64 	%rd223, %rd2, %rd222;
	ld.global.u64 	%rd89, [%rd223];
	and.b64  	%rd224, %rd89, -4294967296;
	setp.ne.s64 	%p18, %rd224, 0;
	@%p18 bra 	$L__BB54_37;
	cvt.u32.u64 	%r119, %rd89;
	cvt.u32.u64 	%r120, %rd88;
	div.u32 	%r121, %r120, %r119;
	mul.lo.s32 	%r122, %r121, %r119;
	sub.s32 	%r123, %r120, %r122;
	cvt.u64.u32 	%rd291, %r121;
	cvt.u64.u32 	%rd292, %r123;
	bra.uni 	$L__BB54_38;
$L__BB54_37:
	div.s64 	%rd291, %rd88, %rd89;
	mul.lo.s64 	%rd225, %rd291, %rd89;
	sub.s64 	%rd292, %rd88, %rd225;
$L__BB54_38:
	add.s64 	%rd227, %rd1, %rd222;
	ld.global.u64 	%rd228, [%rd227];
	mad.lo.s64 	%rd96, %rd228, %rd292, %rd87;
	add.s32 	%r31, %r191, -2;
	and.b64  	%rd97, %rd291, 4294967295;
	mul.wide.u32 	%rd229, %r31, 8;
	add.s64 	%rd230, %rd2, %rd229;
	ld.global.u64 	%rd98, [%rd230];
	and.b64  	%rd231, %rd98, -4294967296;
	setp.ne.s64 	%p19, %rd231, 0;
	@%p19 bra 	$L__BB54_40;
	cvt.u32.u64 	%r124, %rd98;
	cvt.u32.u64 	%r125, %rd97;
	div.u32 	%r126, %r125, %r124;
	mul.lo.s32 	%r127, %r126, %r124;
	sub.s32 	%r128, %r125, %r127;
	cvt.u64.u32 	%rd293, %r126;
	cvt.u64.u32 	%rd294, %r128;
	bra.uni 	$L__BB54_41;
$L__BB54_40:
	div.s64 	%rd293, %rd97, %rd98;
	mul.lo.s64 	%rd232, %rd293, %rd98;
	sub.s64 	%rd294, %rd97, %rd232;
$L__BB54_41:
	add.s64 	%rd234, %rd1, %rd229;
	ld.global.u64 	%rd235, [%rd234];
	mad.lo.s64 	%rd105, %rd235, %rd294, %rd96;
	add.s32 	%r32, %r191, -3;
	and.b64  	%rd106, %rd293, 4294967295;
	mul.wide.u32 	%rd236, %r32, 8;
	add.s64 	%rd237, %rd2, %rd236;
	ld.global.u64 	%rd107, [%rd237];
	and.b64  	%rd238, %rd107, -4294967296;
	setp.ne.s64 	%p20, %rd238, 0;
	@%p20 bra 	$L__BB54_43;
	cvt.u32.u64 	%r129, %rd107;
	cvt.u32.u64 	%r130, %rd106;
	div.u32 	%r131, %r130, %r129;
	mul.lo.s32 	%r132, %r131, %r129;
	sub.s32 	%r133, %r130, %r132;
	cvt.u64.u32 	%rd295, %r131;
	cvt.u64.u32 	%rd296, %r133;
	bra.uni 	$L__BB54_44;
$L__BB54_43:
	div.s64 	%rd295, %rd106, %rd107;
	mul.lo.s64 	%rd239, %rd295, %rd107;
	sub.s64 	%rd296, %rd106, %rd239;
$L__BB54_44:
	add.s64 	%rd241, %rd1, %rd236;
	ld.global.u64 	%rd242, [%rd241];
	mad.lo.s64 	%rd306, %rd242, %rd296, %rd105;
	cvt.u32.u64 	%r192, %rd295;
	add.s32 	%r191, %r191, -4;
$L__BB54_45:
	setp.eq.s32 	%p21, %r29, 0;
	@%p21 bra 	$L__BB54_59;
	setp.eq.s32 	%p22, %r29, 1;
	@%p22 bra 	$L__BB54_54;
	cvt.u64.u32 	%rd117, %r192;
	mul.wide.u32 	%rd244, %r191, 8;
	add.s64 	%rd245, %rd2, %rd244;
	ld.global.u64 	%rd118, [%rd245];
	and.b64  	%rd246, %rd118, -4294967296;
	setp.ne.s64 	%p23, %rd246, 0;
	@%p23 bra 	$L__BB54_49;
	cvt.u32.u64 	%r134, %rd118;
	cvt.u32.u64 	%r135, %rd117;
	div.u32 	%r136, %r135, %r134;
	mul.lo.s32 	%r137, %r136, %r134;
	sub.s32 	%r138, %r135, %r137;
	cvt.u64.u32 	%rd299, %r136;
	cvt.u64.u32 	%rd300, %r138;
	bra.uni 	$L__BB54_50;
$L__BB54_49:
	div.s64 	%rd299, %rd117, %rd118;
	mul.lo.s64 	%rd247, %rd299, %rd118;
	sub.s64 	%rd300, %rd117, %rd247;
$L__BB54_50:
	add.s64 	%rd249, %rd1, %rd244;
	ld.global.u64 	%rd250, [%rd249];
	mad.lo.s64 	%rd125, %rd250, %rd300, %rd306;
	add.s32 	%r37, %r191, -1;
	and.b64  	%rd126, %rd299, 4294967295;
	mul.wide.u32 	%rd251, %r37, 8;
	add.s64 	%rd252, %rd2, %rd251;
	ld.global.u64 	%rd127, [%rd252];
	and.b64  	%rd253, %rd127, -4294967296;
	setp.ne.s64 	%p24, %rd253, 0;
	@%p24 bra 	$L__BB54_52;
	cvt.u32.u64 	%r139, %rd127;
	cvt.u32.u64 	%r140, %rd126;
	div.u32 	%r141, %r140, %r139;
	mul.lo.s32 	%r142, %r141, %r139;
	sub.s32 	%r143, %r140, %r142;
	cvt.u64.u32 	%rd301, %r141;
	cvt.u64.u32 	%rd302, %r143;
	bra.uni 	$L__BB54_53;
$L__BB54_52:
	div.s64 	%rd301, %rd126, %rd127;
	mul.lo.s64 	%rd254, %rd301, %rd127;
	sub.s64 	%rd302, %rd126, %rd254;
$L__BB54_53:
	add.s64 	%rd256, %rd1, %rd251;
	ld.global.u64 	%rd257, [%rd256];
	mad.lo.s64 	%rd306, %rd257, %rd302, %rd125;
	cvt.u32.u64 	%r192, %rd301;
	add.s32 	%r191, %r191, -2;
$L__BB54_54:
	and.b32  	%r144, %r8, 1;
	setp.eq.b32 	%p25, %r144, 1;
	not.pred 	%p26, %p25;
	@%p26 bra 	$L__BB54_59;
	cvt.u64.u32 	%rd137, %r192;
	mul.wide.u32 	%rd258, %r191, 8;
	add.s64 	%rd259, %rd2, %rd258;
	ld.global.u64 	%rd138, [%rd259];
	and.b64  	%rd260, %rd138, -4294967296;
	setp.ne.s64 	%p27, %rd260, 0;
	@%p27 bra 	$L__BB54_57;
	cvt.u32.u64 	%r145, %rd138;
	cvt.u32.u64 	%r146, %rd137;
	rem.u32 	%r147, %r146, %r145;
	cvt.u64.u32 	%rd305, %r147;
	bra.uni 	$L__BB54_58;
$L__BB54_57:
	rem.s64 	%rd305, %rd137, %rd138;
$L__BB54_58:
	add.s64 	%rd262, %rd1, %rd258;
	ld.global.u64 	%rd263, [%rd262];
	mad.lo.s64 	%rd306, %rd263, %rd305, %rd306;
$L__BB54_59:
	cvta.to.global.u64 	%rd264, %rd145;
	shl.b64 	%rd265, %rd306, 3;
	add.s64 	%rd266, %rd264, %rd265;
	ld.global.f64 	%fd14, [%rd266];
	st.shared.f64 	[%r6], %fd14;
	bar.sync 	0;
	setp.ne.s32 	%p28, %r1, 0;
	@%p28 bra 	$L__BB54_76;
	setp.lt.u32 	%p29, %r4, 2;
	shl.b32 	%r148, %r3, 3;
	add.s32 	%r42, %r70, %r148;
	@%p29 bra 	$L__BB54_74;
	ld.shared.f64 	%fd53, [%r42];
	add.s32 	%r43, %r4, -1;
	add.s32 	%r151, %r4, -2;
	and.b32  	%r44, %r43, 7;
	setp.lt.u32 	%p30, %r151, 7;
	mov.b32 	%r196, 1;
	@%p30 bra 	$L__BB54_65;
	and.b32  	%r154, %r43, -8;
	neg.s32 	%r200, %r154;
	shl.b32 	%r46, %r2, 3;
	add.s32 	%r156, %r148, %r46;
	mov.u32 	%r157, sdata_f64;
	add.s32 	%r198, %r157, %r156;
	shl.b32 	%r48, %r2, 6;
	mov.b32 	%r201, 1;
	mov.b32 	%r199, 0;
$L__BB54_63:
	.pragma "nounroll";
	mul.lo.s32 	%r158, %r201, %r2;
	shl.b32 	%r159, %r158, 3;
	add.s32 	%r160, %r42, %r159;
	ld.shared.f64 	%fd16, [%r198];
	mul.f64 	%fd17, %fd53, %fd16;
	add.s32 	%r161, %r160, %r46;
	ld.shared.f64 	%fd18, [%r161];
	mul.f64 	%fd19, %fd17, %fd18;
	add.s32 	%r162, %r161, %r46;
	ld.shared.f64 	%fd20, [%r162];
	mul.f64 	%fd21, %fd19, %fd20;
	add.s32 	%r163, %r162, %r46;
	ld.shared.f64 	%fd22, [%r163];
	mul.f64 	%fd23, %fd21, %fd22;
	add.s32 	%r164, %r163, %r46;
	ld.shared.f64 	%fd24, [%r164];
	mul.f64 	%fd25, %fd23, %fd24;
	add.s32 	%r165, %r164, %r46;
	ld.shared.f64 	%fd26, [%r165];
	mul.f64 	%fd27, %fd25, %fd26;
	add.s32 	%r166, %r165, %r46;
	ld.shared.f64 	%fd28, [%r166];
	mul.f64 	%fd29, %fd27, %fd28;
	add.s32 	%r167, %r166, %r46;
	ld.shared.f64 	%fd30, [%r167];
	mul.f64 	%fd53, %fd29, %fd30;
	add.s32 	%r201, %r201, 8;
	add.s32 	%r200, %r200, 8;
	add.s32 	%r199, %r199, 8;
	add.s32 	%r198, %r198, %r48;
	setp.eq.s32 	%p31, %r200, 0;
	@%p31 bra 	$L__BB54_64;
	bra.uni 	$L__BB54_63;
$L__BB54_64:
	add.s32 	%r196, %r199, 1;
$L__BB54_65:
	setp.eq.s32 	%p32, %r44, 0;
	@%p32 bra 	$L__BB54_73;
	and.b32  	%r51, %r43, 3;
	setp.lt.u32 	%p33, %r44, 4;
	@%p33 bra 	$L__BB54_68;
	mul.lo.s32 	%r168, %r196, %r2;
	shl.b32 	%r169, %r168, 3;
	add.s32 	%r170, %r42, %r169;
	ld.shared.f64 	%fd32, [%r170];
	mul.f64 	%fd33, %fd53, %fd32;
	shl.b32 	%r171, %r2, 3;
	add.s32 	%r172, %r170, %r171;
	ld.shared.f64 	%fd34, [%r172];
	mul.f64 	%fd35, %fd33, %fd34;
	add.s32 	%r173, %r172, %r171;
	ld.shared.f64 	%fd36, [%r173];
	mul.f64 	%fd37, %fd35, %fd36;
	add.s32 	%r174, %r173, %r171;
	ld.shared.f64 	%fd38, [%r174];
	mul.f64 	%fd53, %fd37, %fd38;
	add.s32 	%r196, %r196, 4;
$L__BB54_68:
	setp.eq.s32 	%p34, %r51, 0;
	@%p34 bra 	$L__BB54_73;
	setp.eq.s32 	%p35, %r51, 1;
	@%p35 bra 	$L__BB54_71;
	mul.lo.s32 	%r175, %r196, %r2;
	shl.b32 	%r176, %r175, 3;
	add.s32 	%r177, %r42, %r176;
	ld.shared.f64 	%fd40, [%r177];
	mul.f64 	%fd41, %fd53, %fd40;
	shl.b32 	%r178, %r2, 3;
	add.s32 	%r179, %r177, %r178;
	ld.shared.f64 	%fd42, [%r179];
	mul.f64 	%fd53, %fd41, %fd42;
	add.s32 	%r196, %r196, 2;
$L__BB54_71:
	and.b32  	%r180, %r43, 1;
	setp.eq.b32 	%p36, %r180, 1;
	not.pred 	%p37, %p36;
	@%p37 bra 	$L__BB54_73;
	mul.lo.s32 	%r181, %r196, %r2;
	shl.b32 	%r182, %r181, 3;
	add.s32 	%r183, %r42, %r182;
	ld.shared.f64 	%fd43, [%r183];
	mul.f64 	%fd53, %fd53, %fd43;
$L__BB54_73:
	st.shared.f64 	[%r42], %fd53;
$L__BB54_74:
	atom.relaxed.global.cas.b32 	%r184, [global_lock], 0, 1;
	setp.ne.s32 	%p38, %r184, 0;
	@%p38 bra 	$L__BB54_74;
	ld.shared.f64 	%fd44, [%r42];
	cvta.to.global.u64 	%rd267, %rd144;
	shl.b64 	%rd268, %rd3, 3;
	add.s64 	%rd269, %rd267, %rd268;
	ld.global.f64 	%fd45, [%rd269];
	mul.f64 	%fd46, %fd44, %fd45;
	st.global.f64 	[%rd269], %fd46;
	atom.global.exch.b32 	%r185, [global_lock], 0;
$L__BB54_76:
	ret;

}
	// .globl	contiguous_reduce_f16
.visible .entry contiguous_reduce_f16(
	.param .u64 .ptr .align 1 contiguous_reduce_f16_param_0,
	.param .u64 .ptr .align 1 contiguous_reduce_f16_param_1,
	.param .u64 contiguous_reduce_f16_param_2
)
{
	.reg .pred 	%p<8>;
	.reg .b16 	%rs<29>;
	.reg .b32 	%r<16>;
	.reg .b32 	%f<25>;
	.reg .b64 	%rd<16>;

	ld.param.u64 	%rd4, [contiguous_reduce_f16_param_0];
	ld.param.u64 	%rd6, [contiguous_reduce_f16_param_1];
	ld.param.u64 	%rd5, [contiguous_reduce_f16_param_2];
	cvta.to.global.u64 	%rd1, %rd6;
	mov.u32 	%r1, %tid.x;
	mov.u32 	%r2, %ctaid.x;
	mov.u32 	%r15, %ntid.x;
	mul.lo.s32 	%r8, %r2, %r15;
	shl.b32 	%r9, %r8, 1;
	add.s32 	%r4, %r9, %r1;
	mov.b16 	%rs2, 1;
	// begin inline asm
	cvt.rn.f16.u16 %rs1, %rs2;
	// end inline asm
	shl.b32 	%r10, %r1, 1;
	mov.u32 	%r11, sdata_f16;
	add.s32 	%r5, %r11, %r10;
	st.shared.u16 	[%r5], %rs1;
	add.s32 	%r12, %r4, %r15;
	cvt.u64.u32 	%rd2, %r12;
	setp.le.u64 	%p1, %rd5, %rd2;
	@%p1 bra 	$L__BB55_2;
	mul.wide.u32 	%rd9, %r4, 2;
	add.s64 	%rd10, %rd1, %rd9;
	ld.global.u16 	%rs4, [%rd10];
	// begin inline asm
	{  cvt.f32.f16 %f1, %rs4;}

	// end inline asm
	shl.b64 	%rd11, %rd2, 1;
	add.s64 	%rd12, %rd1, %rd11;
	ld.global.u16 	%rs5, [%rd12];
	// begin inline asm
	{  cvt.f32.f16 %f2, %rs5;}

	// end inline asm
	mul.f32 	%f3, %f1, %f2;
	// begin inline asm
	{  cvt.rn.f16.f32 %rs6, %f3;}

	// end inline asm
	st.shared.u16 	[%r5], %rs6;
	bra.uni 	$L__BB55_4;
$L__BB55_2:
	cvt.u64.u32 	%rd3, %r4;
	setp.le.u64 	%p2, %rd5, %rd3;
	@%p2 bra 	$L__BB55_4;
	shl.b64 	%rd7, %rd3, 1;
	add.s64 	%rd8, %rd1, %rd7;
	ld.global.u16 	%rs3, [%rd8];
	st.shared.u16 	[%r5], %rs3;
$L__BB55_4:
	bar.sync 	0;
	setp.lt.u32 	%p3, %r15, 66;
	@%p3 bra 	$L__BB55_8;
$L__BB55_5:
	shr.u32 	%r7, %r15, 1;
	setp.ge.u32 	%p4, %r1, %r7;
	@%p4 bra 	$L__BB55_7;
	ld.shared.u16 	%rs7, [%r5];
	// begin inline asm
	{  cvt.f32.f16 %f4, %rs7;}

	// end inline asm
	and.b32  	%r13, %r15, 2046;
	add.s32 	%r14, %r5, %r13;
	ld.shared.u16 	%rs8, [%r14];
	// begin inline asm
	{  cvt.f32.f16 %f5, %rs8;}

	// end inline asm
	mul.f32 	%f6, %f4, %f5;
	// begin inline asm
	{  cvt.rn.f16.f32 %rs9, %f6;}

	// end inline asm
	st.shared.u16 	[%r5], %rs9;
$L__BB55_7:
	bar.sync 	0;
	setp.gt.u32 	%p5, %r15, 131;
	mov.u32 	%r15, %r7;
	@%p5 bra 	$L__BB55_5;
$L__BB55_8:
	setp.gt.u32 	%p6, %r1, 31;
	@%p6 bra 	$L__BB55_11;
	ld.shared.u16 	%rs10, [%r5];
	// begin inline asm
	{  cvt.f32.f16 %f7, %rs10;}

	// end inline asm
	ld.shared.u16 	%rs11, [%r5+64];
	// begin inline asm
	{  cvt.f32.f16 %f8, %rs11;}

	// end inline asm
	mul.f32 	%f9, %f7, %f8;
	// begin inline asm
	{  cvt.rn.f16.f32 %rs12, %f9;}

	// end inline asm
	st.volatile.shared.u16 	[%r5], %rs12;
	// begin inline asm
	{  cvt.f32.f16 %f10, %rs12;}

	// end inline asm
	ld.shared.u16 	%rs14, [%r5+32];
	// begin inline asm
	{  cvt.f32.f16 %f11, %rs14;}

	// end inline asm
	mul.f32 	%f12, %f10, %f11;
	// begin inline asm
	{  cvt.rn.f16.f32 %rs15, %f12;}

	// end inline asm
	st.volatile.shared.u16 	[%r5], %rs15;
	// begin inline asm
	{  cvt.f32.f16 %f13, %rs15;}

	// end inline asm
	ld.shared.u16 	%rs17, [%r5+16];
	// begin inline asm
	{  cvt.f32.f16 %f14, %rs17;}

	// end inline asm
	mul.f32 	%f15, %f13, %f14;
	// begin inline asm
	{  cvt.rn.f16.f32 %rs18, %f15;}

	// end inline asm
	st.volatile.shared.u16 	[%r5], %rs18;
	// begin inline asm
	{  cvt.f32.f16 %f16, %rs18;}

	// end inline asm
	ld.shared.u16 	%rs20, [%r5+8];
	// begin inline asm
	{  cvt.f32.f16 %f17, %rs20;}

	// end inline asm
	mul.f32 	%f18, %f16, %f17;
	// begin inline asm
	{  cvt.rn.f16.f32 %rs21, %f18;}

	// end inline asm
	st.volatile.shared.u16 	[%r5], %rs21;
	// begin inline asm
	{  cvt.f32.f16 %f19, %rs21;}

	// end inline asm
	ld.shared.u16 	%rs23, [%r5+4];
	// begin inline asm
	{  cvt.f32.f16 %f20, %rs23;}

	// end inline asm
	mul.f32 	%f21, %f19, %f20;
	// begin inline asm
	{  cvt.rn.f16.f32 %rs24, %f21;}

	// end inline asm
	st.volatile.shared.u16 	[%r5], %rs24;
	// begin inline asm
	{  cvt.f32.f16 %f22, %rs24;}

	// end inline asm
	ld.shared.u16 	%rs26, [%r5+2];
	// begin inline asm
	{  cvt.f32.f16 %f23, %rs26;}

	// end inline asm
	mul.f32 	%f24, %f22, %f23;
	// begin inline asm
	{  cvt.rn.f16.f32 %rs27, %f24;}

	// end inline asm
	st.volatile.shared.u16 	[%r5], %rs27;
	setp.ne.s32 	%p7, %r1, 0;
	@%p7 bra 	$L__BB55_11;
	cvta.to.global.u64 	%rd13, %rd4;
	mul.wide.u32 	%rd14, %r2, 2;
	add.s64 	%rd15, %rd13, %rd14;
	ld.shared.u16 	%rs28, [sdata_f16];
	st.global.u16 	[%rd15], %rs28;
$L__BB55_11:
	ret;

}
	// .globl	uncontiguous_reduce_f16
.visible .entry uncontiguous_reduce_f16(
	.param .u64 .ptr .align 1 uncontiguous_reduce_f16_param_0,
	.param .u64 .ptr .align 1 uncontiguous_reduce_f16_param_1,
	.param .u64 .ptr .align 1 uncontiguous_reduce_f16_param_2,
	.param .u64 .ptr .align 1 uncontiguous_reduce_f16_param_3,
	.param .u64 uncontiguous_reduce_f16_param_4,
	.param .u64 uncontiguous_reduce_f16_param_5
)
{
	.reg .pred 	%p<53>;
	.reg .b16 	%rs<29>;
	.reg .b32 	%r<212>;
	.reg .b32 	%f<25>;
	.reg .b64 	%rd<558>;

	ld.param.u64 	%rd260, [uncontiguous_reduce_f16_param_0];
	ld.param.u64 	%rd263, [uncontiguous_reduce_f16_param_1];
	ld.param.u64 	%rd264, [uncontiguous_reduce_f16_param_2];
	ld.param.u64 	%rd265, [uncontiguous_reduce_f16_param_3];
	ld.param.u64 	%rd261, [uncontiguous_reduce_f16_param_4];
	ld.param.u64 	%rd262, [uncontiguous_reduce_f16_param_5];
	cvta.to.global.u64 	%rd1, %rd265;
	cvta.to.global.u64 	%rd2, %rd264;
	cvta.to.global.u64 	%rd3, %rd263;
	mov.u32 	%r1, %tid.x;
	mov.u32 	%r2, %ctaid.x;
	mov.u32 	%r211, %ntid.x;
	mul.lo.s32 	%r52, %r2, %r211;
	shl.b32 	%r53, %r52, 1;
	add.s32 	%r4, %r53, %r1;
	mov.b16 	%rs2, 1;
	// begin inline asm
	cvt.rn.f16.u16 %rs1, %rs2;
	// end inline asm
	shl.b32 	%r54, %r1, 1;
	mov.u32 	%r55, sdata_f16;
	add.s32 	%r5, %r55, %r54;
	st.shared.u16 	[%r5], %rs1;
	add.s32 	%r56, %r4, %r211;
	cvt.u64.u32 	%rd511, %r56;
	setp.le.u64 	%p1, %rd262, %rd511;
	@%p1 bra 	$L__BB56_54;
	cvt.u32.u64 	%r6, %rd261;
	add.s32 	%r205, %r6, -1;
	setp.lt.s32 	%p27, %r205, 0;
	mov.b64 	%rd515, 0;
	mov.u64 	%rd516, %rd515;
	@%p27 bra 	$L__BB56_53;
	cvt.u64.u32 	%rd512, %r4;
	setp.lt.u32 	%p28, %r205, 3;
	mov.b64 	%rd516, 0;
	mov.u64 	%rd515, %rd516;
	@%p28 bra 	$L__BB56_30;
	add.s32 	%r203, %r6, -2;
	and.b32  	%r132, %r6, -4;
	neg.s32 	%r202, %r132;
	mov.b64 	%rd516, 0;
$L__BB56_4:
	.pragma "nounroll";
	add.s32 	%r12, %r203, 1;
	mul.wide.u32 	%rd397, %r12, 8;
	add.s64 	%rd398, %rd2, %rd397;
	ld.global.u64 	%rd10, [%rd398];
	or.b64  	%rd399, %rd512, %rd10;
	and.b64  	%rd400, %rd399, -4294967296;
	setp.ne.s64 	%p29, %rd400, 0;
	@%p29 bra 	$L__BB56_6;
	cvt.u32.u64 	%r133, %rd10;
	cvt.u32.u64 	%r134, %rd512;
	div.u32 	%r135, %r134, %r133;
	mul.lo.s32 	%r136, %r135, %r133;
	sub.s32 	%r137, %r134, %r136;
	cvt.u64.u32 	%rd477, %r135;
	cvt.u64.u32 	%rd478, %r137;
	bra.uni 	$L__BB56_7;
$L__BB56_6:
	div.s64 	%rd477, %rd512, %rd10;
	mul.lo.s64 	%rd401, %rd477, %rd10;
	sub.s64 	%rd478, %rd512, %rd401;
$L__BB56_7:
	mul.wide.u32 	%rd402, %r12, 8;
	add.s64 	%rd403, %rd1, %rd402;
	ld.global.u64 	%rd17, [%rd403];
	mad.lo.s64 	%rd18, %rd17, %rd478, %rd515;
	or.b64  	%rd404, %rd511, %rd10;
	and.b64  	%rd405, %rd404, -4294967296;
	setp.ne.s64 	%p30, %rd405, 0;
	@%p30 bra 	$L__BB56_9;
	cvt.u32.u64 	%r138, %rd10;
	cvt.u32.u64 	%r139, %rd511;
	div.u32 	%r140, %r139, %r138;
	mul.lo.s32 	%r141, %r140, %r138;
	sub.s32 	%r142, %r139, %r141;
	cvt.u64.u32 	%rd479, %r140;
	cvt.u64.u32 	%rd480, %r142;
	bra.uni 	$L__BB56_10;
$L__BB56_9:
	div.s64 	%rd479, %rd511, %rd10;
	mul.lo.s64 	%rd406, %rd479, %rd10;
	sub.s64 	%rd480, %rd511, %rd406;
$L__BB56_10:
	mad.lo.s64 	%rd25, %rd480, %rd17, %rd516;
	add.s32 	%r13, %r203, -2;
	mul.wide.u32 	%rd407, %r203, 8;
	add.s64 	%rd408, %rd2, %rd407;
	ld.global.u64 	%rd26, [%rd408];
	or.b64  	%rd409, %rd477, %rd26;
	and.b64  	%rd410, %rd409, -4294967296;
	setp.ne.s64 	%p31, %rd410, 0;
	@%p31 bra 	$L__BB56_12;
	cvt.u32.u64 	%r143, %rd26;
	cvt.u32.u64 	%r144, %rd477;
	div.u32 	%r145, %r144, %r143;
	mul.lo.s32 	%r146, %r145, %r143;
	sub.s32 	%r147, %r144, %r146;
	cvt.u64.u32 	%rd481, %r145;
	cvt.u64.u32 	%rd482, %r147;
	bra.uni 	$L__BB56_13;
$L__BB56_12:
	div.s64 	%rd481, %rd477, %rd26;
	mul.lo.s64 	%rd411, %rd481, %rd26;
	sub.s64 	%rd482, %rd477, %rd411;
$L__BB56_13:
	mul.wide.u32 	%rd412, %r203, 8;
	add.s64 	%rd413, %rd1, %rd412;
	ld.global.u64 	%rd33, [%rd413];
	mad.lo.s64 	%rd34, %rd33, %rd482, %rd18;
	or.b64  	%rd414, %rd479, %rd26;
	and.b64  	%rd415, %rd414, -4294967296;
	setp.ne.s64 	%p32, %rd415, 0;
	@%p32 bra 	$L__BB56_15;
	cvt.u32.u64 	%r148, %rd26;
	cvt.u32.u64 	%r149, %rd479;
	div.u32 	%r150, %r149, %r148;
	mul.lo.s32 	%r151, %r150, %r148;
	sub.s32 	%r152, %r149, %r151;
	cvt.u64.u32 	%rd483, %r150;
	cvt.u64.u32 	%rd484, %r152;
	bra.uni 	$L__BB56_16;
$L__BB56_15:
	div.s64 	%rd483, %rd479, %rd26;
	mul.lo.s64 	%rd416, %rd483, %rd26;
	sub.s64 	%rd484, %rd479, %rd416;
$L__BB56_16:
	mad.lo.s64 	%rd41, %rd484, %rd33, %rd25;
	add.s32 	%r14, %r203, -1;
	mul.wide.u32 	%rd417, %r14, 8;
	add.s64 	%rd418, %rd2, %rd417;
	ld.global.u64 	%rd42, [%rd418];
	or.b64  	%rd419, %rd481, %rd42;
	and.b64  	%rd420, %rd419, -4294967296;
	setp.ne.s64 	%p33, %rd420, 0;
	@%p33 bra 	$L__BB56_18;
	cvt.u32.u64 	%r153, %rd42;
	cvt.u32.u64 	%r154, %rd481;
	div.u32 	%r155, %r154, %r153;
	mul.lo.s32 	%r156, %r155, %r153;
	sub.s32 	%r157, %r154, %r156;
	cvt.u64.u32 	%rd485, %r155;
	cvt.u64.u32 	%rd486, %r157;
	bra.uni 	$L__BB56_19;
$L__BB56_18:
	div.s64 	%rd485, %rd481, %rd42;
	mul.lo.s64 	%rd421, %rd485, %rd42;
	sub.s64 	%rd486, %rd481, %rd421;
$L__BB56_19:
	mul.wide.u32 	%rd422, %r14, 8;
	add.s64 	%rd423, %rd1, %rd422;
	ld.global.u64 	%rd49, [%rd423];
	mad.lo.s64 	%rd50, %rd49, %rd486, %rd34;
	or.b64  	%rd424, %rd483, %rd42;
	and.b64  	%rd425, %rd424, -4294967296;
	setp.ne.s64 	%p34, %rd425, 0;
	@%p34 bra 	$L__BB56_21;
	cvt.u32.u64 	%r158, %rd42;
	cvt.u32.u64 	%r159, %rd483;
	div.u32 	%r160, %r159, %r158;
	mul.lo.s32 	%r161, %r160, %r158;
	sub.s32 	%r162, %r159, %r161;
	cvt.u64.u32 	%rd487, %r160;
	cvt.u64.u32 	%rd488, %r162;
	bra.uni 	$L__BB56_22;
$L__BB56_21:
	div.s64 	%rd487, %rd483, %rd42;
	mul.lo.s64 	%rd426, %rd487, %rd42;
	sub.s64 	%rd488, %rd483, %rd426;
$L__BB56_22:
	mad.lo.s64 	%rd57, %rd488, %rd49, %rd41;
	mul.wide.u32 	%rd427, %r13, 8;
	add.s64 	%rd428, %rd2, %rd427;
	ld.global.u64 	%rd58, [%rd428];
	or.b64  	%rd429, %rd485, %rd58;
	and.b64  	%rd430, %rd429, -4294967296;
	setp.ne.s64 	%p35, %rd430, 0;
	@%p35 bra 	$L__BB56_24;
	cvt.u32.u64 	%r163, %rd58;
	cvt.u32.u64 	%r164, %rd485;
	div.u32 	%r165, %r164, %r163;
	mul.lo.s32 	%r166, %r165, %r163;
	sub.s32 	%r167, %r164, %r166;
	cvt.u64.u32 	%rd512, %r165;
	cvt.u64.u32 	%rd490, %r167;
	bra.uni 	$L__BB56_25;
$L__BB56_24:
	div.s64 	%rd512, %rd485, %rd58;
	mul.lo.s64 	%rd431, %rd512, %rd58;
	sub.s64 	%rd490, %rd485, %rd431;
$L__BB56_25:
	mul.wide.u32 	%rd432, %r13, 8;
	add.s64 	%rd433, %rd1, %rd432;
	ld.global.u64 	%rd65, [%rd433];
	mad.lo.s64 	%rd515, %rd65, %rd490, %rd50;
	or.b64  	%rd434, %rd487, %rd58;
	and.b64  	%rd435, %rd434, -4294967296;
	setp.ne.s64 	%p36, %rd435, 0;
	@%p36 bra 	$L__BB56_27;
	cvt.u32.u64 	%r168, %rd58;
	cvt.u32.u64 	%r169, %rd487;
	div.u32 	%r170, %r169, %r168;
	mul.lo.s32 	%r171, %r170, %r168;
	sub.s32 	%r172, %r169, %r171;
	cvt.u64.u32 	%rd511, %r170;
	cvt.u64.u32 	%rd492, %r172;
	bra.uni 	$L__BB56_28;
$L__BB56_27:
	div.s64 	%rd511, %rd487, %rd58;
	mul.lo.s64 	%rd436, %rd511, %rd58;
	sub.s64 	%rd492, %rd487, %rd436;
$L__BB56_28:
	mad.lo.s64 	%rd516, %rd492, %rd65, %rd57;
	add.s32 	%r203, %r203, -4;
	add.s32 	%r202, %r202, 4;
	setp.ne.s32 	%p37, %r202, 0;
	@%p37 bra 	$L__BB56_4;
	add.s32 	%r205, %r203, 1;
$L__BB56_30:
	and.b32  	%r19, %r6, 3;
	setp.eq.s32 	%p38, %r19, 0;
	@%p38 bra 	$L__BB56_53;
	setp.eq.s32 	%p39, %r19, 1;
	@%p39 bra 	$L__BB56_45;
	mul.wide.u32 	%rd438, %r205, 8;
	add.s64 	%rd439, %rd2, %rd438;
	ld.global.u64 	%rd80, [%rd439];
	or.b64  	%rd440, %rd512, %rd80;
	and.b64  	%rd441, %rd440, -4294967296;
	setp.ne.s64 	%p40, %rd441, 0;
	@%p40 bra 	$L__BB56_34;
	cvt.u32.u64 	%r173, %rd80;
	cvt.u32.u64 	%r174, %rd512;
	div.u32 	%r175, %r174, %r173;
	mul.lo.s32 	%r176, %r175, %r173;
	sub.s32 	%r177, %r174, %r176;
	cvt.u64.u32 	%rd499, %r175;
	cvt.u64.u32 	%rd500, %r177;
	bra.uni 	$L__BB56_35;
$L__BB56_34:
	div.s64 	%rd499, %rd512, %rd80;
	mul.lo.s64 	%rd442, %rd499, %rd80;
	sub.s64 	%rd500, %rd512, %rd442;
$L__BB56_35:
	add.s64 	%rd444, %rd1, %rd438;
	ld.global.u64 	%rd87, [%rd444];
	mad.lo.s64 	%rd88, %rd87, %rd500, %rd515;
	or.b64  	%rd445, %rd511, %rd80;
	and.b64  	%rd446, %rd445, -4294967296;
	setp.ne.s64 	%p41, %rd446, 0;
	@%p41 bra 	$L__BB56_37;
	cvt.u32.u64 	%r178, %rd80;
	cvt.u32.u64 	%r179, %rd511;
	div.u32 	%r180, %r179, %r178;
	mul.lo.s32 	%r181, %r180, %r178;
	sub.s32 	%r182, %r179, %r181;
	cvt.u64.u32 	%rd501, %r180;
	cvt.u64.u32 	%rd502, %r182;
	bra.uni 	$L__BB56_38;
$L__BB56_37:
	div.s64 	%rd501, %rd511, %rd80;
	mul.lo.s64 	%rd447, %rd501, %rd80;
	sub.s64 	%rd502, %rd511, %rd447;
$L__BB56_38:
	mad.lo.s64 	%rd95, %rd502, %rd87, %rd516;
	add.s32 	%r20, %r205, -1;
	mul.wide.u32 	%rd448, %r20, 8;
	add.s64 	%rd449, %rd2, %rd448;
	ld.global.u64 	%rd96, [%rd449];
	or.b64  	%rd450, %rd499, %rd96;
	and.b64  	%rd451, %rd450, -4294967296;
	setp.ne.s64 	%p42, %rd451, 0;
	@%p42 bra 	$L__BB56_40;
	cvt.u32.u64 	%r183, %rd96;
	cvt.u32.u64 	%r184, %rd499;
	div.u32 	%r185, %r184, %r183;
	mul.lo.s32 	%r186, %r185, %r183;
	sub.s32 	%r187, %r184, %r186;
	cvt.u64.u32 	%rd512, %r185;
	cvt.u64.u32 	%rd504, %r187;
	bra.uni 	$L__BB56_41;
$L__BB56_40:
	div.s64 	%rd512, %rd499, %rd96;
	mul.lo.s64 	%rd452, %rd512, %rd96;
	sub.s64 	%rd504, %rd499, %rd452;
$L__BB56_41:
	add.s64 	%rd454, %rd1, %rd448;
	ld.global.u64 	%rd103, [%rd454];
	mad.lo.s64 	%rd515, %rd103, %rd504, %rd88;
	or.b64  	%rd455, %rd501, %rd96;
	and.b64  	%rd456, %rd455, -4294967296;
	setp.ne.s64 	%p43, %rd456, 0;
	@%p43 bra 	$L__BB56_43;
	cvt.u32.u64 	%r188, %rd96;
	cvt.u32.u64 	%r189, %rd501;
	div.u32 	%r190, %r189, %r188;
	mul.lo.s32 	%r191, %r190, %r188;
	sub.s32 	%r192, %r189, %r191;
	cvt.u64.u32 	%rd511, %r190;
	cvt.u64.u32 	%rd506, %r192;
	bra.uni 	$L__BB56_44;
$L__BB56_43:
	div.s64 	%rd511, %rd501, %rd96;
	mul.lo.s64 	%rd457, %rd511, %rd96;
	sub.s64 	%rd506, %rd501, %rd457;
$L__BB56_44:
	mad.lo.s64 	%rd516, %rd506, %rd103, %rd95;
	add.s32 	%r205, %r205, -2;
$L__BB56_45:
	and.b32  	%r193, %r6, 1;
	setp.eq.b32 	%p44, %r193, 1;
	not.pred 	%p45, %p44;
	@%p45 bra 	$L__BB56_53;
	mul.wide.u32 	%rd458, %r205, 8;
	add.s64 	%rd459, %rd2, %rd458;
	ld.global.u64 	%rd118, [%rd459];
	or.b64  	%rd460, %rd512, %rd118;
	and.b64  	%rd461, %rd460, -4294967296;
	setp.ne.s64 	%p46, %rd461, 0;
	@%p46 bra 	$L__BB56_48;
	cvt.u32.u64 	%r194, %rd118;
	cvt.u32.u64 	%r195, %rd512;
	rem.u32 	%r196, %r195, %r194;
	cvt.u64.u32 	%rd513, %r196;
	bra.uni 	$L__BB56_49;
$L__BB56_48:
	rem.s64 	%rd513, %rd512, %rd118;
$L__BB56_49:
	add.s64 	%rd463, %rd1, %rd458;
	ld.global.u64 	%rd122, [%rd463];
	mad.lo.s64 	%rd515, %rd122, %rd513, %rd515;
	or.b64  	%rd464, %rd511, %rd118;
	and.b64  	%rd465, %rd464, -4294967296;
	setp.ne.s64 	%p47, %rd465, 0;
	@%p47 bra 	$L__BB56_51;
	cvt.u32.u64 	%r197, %rd118;
	cvt.u32.u64 	%r198, %rd511;
	rem.u32 	%r199, %r198, %r197;
	cvt.u64.u32 	%rd514, %r199;
	bra.uni 	$L__BB56_52;
$L__BB56_51:
	rem.s64 	%rd514, %rd511, %rd118;
$L__BB56_52:
	mad.lo.s64 	%rd516, %rd514, %rd122, %rd516;
$L__BB56_53:
	shl.b64 	%rd466, %rd515, 1;
	add.s64 	%rd467, %rd3, %rd466;
	ld.global.u16 	%rs4, [%rd467];
	// begin inline asm
	{  cvt.f32.f16 %f1, %rs4;}

	// end inline asm
	shl.b64 	%rd468, %rd516, 1;
	add.s64 	%rd469, %rd3, %rd468;
	ld.global.u16 	%rs5, [%rd469];
	// begin inline asm
	{  cvt.f32.f16 %f2, %rs5;}

	// end inline asm
	mul.f32 	%f3, %f1, %f2;
	// begin inline asm
	{  cvt.rn.f16.f32 %rs6, %f3;}

	// end inline asm
	st.shared.u16 	[%r5], %rs6;
	bra.uni 	$L__BB56_114;
$L__BB56_54:
	cvt.u64.u32 	%rd548, %r4;
	setp.le.u64 	%p2, %rd262, %rd548;
	@%p2 bra 	$L__BB56_114;
	cvt.u32.u64 	%r23, %rd261;
	add.s32 	%r209, %r23, -1;
	setp.lt.s32 	%p3, %r209, 0;
	mov.b64 	%rd557, 0;
	@%p3 bra 	$L__BB56_113;
	and.b32  	%r25, %r23, 7;
	setp.lt.u32 	%p4, %r209, 7;
	mov.b64 	%rd557, 0;
	@%p4 bra 	$L__BB56_84;
	add.s32 	%r207, %r23, -4;
	and.b32  	%r57, %r23, -8;
	neg.s32 	%r206, %r57;
	mov.b64 	%rd557, 0;
$L__BB56_58:
	.pragma "nounroll";
	add.s32 	%r30, %r207, 3;
	mul.wide.u32 	%rd270, %r30, 8;
	add.s64 	%rd271, %rd2, %rd270;
	ld.global.u64 	%rd133, [%rd271];
	or.b64  	%rd272, %rd548, %rd133;
	and.b64  	%rd273, %rd272, -4294967296;
	setp.ne.s64 	%p5, %rd273, 0;
	@%p5 bra 	$L__BB56_60;
	cvt.u32.u64 	%r58, %rd133;
	cvt.u32.u64 	%r59, %rd548;
	div.u32 	%r60, %r59, %r58;
	mul.lo.s32 	%r61, %r60, %r58;
	sub.s32 	%r62, %r59, %r61;
	cvt.u64.u32 	%rd519, %r60;
	cvt.u64.u32 	%rd520, %r62;
	bra.uni 	$L__BB56_61;
$L__BB56_60:
	div.s64 	%rd519, %rd548, %rd133;
	mul.lo.s64 	%rd274, %rd519, %rd133;
	sub.s64 	%rd520, %rd548, %rd274;
$L__BB56_61:
	add.s64 	%rd276, %rd1, %rd270;
	ld.global.u64 	%rd277, [%rd276];
	mad.lo.s64 	%rd140, %rd277, %rd520, %rd557;
	add.s32 	%r31, %r207, 2;
	mul.wide.u32 	%rd278, %r31, 8;
	add.s64 	%rd279, %rd2, %rd278;
	ld.global.u64 	%rd141, [%rd279];
	or.b64  	%rd280, %rd519, %rd141;
	and.b64  	%rd281, %rd280, -4294967296;
	setp.ne.s64 	%p6, %rd281, 0;
	@%p6 bra 	$L__BB56_63;
	cvt.u32.u64 	%r63, %rd141;
	cvt.u32.u64 	%r64, %rd519;
	div.u32 	%r65, %r64, %r63;
	mul.lo.s32 	%r66, %r65, %r63;
	sub.s32 	%r67, %r64, %r66;
	cvt.u64.u32 	%rd521, %r65;
	cvt.u64.u32 	%rd522, %r67;
	bra.uni 	$L__BB56_64;
$L__BB56_63:
	div.s64 	%rd521, %rd519, %rd141;
	mul.lo.s64 	%rd282, %rd521, %rd141;
	sub.s64 	%rd522, %rd519, %rd282;
$L__BB56_64:
	add.s64 	%rd284, %rd1, %rd278;
	ld.global.u64 	%rd285, [%rd284];
	mad.lo.s64 	%rd148, %rd285, %rd522, %rd140;
	add.s32 	%r32, %r207, 1;
	mul.wide.u32 	%rd286, %r32, 8;
	add.s64 	%rd287, %rd2, %rd286;
	ld.global.u64 	%rd149, [%rd287];
	or.b64  	%rd288, %rd521, %rd149;
	and.b64  	%rd289, %rd288, -4294967296;
	setp.ne.s64 	%p7, %rd289, 0;
	@%p7 bra 	$L__BB56_66;
	cvt.u32.u64 	%r68, %rd149;
	cvt.u32.u64 	%r69, %rd521;
	div.u32 	%r70, %r69, %r68;
	mul.lo.s32 	%r71, %r70, %r68;
	sub.s32 	%r72, %r69, %r71;
	cvt.u64.u32 	%rd523, %r70;
	cvt.u64.u32 	%rd524, %r72;
	bra.uni 	$L__BB56_67;
$L__BB56_66:
	div.s64 	%rd523, %rd521, %rd149;
	mul.lo.s64 	%rd290, %rd523, %rd149;
	sub.s64 	%rd524, %rd521, %rd290;
$L__BB56_67:
	add.s64 	%rd292, %rd1, %rd286;
	ld.global.u64 	%rd293, [%rd292];
	mad.lo.s64 	%rd156, %rd293, %rd524, %rd148;
	add.s32 	%r33, %r207, -4;
	mul.wide.u32 	%rd294, %r207, 8;
	add.s64 	%rd295, %rd2, %rd294;
	ld.global.u64 	%rd157, [%rd295];
	or.b64  	%rd296, %rd523, %rd157;
	and.b64  	%rd297, %rd296, -4294967296;
	setp.ne.s64 	%p8, %rd297, 0;
	@%p8 bra 	$L__BB56_69;
	cvt.u32.u64 	%r73, %rd157;
	cvt.u32.u64 	%r74, %rd523;
	div.u32 	%r75, %r74, %r73;
	mul.lo.s32 	%r76, %r75, %r73;
	sub.s32 	%r77, %r74, %r76;
	cvt.u64.u32 	%rd525, %r75;
	cvt.u64.u32 	%rd526, %r77;
	bra.uni 	$L__BB56_70;
$L__BB56_69:
	div.s64 	%rd525, %rd523, %rd157;
	mul.lo.s64 	%rd298, %rd525, %rd157;
	sub.s64 	%rd526, %rd523, %rd298;
$L__BB56_70:
	add.s64 	%rd300, %rd1, %rd294;
	ld.global.u64 	%rd301, [%rd300];
	mad.lo.s64 	%rd164, %rd301, %rd526, %rd156;
	add.s32 	%r34, %r207, -1;
	mul.wide.u32 	%rd302, %r34, 8;
	add.s64 	%rd303, %rd2, %rd302;
	ld.global.u64 	%rd165, [%rd303];
	or.b64  	%rd304, %rd525, %rd165;
	and.b64  	%rd305, %rd304, -4294967296;
	setp.ne.s64 	%p9, %rd305, 0;
	@%p9 bra 	$L__BB56_72;
	cvt.u32.u64 	%r78, %rd165;
	cvt.u32.u64 	%r79, %rd525;
	div.u32 	%r80, %r79, %r78;
	mul.lo.s32 	%r81, %r80, %r78;
	sub.s32 	%r82, %r79, %r81;
	cvt.u64.u32 	%rd527, %r80;
	cvt.u64.u32 	%rd528, %r82;
	bra.uni 	$L__BB56_73;
$L__BB56_72:
	div.s64 	%rd527, %rd525, %rd165;
	mul.lo.s64 	%rd306, %rd527, %rd165;
	sub.s64 	%rd528, %rd525, %rd306;
$L__BB56_73:
	add.s64 	%rd308, %rd1, %rd302;
	ld.global.u64 	%rd309, [%rd308];
	mad.lo.s64 	%rd172, %rd309, %rd528, %rd164;
	add.s32 	%r35, %r207, -2;
	mul.wide.u32 	%rd310, %r35, 8;
	add.s64 	%rd311, %rd2, %rd310;
	ld.global.u64 	%rd173, [%rd311];
	or.b64  	%rd312, %rd527, %rd173;
	and.b64  	%rd313, %rd312, -4294967296;
	setp.ne.s64 	%p10, %rd313, 0;
	@%p10 bra 	$L__BB56_75;
	cvt.u32.u64 	%r83, %rd173;
	cvt.u32.u64 	%r84, %rd527;
	div.u32 	%r85, %r84, %r83;
	mul.lo.s32 	%r86, %r85, %r83;
	sub.s32 	%r87, %r84, %r86;
	cvt.u64.u32 	%rd529, %r85;
	cvt.u64.u32 	%rd530, %r87;
	bra.uni 	$L__BB56_76;
$L__BB56_75:
	div.s64 	%rd529, %rd527, %rd173;
	mul.lo.s64 	%rd314, %rd529, %rd173;
	sub.s64 	%rd530, %rd527, %rd314;
$L__BB56_76:
	add.s64 	%rd316, %rd1, %rd310;
	ld.global.u64 	%rd317, [%rd316];
	mad.lo.s64 	%rd180, %rd317, %rd530, %rd172;
	add.s32 	%r36, %r207, -3;
	mul.wide.u32 	%rd318, %r36, 8;
	add.s64 	%rd319, %rd2, %rd318;
	ld.global.u64 	%rd181, [%rd319];
	or.b64  	%rd320, %rd529, %rd181;
	and.b64  	%rd321, %rd320, -4294967296;
	setp.ne.s64 	%p11, %rd321, 0;
	@%p11 bra 	$L__BB56_78;
	cvt.u32.u64 	%r88, %rd181;
	cvt.u32.u64 	%r89, %rd529;
	div.u32 	%r90, %r89, %r88;
	mul.lo.s32 	%r91, %r90, %r88;
	sub.s32 	%r92, %r89, %r91;
	cvt.u64.u32 	%rd531, %r90;
	cvt.u64.u32 	%rd532, %r92;
	bra.uni 	$L__BB56_79;
$L__BB56_78:
	div.s64 	%rd531, %rd529, %rd181;
	mul.lo.s64 	%rd322, %rd531, %rd181;
	sub.s64 	%rd532, %rd529, %rd322;
$L__BB56_79:
	add.s64 	%rd324, %rd1, %rd318;
	ld.global.u64 	%rd325, [%rd324];
	mad.lo.s64 	%rd188, %rd325, %rd532, %rd180;
	mul.wide.u32 	%rd326, %r33, 8;
	add.s64 	%rd327, %rd2, %rd326;
	ld.global.u64 	%rd189, [%rd327];
	or.b64  	%rd328, %rd531, %rd189;
	and.b64  	%rd329, %rd328, -4294967296;
	setp.ne.s64 	%p12, %rd329, 0;
	@%p12 bra 	$L__BB56_81;
	cvt.u32.u64 	%r93, %rd189;
	cvt.u32.u64 	%r94, %rd531;
	div.u32 	%r95, %r94, %r93;
	mul.lo.s32 	%r96, %r95, %r93;
	sub.s32 	%r97, %r94, %r96;
	cvt.u64.u32 	%rd548, %r95;
	cvt.u64.u32 	%rd534, %r97;
	bra.uni 	$L__BB56_82;
$L__BB56_81:
	div.s64 	%rd548, %rd531, %rd189;
	mul.lo.s64 	%rd330, %rd548, %rd189;
	sub.s64 	%rd534, %rd531, %rd330;
$L__BB56_82:
	add.s64 	%rd332, %rd1, %rd326;
	ld.global.u64 	%rd333, [%rd332];
	mad.lo.s64 	%rd557, %rd333, %rd534, %rd188;
	add.s32 	%r207, %r207, -8;
	add.s32 	%r206, %r206, 8;
	setp.ne.s32 	%p13, %r206, 0;
	@%p13 bra 	$L__BB56_58;
	add.s32 	%r209, %r207, 3;
$L__BB56_84:
	setp.eq.s32 	%p14, %r25, 0;
	@%p14 bra 	$L__BB56_113;
	and.b32  	%r41, %r23, 3;
	setp.lt.u32 	%p15, %r25, 4;
	@%p15 bra 	$L__BB56_99;
	mul.wide.u32 	%rd335, %r209, 8;
	add.s64 	%rd336, %rd2, %rd335;
	ld.global.u64 	%rd200, [%rd336];
	or.b64  	%rd337, %rd548, %rd200;
	and.b64  	%rd338, %rd337, -4294967296;
	setp.ne.s64 	%p16, %rd338, 0;
	@%p16 bra 	$L__BB56_88;
	cvt.u32.u64 	%r98, %rd200;
	cvt.u32.u64 	%r99, %rd548;
	div.u32 	%r100, %r99, %r98;
	mul.lo.s32 	%r101, %r100, %r98;
	sub.s32 	%r102, %r99, %r101;
	cvt.u64.u32 	%rd538, %r100;
	cvt.u64.u32 	%rd539, %r102;
	bra.uni 	$L__BB56_89;
$L__BB56_88:
	div.s64 	%rd538, %rd548, %rd200;
	mul.lo.s64 	%rd339, %rd538, %rd200;
	sub.s64 	%rd539, %rd548, %rd339;
$L__BB56_89:
	add.s64 	%rd341, %rd1, %rd335;
	ld.global.u64 	%rd342, [%rd341];
	mad.lo.s64 	%rd207, %rd342, %rd539, %rd557;
	add.s32 	%r42, %r209, -1;
	mul.wide.u32 	%rd343, %r42, 8;
	add.s64 	%rd344, %rd2, %rd343;
	ld.global.u64 	%rd208, [%rd344];
	or.b64  	%rd345, %rd538, %rd208;
	and.b64  	%rd346, %rd345, -4294967296;
	setp.ne.s64 	%p17, %rd346, 0;
	@%p17 bra 	$L__BB56_91;
	cvt.u32.u64 	%r103, %rd208;
	cvt.u32.u64 	%r104, %rd538;
	div.u32 	%r105, %r104, %r103;
	mul.lo.s32 	%r106, %r105, %r103;
	sub.s32 	%r107, %r104, %r106;
	cvt.u64.u32 	%rd540, %r105;
	cvt.u64.u32 	%rd541, %r107;
	bra.uni 	$L__BB56_92;
$L__BB56_91:
	div.s64 	%rd540, %rd538, %rd208;
	mul.lo.s64 	%rd347, %rd540, %rd208;
	sub.s64 	%rd541, %rd538, %rd347;
$L__BB56_92:
	add.s64 	%rd349, %rd1, %rd343;
	ld.global.u64 	%rd350, [%rd349];
	mad.lo.s64 	%rd215, %rd350, %rd541, %rd207;
	add.s32 	%r43, %r209, -2;
	mul.wide.u32 	%rd351, %r43, 8;
	add.s64 	%rd352, %rd2, %rd351;
	ld.global.u64 	%rd216, [%rd352];
	or.b64  	%rd353, %rd540, %rd216;
	and.b64  	%rd354, %rd353, -4294967296;
	setp.ne.s64 	%p18, %rd354, 0;
	@%p18 bra 	$L__BB56_94;
	cvt.u32.u64 	%r108, %rd216;
	cvt.u32.u64 	%r109, %rd540;
	div.u32 	%r110, %r109, %r108;
	mul.lo.s32 	%r111, %r110, %r108;
	sub.s32 	%r112, %r109, %r111;
	cvt.u64.u32 	%rd542, %r110;
	cvt.u64.u32 	%rd543, %r112;
	bra.uni 	$L__BB56_95;
$L__BB56_94:
	div.s64 	%rd542, %rd540, %rd216;
	mul.lo.s64 	%rd355, %rd542, %rd216;
	sub.s64 	%rd543, %rd540, %rd355;
$L__BB56_95:
	add.s64 	%rd357, %rd1, %rd351;
	ld.global.u64 	%rd358, [%rd357];
	mad.lo.s64 	%rd223, %rd358, %rd543, %rd215;
	add.s32 	%r44, %r209, -3;
	mul.wide.u32 	%rd359, %r44, 8;
	add.s64 	%rd360, %rd2, %rd359;
	ld.global.u64 	%rd224, [%rd360];
	or.b64  	%rd361, %rd542, %rd224;
	and.b64  	%rd362, %rd361, -4294967296;
	setp.ne.s64 	%p19, %rd362, 0;
	@%p19 bra 	$L__BB56_97;
	cvt.u32.u64 	%r113, %rd224;
	cvt.u32.u64 	%r114, %rd542;
	div.u32 	%r115, %r114, %r113;
	mul.lo.s32 	%r116, %r115, %r113;
	sub.s32 	%r117, %r114, %r116;
	cvt.u64.u32 	%rd548, %r115;
	cvt.u64.u32 	%rd545, %r117;
	bra.uni 	$L__BB56_98;
$L__BB56_97:
	div.s64 	%rd548, %rd542, %rd224;
	mul.lo.s64 	%rd363, %rd548, %rd224;
	sub.s64 	%rd545, %rd542, %rd363;
$L__BB56_98:
	add.s64 	%rd365, %rd1, %rd359;
	ld.global.u64 	%rd366, [%rd365];
	mad.lo.s64 	%rd557, %rd366, %rd545, %rd223;
	add.s32 	%r209, %r209, -4;
$L__BB56_99:
	setp.eq.s32 	%p20, %r41, 0;
	@%p20 bra 	$L__BB56_113;
	setp.eq.s32 	%p21, %r41, 1;
	@%p21 bra 	$L__BB56_108;
	mul.wide.u32 	%rd368, %r209, 8;
	add.s64 	%rd369, %rd2, %rd368;
	ld.global.u64 	%rd235, [%rd369];
	or.b64  	%rd370, %rd548, %rd235;
	and.b64  	%rd371, %rd370, -4294967296;
	setp.ne.s64 	%p22, %rd371, 0;
	@%p22 bra 	$L__BB56_103;
	cvt.u32.u64 	%r118, %rd235;
	cvt.u32.u64 	%r119, %rd548;
	div.u32 	%r120, %r119, %r118;
	mul.lo.s32 	%r121, %r120, %r118;
	sub.s32 	%r122, %r119, %r121;
	cvt.u64.u32 	%rd549, %r120;
	cvt.u64.u32 	%rd550, %r122;
	bra.uni 	$L__BB56_104;
$L__BB56_103:
	div.s64 	%rd549, %rd548, %rd235;
	mul.lo.s64 	%rd372, %rd549, %rd235;
	sub.s64 	%rd550, %rd548, %rd372;
$L__BB56_104:
	add.s64 	%rd374, %rd1, %rd368;
	ld.global.u64 	%rd375, [%rd374];
	mad.lo.s64 	%rd242, %rd375, %rd550, %rd557;
	add.s32 	%r47, %r209, -1;
	mul.wide.u32 	%rd376, %r47, 8;
	add.s64 	%rd377, %rd2, %rd376;
	ld.global.u64 	%rd243, [%rd377];
	or.b64  	%rd378, %rd549, %rd243;
	and.b64  	%rd379, %rd378, -4294967296;
	setp.ne.s64 	%p23, %rd379, 0;
	@%p23 bra 	$L__BB56_106;
	cvt.u32.u64 	%r123, %rd243;
	cvt.u32.u64 	%r124, %rd549;
	div.u32 	%r125, %r124, %r123;
	mul.lo.s32 	%r126, %r125, %r123;
	sub.s32 	%r127, %r124, %r126;
	cvt.u64.u32 	%rd548, %r125;
	cvt.u64.u32 	%rd552, %r127;
	bra.uni 	$L__BB56_107;
$L__BB56_106:
	div.s64 	%rd548, %rd549, %rd243;
	mul.lo.s64 	%rd380, %rd548, %rd243;
	sub.s64 	%rd552, %rd549, %rd380;
$L__BB56_107:
	add.s64 	%rd382, %rd1, %rd376;
	ld.global.u64 	%rd383, [%rd382];
	mad.lo.s64 	%rd557, %rd383, %rd552, %rd242;
	add.s32 	%r209, %r209, -2;
$L__BB56_108:
	and.b32  	%r128, %r23, 1;
	setp.eq.b32 	%p24, %r128, 1;
	not.pred 	%p25, %p24;
	@%p25 bra 	$L__BB56_113;
	mul.wide.u32 	%rd384, %r209, 8;
	add.s64 	%rd385, %rd2, %rd384;
	ld.global.u64 	%rd254, [%rd385];
	or.b64  	%rd386, %rd548, %rd254;
	and.b64  	%rd387, %rd386, -4294967296;
	setp.ne.s64 	%p26, %rd387, 0;
	@%p26 bra 	$L__BB56_111;
	cvt.u32.u64 	%r129, %rd254;
	cvt.u32.u64 	%r130, %rd548;
	rem.u32 	%r131, %r130, %r129;
	cvt.u64.u32 	%rd556, %r131;
	bra.uni 	$L__BB56_112;
$L__BB56_111:
	rem.s64 	%rd556, %rd548, %rd254;
$L__BB56_112:
	add.s64 	%rd389, %rd1, %rd384;
	ld.global.u64 	%rd390, [%rd389];
	mad.lo.s64 	%rd557, %rd390, %rd556, %rd557;
$L__BB56_113:
	shl.b64 	%rd391, %rd557, 1;
	add.s64 	%rd392, %rd3, %rd391;
	ld.global.u16 	%rs3, [%rd392];
	st.shared.u16 	[%r5], %rs3;
$L__BB56_114:
	bar.sync 	0;
	setp.lt.u32 	%p48, %r211, 66;
	@%p48 bra 	$L__BB56_118;
$L__BB56_115:
	shr.u32 	%r51, %r211, 1;
	setp.ge.u32 	%p49, %r1, %r51;
	@%p49 bra 	$L__BB56_117;
	ld.shared.u16 	%rs7, [%r5];
	// begin inline asm
	{  cvt.f32.f16 %f4, %rs7;}

	// end inline asm
	and.b32  	%r200, %r211, 2046;
	add.s32 	%r201, %r5, %r200;
	ld.shared.u16 	%rs8, [%r201];
	// begin inline asm
	{  cvt.f32.f16 %f5, %rs8;}

	// end inline asm
	mul.f32 	%f6, %f4, %f5;
	// begin inline asm
	{  cvt.rn.f16.f32 %rs9, %f6;}

	// end inline asm
	st.shared.u16 	[%r5], %rs9;
$L__BB56_117:
	bar.sync 	0;
	setp.gt.u32 	%p50, %r211, 131;
	mov.u32 	%r211, %r51;
	@%p50 bra 	$L__BB56_115;
$L__BB56_118:
	setp.gt.u32 	%p51, %r1, 31;
	@%p51 bra 	$L__BB56_121;
	ld.shared.u16 	%rs10, [%r5];
	// begin inline asm
	{  cvt.f32.f16 %f7, %rs10;}

	// end inline asm
	ld.shared.u16 	%rs11, [%r5+64];
	// begin inline asm
	{  cvt.f32.f16 %f8, %rs11;}

	// end inline asm
	mul.f32 	%f9, %f7, %f8;
	// begin inline asm
	{  cvt.rn.f16.f32 %rs12, %f9;}

	// end inline asm
	st.volatile.shared.u16 	[%r5], %rs12;
	// begin inline asm
	{  cvt.f32.f16 %f10, %rs12;}

	// end inline asm
	ld.shared.u16 	%rs14, [%r5+32];
	// begin inline asm
	{  cvt.f32.f16 %f11, %rs14;}

	// end inline asm
	mul.f32 	%f12, %f10, %f11;
	// begin inline asm
	{  cvt.rn.f16.f32 %rs15, %f12;}

	// end inline asm
	st.volatile.shared.u16 	[%r5], %rs15;
	// begin inline asm
	{  cvt.f32.f16 %f13, %rs15;}

	// end inline asm
	ld.shared.u16 	%rs17, [%r5+16];
	// begin inline asm
	{  cvt.f32.f16 %f14, %rs17;}

	// end inline asm
	mul.f32 	%f15, %f13, %f14;
	// begin inline asm
	{  cvt.rn.f16.f32 %rs18, %f15;}

	// end inline asm
	st.volatile.shared.u16 	[%r5], %rs18;
	// begin inline asm
	{  cvt.f32.f16 %f16, %rs18;}

	// end inline asm
	ld.shared.u16 	%rs20, [%r5+8];
	// begin inline asm
	{  cvt.f32.f16 %f17, %rs20;}

	// end inline asm
	mul.f32 	%f18, %f16, %f17;
	// begin inline asm
	{  cvt.rn.f16.f32 %rs21, %f18;}

	// end inline asm
	st.volatile.shared.u16 	[%r5], %rs21;
	// begin inline asm
	{  cvt.f32.f16 %f19, %rs21;}

	// end inline asm
	ld.shared.u16 	%rs23, [%r5+4];
	// begin inline asm
	{  cvt.f32.f16 %f20, %rs23;}

	// end inline asm
	mul.f32 	%f21, %f19, %f20;
	// begin inline asm
	{  cvt.rn.f16.f32 %rs24, %f21;}

	// end inline asm
	st.volatile.shared.u16 	[%r5], %rs24;
	// begin inline asm
	{  cvt.f32.f16 %f22, %rs24;}

	// end inline asm
	ld.shared.u16 	%rs26, [%r5+2];
	// begin inline asm
	{  cvt.f32.f16 %f23, %rs26;}

	// end inline asm
	mul.f32 	%f24, %f22, %f23;
	// begin inline asm
	{  cvt.rn.f16.f32 %rs27, %f24;}

	// end inline asm
	st.volatile.shared.u16 	[%r5], %rs27;
	setp.ne.s32 	%p52, %r1, 0;
	@%p52 bra 	$L__BB56_121;
	cvta.to.global.u64 	%rd470, %rd260;
	mul.wide.u32 	%rd471, %r2, 2;
	add.s64 	%rd472, %rd470, %rd471;
	ld.shared.u16 	%rs28, [sdata_f16];
	st.global.u16 	[%rd472], %rs28;
$L__BB56_121:
	ret;

}
	// .globl	contiguous_reduce2_f16
.visible .entry contiguous_reduce2_f16(
	.param .u64 .ptr .align 1 contiguous_reduce2_f16_param_0,
	.param .u64 .ptr .align 1 contiguous_reduce2_f16_param_1,
	.param .u64 .ptr .align 1 contiguous_reduce2_f16_param_2,
	.param .u64 .ptr .align 1 contiguous_reduce2_f16_param_3,
	.param .u64 contiguous_reduce2_f16_param_4,
	.param .u64 contiguous_reduce2_f16_param_5,
	.param .u64 contiguous_reduce2_f16_param_6
)
{
	.reg .pred 	%p<53>;
	.reg .b16 	%rs<29>;
	.reg .b32 	%r<216>;
	.reg .b32 	%f<25>;
	.reg .b64 	%rd<572>;

	ld.param.u64 	%rd266, [contiguous_reduce2_f16_param_1];
	ld.param.u64 	%rd267, [contiguous_reduce2_f16_param_2];
	ld.param.u64 	%rd268, [contiguous_reduce2_f16_param_3];
	ld.param.u64 	%rd263, [contiguous_reduce2_f16_param_4];
	ld.param.u64 	%rd264, [contiguous_reduce2_f16_param_5];
	ld.param.u64 	%rd265, [contiguous_reduce2_f16_param_6];
	cvta.to.global.u64 	%rd1, %rd268;
	cvta.to.global.u64 	%rd2, %rd267;
	cvta.to.global.u64 	%rd571, %rd266;
	mov.u32 	%r1, %tid.x;
	mov.u32 	%r2, %ctaid.x;
	mov.u32 	%r215, %ntid.x;
	mul.lo.s32 	%r51, %r2, %r215;
	shl.b32 	%r52, %r51, 1;
	add.s32 	%r4, %r52, %r1;
	mov.b16 	%rs2, 1;
	// begin inline asm
	cvt.rn.f16.u16 %rs1, %rs2;
	// end inline asm
	shl.b32 	%r53, %r1, 1;
	mov.u32 	%r54, sdata_f16;
	add.s32 	%r5, %r54, %r53;
	st.shared.u16 	[%r5], %rs1;
	add.s32 	%r55, %r4, %r215;
	cvt.u64.u32 	%rd4, %r55;
	setp.le.u64 	%p1, %rd264, %rd4;
	@%p1 bra 	$L__BB57_54;
	cvt.u64.u32 	%rd401, %r4;
	mov.u32 	%r132, %ctaid.y;
	cvt.u64.u32 	%rd402, %r132;
	mul.lo.s64 	%rd403, %rd264, %rd402;
	add.s64 	%rd525, %rd403, %rd401;
	add.s64 	%rd523, %rd403, %rd4;
	cvt.u32.u64 	%r6, %rd263;
	add.s32 	%r209, %r6, -1;
	setp.lt.s32 	%p27, %r209, 0;
	mov.b64 	%rd529, 0;
	mov.u64 	%rd530, %rd529;
	@%p27 bra 	$L__BB57_53;
	setp.lt.u32 	%p28, %r209, 3;
	mov.b64 	%rd530, 0;
	mov.u64 	%rd529, %rd530;
	@%p28 bra 	$L__BB57_30;
	add.s32 	%r207, %r6, -2;
	and.b32  	%r133, %r6, -4;
	neg.s32 	%r206, %r133;
	mov.b64 	%rd530, 0;
$L__BB57_4:
	.pragma "nounroll";
	add.s32 	%r12, %r207, 1;
	mul.wide.u32 	%rd407, %r12, 8;
	add.s64 	%rd408, %rd2, %rd407;
	ld.global.u64 	%rd11, [%rd408];
	or.b64  	%rd409, %rd525, %rd11;
	and.b64  	%rd410, %rd409, -4294967296;
	setp.ne.s64 	%p29, %rd410, 0;
	@%p29 bra 	$L__BB57_6;
	cvt.u32.u64 	%r134, %rd11;
	cvt.u32.u64 	%r135, %rd525;
	div.u32 	%r136, %r135, %r134;
	mul.lo.s32 	%r137, %r136, %r134;
	sub.s32 	%r138, %r135, %r137;
	cvt.u64.u32 	%rd491, %r136;
	cvt.u64.u32 	%rd492, %r138;
	bra.uni 	$L__BB57_7;
$L__BB57_6:
	div.s64 	%rd491, %rd525, %rd11;
	mul.lo.s64 	%rd411, %rd491, %rd11;
	sub.s64 	%rd492, %rd525, %rd411;
$L__BB57_7:
	mul.wide.u32 	%rd412, %r12, 8;
	add.s64 	%rd413, %rd1, %rd412;
	ld.global.u64 	%rd18, [%rd413];
	mad.lo.s64 	%rd19, %rd18, %rd492, %rd529;
	or.b64  	%rd414, %rd523, %rd11;
	and.b64  	%rd415, %rd414, -4294967296;
	setp.ne.s64 	%p30, %rd415, 0;
	@%p30 bra 	$L__BB57_9;
	cvt.u32.u64 	%r139, %rd11;
	cvt.u32.u64 	%r140, %rd523;
	div.u32 	%r141, %r140, %r139;
	mul.lo.s32 	%r142, %r141, %r139;
	sub.s32 	%r143, %r140, %r142;
	cvt.u64.u32 	%rd493, %r141;
	cvt.u64.u32 	%rd494, %r143;
	bra.uni 	$L__BB57_10;
$L__BB57_9:
	div.s64 	%rd493, %rd523, %rd11;
	mul.lo.s64 	%rd416, %rd493, %rd11;
	sub.s64 	%rd494, %rd523, %rd416;
$L__BB57_10:
	mad.lo.s64 	%rd26, %rd494, %rd18, %rd530;
	mul.wide.u32 	%rd417, %r207, 8;
	add.s64 	%rd418, %rd2, %rd417;
	ld.global.u64 	%rd27, [%rd418];
	or.b64  	%rd419, %rd491, %rd27;
	and.b64  	%rd420, %rd419, -4294967296;
	setp.ne.s64 	%p31, %rd420, 0;
	@%p31 bra 	$L__BB57_12;
	cvt.u32.u64 	%r144, %rd27;
	cvt.u32.u64 	%r145, %rd491;
	div.u32 	%r146, %r145, %r144;
	mul.lo.s32 	%r147, %r146, %r144;
	sub.s32 	%r148, %r145, %r147;
	cvt.u64.u32 	%rd495, %r146;
	cvt.u64.u32 	%rd496, %r148;
	bra.uni 	$L__BB57_13;
$L__BB57_12:
	div.s64 	%rd495, %rd491, %rd27;
	mul.lo.s64 	%rd421, %rd495, %rd27;
	sub.s64 	%rd496, %rd491, %rd421;
$L__BB57_13:
	mul.wide.u32 	%rd422, %r207, 8;
	add.s64 	%rd423, %rd1, %rd422;
	ld.global.u64 	%rd34, [%rd423];
	mad.lo.s64 	%rd35, %rd34, %rd496, %rd19;
	or.b64  	%rd424, %rd493, %rd27;
	and.b64  	%rd425, %rd424, -4294967296;
	setp.ne.s64 	%p32, %rd425, 0;
	@%p32 bra 	$L__BB57_15;
	cvt.u32.u64 	%r149, %rd27;
	cvt.u32.u64 	%r150, %rd493;
	div.u32 	%r151, %r150, %r149;
	mul.lo.s32 	%r152, %r151, %r149;
	sub.s32 	%r153, %r150, %r152;
	cvt.u64.u32 	%rd497, %r151;
	cvt.u64.u32 	%rd498, %r153;
	bra.uni 	$L__BB57_16;
$L__BB57_15:
	div.s64 	%rd497, %rd493, %rd27;
	mul.lo.s64 	%rd426, %rd497, %rd27;
	sub.s64 	%rd498, %rd493, %rd426;
$L__BB57_16:
	mad.lo.s64 	%rd42, %rd498, %rd34, %rd26;
	add.s32 	%r13, %r207, -1;
	mul.wide.u32 	%rd427, %r13, 8;
	add.s64 	%rd428, %rd2, %rd427;
	ld.global.u64 	%rd43, [%rd428];
	or.b64  	%rd429, %rd495, %rd43;
	and.b64  	%rd430, %rd429, -4294967296;
	setp.ne.s64 	%p33, %rd430, 0;
	@%p33 bra 	$L__BB57_18;
	cvt.u32.u64 	%r154, %rd43;
	cvt.u32.u64 	%r155, %rd495;
	div.u32 	%r156, %r155, %r154;
	mul.lo.s32 	%r157, %r156, %r154;
	sub.s32 	%r158, %r155, %r157;
	cvt.u64.u32 	%rd499, %r156;
	cvt.u64.u32 	%rd500, %r158;
	bra.uni 	$L__BB57_19;
$L__BB57_18:
	div.s64 	%rd499, %rd495, %rd43;
	mul.lo.s64 	%rd431, %rd499, %rd43;
	sub.s64 	%rd500, %rd495, %rd431;
$L__BB57_19:
	mul.wide.u32 	%rd432, %r13, 8;
	add.s64 	%rd433, %rd1, %rd432;
	ld.global.u64 	%rd50, [%rd433];
	mad.lo.s64 	%rd51, %rd50, %rd500, %rd35;
	or.b64  	%rd434, %rd497, %rd43;
	and.b64  	%rd435, %rd434, -4294967296;
	setp.ne.s64 	%p34, %rd435, 0;
	@%p34 bra 	$L__BB57_21;
	cvt.u32.u64 	%r159, %rd43;
	cvt.u32.u64 	%r160, %rd497;
	div.u32 	%r161, %r160, %r159;
	mul.lo.s32 	%r162, %r161, %r159;
	sub.s32 	%r163, %r160, %r162;
	cvt.u64.u32 	%rd501, %r161;
	cvt.u64.u32 	%rd502, %r163;
	bra.uni 	$L__BB57_22;
$L__BB57_21:
	div.s64 	%rd501, %rd497, %rd43;
	mul.lo.s64 	%rd436, %rd501, %rd43;
	sub.s64 	%rd502, %rd497, %rd436;
$L__BB57_22:
	mad.lo.s64 	%rd58, %rd502, %rd50, %rd42;
	add.s32 	%r164, %r207, -2;
	mul.wide.u32 	%rd437, %r164, 8;
	add.s64 	%rd438, %rd2, %rd437;
	ld.global.u64 	%rd59, [%rd438];
	or.b64  	%rd439, %rd499, %rd59;
	and.b64  	%rd440, %rd439, -4294967296;
	setp.ne.s64 	%p35, %rd440, 0;
	@%p35 bra 	$L__BB57_24;
	cvt.u32.u64 	%r165, %rd59;
	cvt.u32.u64 	%r166, %rd499;
	div.u32 	%r167, %r166, %r165;
	mul.lo.s32 	%r168, %r167, %r165;
	sub.s32 	%r169, %r166, %r168;
	cvt.u64.u32 	%rd525, %r167;
	cvt.u64.u32 	%rd504, %r169;
	bra.uni 	$L__BB57_25;
$L__BB57_24:
	div.s64 	%rd525, %rd499, %rd59;
	mul.lo.s64 	%rd441, %rd525, %rd59;
	sub.s64 	%rd504, %rd499, %rd441;
$L__BB57_25:
	mul.wide.u32 	%rd442, %r164, 8;
	add.s64 	%rd443, %rd1, %rd442;
	ld.global.u64 	%rd66, [%rd443];
	mad.lo.s64 	%rd529, %rd66, %rd504, %rd51;
	or.b64  	%rd444, %rd501, %rd59;
	and.b64  	%rd445, %rd444, -4294967296;
	setp.ne.s64 	%p36, %rd445, 0;
	@%p36 bra 	$L__BB57_27;
	cvt.u32.u64 	%r171, %rd59;
	cvt.u32.u64 	%r172, %rd501;
	div.u32 	%r173, %r172, %r171;
	mul.lo.s32 	%r174, %r173, %r171;
	sub.s32 	%r175, %r172, %r174;
	cvt.u64.u32 	%rd523, %r173;
	cvt.u64.u32 	%rd506, %r175;
	bra.uni 	$L__BB57_28;
$L__BB57_27:
	div.s64 	%rd523, %rd501, %rd59;
	mul.lo.s64 	%rd446, %rd523, %rd59;
	sub.s64 	%rd506, %rd501, %rd446;
$L__BB57_28:
	mad.lo.s64 	%rd530, %rd506, %rd66, %rd58;
	add.s32 	%r207, %r207, -4;
	add.s32 	%r206, %r206, 4;
	setp.ne.s32 	%p37, %r206, 0;
	@%p37 bra 	$L__BB57_4;
	add.s32 	%r209, %r207, 1;
$L__BB57_30:
	and.b32  	%r18, %r6, 3;
	setp.eq.s32 	%p38, %r18, 0;
	@%p38 bra 	$L__BB57_53;
	setp.eq.s32 	%p39, %r18, 1;
	@%p39 bra 	$L__BB57_45;
	mul.wide.u32 	%rd448, %r209, 8;
	add.s64 	%rd449, %rd2, %rd448;
	ld.global.u64 	%rd81, [%rd449];
	or.b64  	%rd450, %rd525, %rd81;
	and.b64  	%rd451, %rd450, -4294967296;
	setp.ne.s64 	%p40, %rd451, 0;
	@%p40 bra 	$L__BB57_34;
	cvt.u32.u64 	%r176, %rd81;
	cvt.u32.u64 	%r177, %rd525;
	div.u32 	%r178, %r177, %r176;
	mul.lo.s32 	%r179, %r178, %r176;
	sub.s32 	%r180, %r177, %r179;
	cvt.u64.u32 	%rd513, %r178;
	cvt.u64.u32 	%rd514, %r180;
	bra.uni 	$L__BB57_35;
$L__BB57_34:
	div.s64 	%rd513, %rd525, %rd81;
	mul.lo.s64 	%rd452, %rd513, %rd81;
	sub.s64 	%rd514, %rd525, %rd452;
$L__BB57_35:
	add.s64 	%rd454, %rd1, %rd448;
	ld.global.u64 	%rd88, [%rd454];
	mad.lo.s64 	%rd89, %rd88, %rd514, %rd529;
	or.b64  	%rd455, %rd523, %rd81;
	and.b64  	%rd456, %rd455, -4294967296;
	setp.ne.s64 	%p41, %rd456, 0;
	@%p41 bra 	$L__BB57_37;
	cvt.u32.u64 	%r181, %rd81;
	cvt.u32.u64 	%r182, %rd523;
	div.u32 	%r183, %r182, %r181;
	mul.lo.s32 	%r184, %r183, %r181;
	sub.s32 	%r185, %r182, %r184;
	cvt.u64.u32 	%rd515, %r183;
	cvt.u64.u32 	%rd516, %r185;
	bra.uni 	$L__BB57_38;
$L__BB57_37:
	div.s64 	%rd515, %rd523, %rd81;
	mul.lo.s64 	%rd457, %rd515, %rd81;
	sub.s64 	%rd516, %rd523, %rd457;
$L__BB57_38:
	mad.lo.s64 	%rd96, %rd516, %rd88, %rd530;
	add.s32 	%r19, %r209, -1;
	mul.wide.u32 	%rd458, %r19, 8;
	add.s64 	%rd459, %rd2, %rd458;
	ld.global.u64 	%rd97, [%rd459];
	or.b64  	%rd460, %rd513, %rd97;
	and.b64  	%rd461, %rd460, -4294967296;
	setp.ne.s64 	%p42, %rd461, 0;
	@%p42 bra 	$L__BB57_40;
	cvt.u32.u64 	%r186, %rd97;
	cvt.u32.u64 	%r187, %rd513;
	div.u32 	%r188, %r187, %r186;
	mul.lo.s32 	%r189, %r188, %r186;
	sub.s32 	%r190, %r187, %r189;
	cvt.u64.u32 	%rd525, %r188;
	cvt.u64.u32 	%rd518, %r190;
	bra.uni 	$L__BB57_41;
$L__BB57_40:
	div.s64 	%rd525, %rd513, %rd97;
	mul.lo.s64 	%rd462, %rd525, %rd97;
	sub.s64 	%rd518, %rd513, %rd462;
$L__BB57_41:
	add.s64 	%rd464, %rd1, %rd458;
	ld.global.u64 	%rd104, [%rd464];
	mad.lo.s64 	%rd529, %rd104, %rd518, %rd89;
	or.b64  	%rd465, %rd515, %rd97;
	and.b64  	%rd466, %rd465, -4294967296;
	setp.ne.s64 	%p43, %rd466, 0;
	@%p43 bra 	$L__BB57_43;
	cvt.u32.u64 	%r191, %rd97;
	cvt.u32.u64 	%r192, %rd515;
	div.u32 	%r193, %r192, %r191;
	mul.lo.s32 	%r194, %r193, %r191;
	sub.s32 	%r195, %r192, %r194;
	cvt.u64.u32 	%rd523, %r193;
	cvt.u64.u32 	%rd520, %r195;
	bra.uni 	$L__BB57_44;
$L__BB57_43:
	div.s64 	%rd523, %rd515, %rd97;
	mul.lo.s64 	%rd467, %rd523, %rd97;
	sub.s64 	%rd520, %rd515, %rd467;
$L__BB57_44:
	mad.lo.s64 	%rd530, %rd520, %rd104, %rd96;
	add.s32 	%r209, %r209, -2;
$L__BB57_45:
	and.b32  	%r196, %r6, 1;
	setp.eq.b32 	%p44, %r196, 1;
	not.pred 	%p45, %p44;
	@%p45 bra 	$L__BB57_53;
	mul.wide.u32 	%rd468, %r209, 8;
	add.s64 	%rd469, %rd2, %rd468;
	ld.global.u64 	%rd119, [%rd469];
	or.b64  	%rd470, %rd525, %rd119;
	and.b64  	%rd471, %rd470, -4294967296;
	setp.ne.s64 	%p46, %rd471, 0;
	@%p46 bra 	$L__BB57_48;
	cvt.u32.u64 	%r197, %rd119;
	cvt.u32.u64 	%r198, %rd525;
	rem.u32 	%r199, %r198, %r197;
	cvt.u64.u32 	%rd527, %r199;
	bra.uni 	$L__BB57_49;
$L__BB57_48:
	rem.s64 	%rd527, %rd525, %rd119;
$L__BB57_49:
	add.s64 	%rd473, %rd1, %rd468;
	ld.global.u64 	%rd123, [%rd473];
	mad.lo.s64 	%rd529, %rd123, %rd527, %rd529;
	or.b64  	%rd474, %rd523, %rd119;
	and.b64  	%rd475, %rd474, -4294967296;
	setp.ne.s64 	%p47, %rd475, 0;
	@%p47 bra 	$L__BB57_51;
	cvt.u32.u64 	%r200, %rd119;
	cvt.u32.u64 	%r201, %rd523;
	rem.u32 	%r202, %r201, %r200;
	cvt.u64.u32 	%rd528, %r202;
	bra.uni 	$L__BB57_52;
$L__BB57_51:
	rem.s64 	%rd528, %rd523, %rd119;
$L__BB57_52:
	mad.lo.s64 	%rd530, %rd528, %rd123, %rd530;
$L__BB57_53:
	shl.b64 	%rd476, %rd529, 1;
	add.s64 	%rd477, %rd571, %rd476;
	ld.global.u16 	%rs4, [%rd477];
	// begin inline asm
	{  cvt.f32.f16 %f1, %rs4;}

	// end inline asm
	shl.b64 	%rd478, %rd530, 1;
	add.s64 	%rd479, %rd571, %rd478;
	ld.global.u16 	%rs5, [%rd479];
	// begin inline asm
	{  cvt.f32.f16 %f2, %rs5;}

	// end inline asm
	mul.f32 	%f3, %f1, %f2;
	// begin inline asm
	{  cvt.rn.f16.f32 %rs6, %f3;}

	// end inline asm
	st.shared.u16 	[%r5], %rs6;
	bra.uni 	$L__BB57_114;
$L__BB57_54:
	cvt.u64.u32 	%rd131, %r4;
	setp.le.u64 	%p2, %rd264, %rd131;
	@%p2 bra 	$L__BB57_114;
	mov.u32 	%r56, %ctaid.y;
	cvt.u64.u32 	%rd269, %r56;
	mad.lo.s64 	%rd562, %rd264, %rd269, %rd131;
	cvt.u32.u64 	%r22, %rd263;
	add.s32 	%r213, %r22, -1;
	setp.lt.s32 	%p3, %r213, 0;
	@%p3 bra 	$L__BB57_113;
	and.b32  	%r24, %r22, 7;
	setp.lt.u32 	%p4, %r213, 7;
	@%p4 bra 	$L__BB57_84;
	add.s32 	%r211, %r22, -4;
	and.b32  	%r57, %r22, -8;
	neg.s32 	%r210, %r57;
$L__BB57_58:
	.pragma "nounroll";
	add.s32 	%r29, %r211, 3;
	mul.wide.u32 	%rd271, %r29, 8;
	add.s64 	%rd272, %rd2, %rd271;
	ld.global.u64 	%rd135, [%rd272];
	or.b64  	%rd273, %rd562, %rd135;
	and.b64  	%rd274, %rd273, -4294967296;
	setp.ne.s64 	%p5, %rd274, 0;
	@%p5 bra 	$L__BB57_60;
	cvt.u32.u64 	%r58, %rd135;
	cvt.u32.u64 	%r59, %rd562;
	div.u32 	%r60, %r59, %r58;
	mul.lo.s32 	%r61, %r60, %r58;
	sub.s32 	%r62, %r59, %r61;
	cvt.u64.u32 	%rd533, %r60;
	cvt.u64.u32 	%rd534, %r62;
	bra.uni 	$L__BB57_61;
$L__BB57_60:
	div.s64 	%rd533, %rd562, %rd135;
	mul.lo.s64 	%rd275, %rd533, %rd135;
	sub.s64 	%rd534, %rd562, %rd275;
$L__BB57_61:
	add.s64 	%rd277, %rd1, %rd271;
	ld.global.u64 	%rd278, [%rd277];
	mul.lo.s64 	%rd142, %rd278, %rd534;
	add.s32 	%r30, %r211, 2;
	mul.wide.u32 	%rd279, %r30, 8;
	add.s64 	%rd280, %rd2, %rd279;
	ld.global.u64 	%rd143, [%rd280];
	or.b64  	%rd281, %rd533, %rd143;
	and.b64  	%rd282, %rd281, -4294967296;
	setp.ne.s64 	%p6, %rd282, 0;
	@%p6 bra 	$L__BB57_63;
	cvt.u32.u64 	%r63, %rd143;
	cvt.u32.u64 	%r64, %rd533;
	div.u32 	%r65, %r64, %r63;
	mul.lo.s32 	%r66, %r65, %r63;
	sub.s32 	%r67, %r64, %r66;
	cvt.u64.u32 	%rd535, %r65;
	cvt.u64.u32 	%rd536, %r67;
	bra.uni 	$L__BB57_64;
$L__BB57_63:
	div.s64 	%rd535, %rd533, %rd143;
	mul.lo.s64 	%rd283, %rd535, %rd143;
	sub.s64 	%rd536, %rd533, %rd283;
$L__BB57_64:
	add.s64 	%rd285, %rd1, %rd279;
	ld.global.u64 	%rd286, [%rd285];
	mad.lo.s64 	%rd150, %rd286, %rd536, %rd142;
	add.s32 	%r31, %r211, 1;
	mul.wide.u32 	%rd287, %r31, 8;
	add.s64 	%rd288, %rd2, %rd287;
	ld.global.u64 	%rd151, [%rd288];
	or.b64  	%rd289, %rd535, %rd151;
	and.b64  	%rd290, %rd289, -4294967296;
	setp.ne.s64 	%p7, %rd290, 0;
	@%p7 bra 	$L__BB57_66;
	cvt.u32.u64 	%r68, %rd151;
	cvt.u32.u64 	%r69, %rd535;
	div.u32 	%r70, %r69, %r68;
	mul.lo.s32 	%r71, %r70, %r68;
	sub.s32 	%r72, %r69, %r71;
	cvt.u64.u32 	%rd537, %r70;
	cvt.u64.u32 	%rd538, %r72;
	bra.uni 	$L__BB57_67;
$L__BB57_66:
	div.s64 	%rd537, %rd535, %rd151;
	mul.lo.s64 	%rd291, %rd537, %rd151;
	sub.s64 	%rd538, %rd535, %rd291;
$L__BB57_67:
	add.s64 	%rd293, %rd1, %rd287;
	ld.global.u64 	%rd294, [%rd293];
	mad.lo.s64 	%rd158, %rd294, %rd538, %rd150;
	add.s32 	%r32, %r211, -4;
	mul.wide.u32 	%rd295, %r211, 8;
	add.s64 	%rd296, %rd2, %rd295;
	ld.global.u64 	%rd159, [%rd296];
	or.b64  	%rd297, %rd537, %rd159;
	and.b64  	%rd298, %rd297, -4294967296;
	setp.ne.s64 	%p8, %rd298, 0;
	@%p8 bra 	$L__BB57_69;
	cvt.u32.u64 	%r73, %rd159;
	cvt.u32.u64 	%r74, %rd537;
	div.u32 	%r75, %r74, %r73;
	mul.lo.s32 	%r76, %r75, %r73;
	sub.s32 	%r77, %r74, %r76;
	cvt.u64.u32 	%rd539, %r75;
	cvt.u64.u32 	%rd540, %r77;
	bra.uni 	$L__BB57_70;
$L__BB57_69:
	div.s64 	%rd539, %rd537, %rd159;
	mul.lo.s64 	%rd299, %rd539, %rd159;
	sub.s64 	%rd540, %rd537, %rd299;
$L__BB57_70:
	add.s64 	%rd301, %rd1, %rd295;
	ld.global.u64 	%rd302, [%rd301];
	mad.lo.s64 	%rd166, %rd302, %rd540, %rd158;
	add.s32 	%r33, %r211, -1;
	mul.wide.u32 	%rd303, %r33, 8;
	add.s64 	%rd304, %rd2, %rd303;
	ld.global.u64 	%rd167, [%rd304];
	or.b64  	%rd305, %rd539, %rd167;
	and.b64  	%rd306, %rd305, -4294967296;
	setp.ne.s64 	%p9, %rd306, 0;
	@%p9 bra 	$L__BB57_72;
	cvt.u32.u64 	%r78, %rd167;
	cvt.u32.u64 	%r79, %rd539;
	div.u32 	%r80, %r79, %r78;
	mul.lo.s32 	%r81, %r80, %r78;
	sub.s32 	%r82, %r79, %r81;
	cvt.u64.u32 	%rd541, %r80;
	cvt.u64.u32 	%rd542, %r82;
	bra.uni 	$L__BB57_73;
$L__BB57_72:
	div.s64 	%rd541, %rd539, %rd167;
	mul.lo.s64 	%rd307, %rd541, %rd167;
	sub.s64 	%rd542, %rd539, %rd307;
$L__BB57_73:
	add.s64 	%rd309, %rd1, %rd303;
	ld.global.u64 	%rd310, [%rd309];
	mad.lo.s64 	%rd174, %rd310, %rd542, %rd166;
	add.s32 	%r34, %r211, -2;
	mul.wide.u32 	%rd311, %r34, 8;
	add.s64 	%rd312, %rd2, %rd311;
	ld.global.u64 	%rd175, [%rd312];
	or.b64  	%rd313, %rd541, %rd175;
	and.b64  	%rd314, %rd313, -4294967296;
	setp.ne.s64 	%p10, %rd314, 0;
	@%p10 bra 	$L__BB57_75;
	cvt.u32.u64 	%r83, %rd175;
	cvt.u32.u64 	%r84, %rd541;
	div.u32 	%r85, %r84, %r83;
	mul.lo.s32 	%r86, %r85, %r83;
	sub.s32 	%r87, %r84, %r86;
	cvt.u64.u32 	%rd543, %r85;
	cvt.u64.u32 	%rd544, %r87;
	bra.uni 	$L__BB57_76;
$L__BB57_75:
	div.s64 	%rd543, %rd541, %rd175;
	mul.lo.s64 	%rd315, %rd543, %rd175;
	sub.s64 	%rd544, %rd541, %rd315;
$L__BB57_76:
	add.s64 	%rd317, %rd1, %rd311;
	ld.global.u64 	%rd318, [%rd317];
	mad.lo.s64 	%rd182, %rd318, %rd544, %rd174;
	add.s32 	%r35, %r211, -3;
	mul.wide.u32 	%rd319, %r35, 8;
	add.s64 	%rd320, %rd2, %rd319;
	ld.global.u64 	%rd183, [%rd320];
	or.b64  	%rd321, %rd543, %rd183;
	and.b64  	%rd322, %rd321, -4294967296;
	setp.ne.s64 	%p11, %rd322, 0;
	@%p11 bra 	$L__BB57_78;
	cvt.u32.u64 	%r88, %rd183;
	cvt.u32.u64 	%r89, %rd543;
	div.u32 	%r90, %r89, %r88;
	mul.lo.s32 	%r91, %r90, %r88;
	sub.s32 	%r92, %r89, %r91;
	cvt.u64.u32 	%rd545, %r90;
	cvt.u64.u32 	%rd546, %r92;
	bra.uni 	$L__BB57_79;
$L__BB57_78:
	div.s64 	%rd545, %rd543, %rd183;
	mul.lo.s64 	%rd323, %rd545, %rd183;
	sub.s64 	%rd546, %rd543, %rd323;
$L__BB57_79:
	add.s64 	%rd325, %rd1, %rd319;
	ld.global.u64 	%rd326, [%rd325];
	mad.lo.s64 	%rd190, %rd326, %rd546, %rd182;
	mul.wide.u32 	%rd327, %r32, 8;
	add.s64 	%rd328, %rd2, %rd327;
	ld.global.u64 	%rd191, [%rd328];
	or.b64  	%rd329, %rd545, %rd191;
	and.b64  	%rd330, %rd329, -4294967296;
	setp.ne.s64 	%p12, %rd330, 0;
	@%p12 bra 	$L__BB57_81;
	cvt.u32.u64 	%r93, %rd191;
	cvt.u32.u64 	%r94, %rd545;
	div.u32 	%r95, %r94, %r93;
	mul.lo.s32 	%r96, %r95, %r93;
	sub.s32 	%r97, %r94, %r96;
	cvt.u64.u32 	%rd562, %r95;
	cvt.u64.u32 	%rd548, %r97;
	bra.uni 	$L__BB57_82;
$L__BB57_81:
	div.s64 	%rd562, %rd545, %rd191;
	mul.lo.s64 	%rd331, %rd562, %rd191;
	sub.s64 	%rd548, %rd545, %rd331;
$L__BB57_82:
	add.s64 	%rd333, %rd1, %rd327;
	ld.global.u64 	%rd334, [%rd333];
	mad.lo.s64 	%rd335, %rd334, %rd548, %rd190;
	shl.b64 	%rd336, %rd335, 1;
	add.s64 	%rd571, %rd571, %rd336;
	add.s32 	%r211, %r211, -8;
	add.s32 	%r210, %r210, 8;
	setp.ne.s32 	%p13, %r210, 0;
	@%p13 bra 	$L__BB57_58;
	add.s32 	%r213, %r211, 3;
$L__BB57_84:
	setp.eq.s32 	%p14, %r24, 0;
	@%p14 bra 	$L__BB57_113;
	and.b32  	%r40, %r22, 3;
	setp.lt.u32 	%p15, %r24, 4;
	@%p15 bra 	$L__BB57_99;
	mul.wide.u32 	%rd338, %r213, 8;
	add.s64 	%rd339, %rd2, %rd338;
	ld.global.u64 	%rd202, [%rd339];
	or.b64  	%rd340, %rd562, %rd202;
	and.b64  	%rd341, %rd340, -4294967296;
	setp.ne.s64 	%p16, %rd341, 0;
	@%p16 bra 	$L__BB57_88;
	cvt.u32.u64 	%r98, %rd202;
	cvt.u32.u64 	%r99, %rd562;
	div.u32 	%r100, %r99, %r98;
	mul.lo.s32 	%r101, %r100, %r98;
	sub.s32 	%r102, %r99, %r101;
	cvt.u64.u32 	%rd552, %r100;
	cvt.u64.u32 	%rd553, %r102;
	bra.uni 	$L__BB57_89;
$L__BB57_88:
	div.s64 	%rd552, %rd562, %rd202;
	mul.lo.s64 	%rd342, %rd552, %rd202;
	sub.s64 	%rd553, %rd562, %rd342;
$L__BB57_89:
	add.s64 	%rd344, %rd1, %rd338;
	ld.global.u64 	%rd345, [%rd344];
	mul.lo.s64 	%rd209, %rd345, %rd553;
	add.s32 	%r41, %r213, -1;
	mul.wide.u32 	%rd346, %r41, 8;
	add.s64 	%rd347, %rd2, %rd346;
	ld.global.u64 	%rd210, [%rd347];
	or.b64  	%rd348, %rd552, %rd210;
	and.b64  	%rd349, %rd348, -4294967296;
	setp.ne.s64 	%p17, %rd349, 0;
	@%p17 bra 	$L__BB57_91;
	cvt.u32.u64 	%r103, %rd210;
	cvt.u32.u64 	%r104, %rd552;
	div.u32 	%r105, %r104, %r103;
	mul.lo.s32 	%r106, %r105, %r103;
	sub.s32 	%r107, %r104, %r106;
	cvt.u64.u32 	%rd554, %r105;
	cvt.u64.u32 	%rd555, %r107;
	bra.uni 	$L__BB57_92;
$L__BB57_91:
	div.s64 	%rd554, %rd552, %rd210;
	mul.lo.s64 	%rd350, %rd554, %rd210;
	sub.s64 	%rd555, %rd552, %rd350;
$L__BB57_92:
	add.s64 	%rd352, %rd1, %rd346;
	ld.global.u64 	%rd353, [%rd352];
	mad.lo.s64 	%rd217, %rd353, %rd555, %rd209;
	add.s32 	%r42, %r213, -2;
	mul.wide.u32 	%rd354, %r42, 8;
	add.s64 	%rd355, %rd2, %rd354;
	ld.global.u64 	%rd218, [%rd355];
	or.b64  	%rd356, %rd554, %rd218;
	and.b64  	%rd357, %rd356, -4294967296;
	setp.ne.s64 	%p18, %rd357, 0;
	@%p18 bra 	$L__BB57_94;
	cvt.u32.u64 	%r108, %rd218;
	cvt.u32.u64 	%r109, %rd554;
	div.u32 	%r110, %r109, %r108;
	mul.lo.s32 	%r111, %r110, %r108;
	sub.s32 	%r112, %r109, %r111;
	cvt.u64.u32 	%rd556, %r110;
	cvt.u64.u32 	%rd557, %r112;
	bra.uni 	$L__BB57_95;
$L__BB57_94:
	div.s64 	%rd556, %rd554, %rd218;
	mul.lo.s64 	%rd358, %rd556, %rd218;
	sub.s64 	%rd557, %rd554, %rd358;
$L__BB57_95:
	add.s64 	%rd360, %rd1, %rd354;
	ld.global.u64 	%rd361, [%rd360];
	mad.lo.s64 	%rd225, %rd361, %rd557, %rd217;
	add.s32 	%r43, %r213, -3;
	mul.wide.u32 	%rd362, %r43, 8;
	add.s64 	%rd363, %rd2, %rd362;
	ld.global.u64 	%rd226, [%rd363];
	or.b64  	%rd364, %rd556, %rd226;
	and.b64  	%rd365, %rd364, -4294967296;
	setp.ne.s64 	%p19, %rd365, 0;
	@%p19 bra 	$L__BB57_97;
	cvt.u32.u64 	%r113, %rd226;
	cvt.u32.u64 	%r114, %rd556;
	div.u32 	%r115, %r114, %r113;
	mul.lo.s32 	%r116, %r115, %r113;
	sub.s32 	%r117, %r114, %r116;
	cvt.u64.u32 	%rd562, %r115;
	cvt.u64.u32 	%rd559, %r117;
	bra.uni 	$L__BB57_98;
$L__BB57_97:
	div.s64 	%rd562, %rd556, %rd226;
	mul.lo.s64 	%rd366, %rd562, %rd226;
	sub.s64 	%rd559, %rd556, %rd366;
$L__BB57_98:
	add.s64 	%rd368, %rd1, %rd362;
	ld.global.u64 	%rd369, [%rd368];
	mad.lo.s64 	%rd370, %rd369, %rd559, %rd225;
	shl.b64 	%rd371, %rd370, 1;
	add.s64 	%rd571, %rd571, %rd371;
	add.s32 	%r213, %r213, -4;
$L__BB57_99:
	setp.eq.s32 	%p20, %r40, 0;
	@%p20 bra 	$L__BB57_113;
	setp.eq.s32 	%p21, %r40, 1;
	@%p21 bra 	$L__BB57_108;
	mul.wide.u32 	%rd373, %r213, 8;
	add.s64 	%rd374, %rd2, %rd373;
	ld.global.u64 	%rd237, [%rd374];
	or.b64  	%rd375, %rd562, %rd237;
	and.b64  	%rd376, %rd375, -4294967296;
	setp.ne.s64 	%p22, %rd376, 0;
	@%p22 bra 	$L__BB57_103;
	cvt.u32.u64 	%r118, %rd237;
	cvt.u32.u64 	%r119, %rd562;
	div.u32 	%r120, %r119, %r118;
	mul.lo.s32 	%r121, %r120, %r118;
	sub.s32 	%r122, %r119, %r121;
	cvt.u64.u32 	%rd563, %r120;
	cvt.u64.u32 	%rd564, %r122;
	bra.uni 	$L__BB57_104;
$L__BB57_103:
	div.s64 	%rd563, %rd562, %rd237;
	mul.lo.s64 	%rd377, %rd563, %rd237;
	sub.s64 	%rd564, %rd562, %rd377;
$L__BB57_104:
	add.s64 	%rd379, %rd1, %rd373;
	ld.global.u64 	%rd380, [%rd379];
	mul.lo.s64 	%rd244, %rd380, %rd564;
	add.s32 	%r46, %r213, -1;
	mul.wide.u32 	%rd381, %r46, 8;
	add.s64 	%rd382, %rd2, %rd381;
	ld.global.u64 	%rd245, [%rd382];
	or.b64  	%rd383, %rd563, %rd245;
	and.b64  	%rd384, %rd383, -4294967296;
	setp.ne.s64 	%p23, %rd384, 0;
	@%p23 bra 	$L__BB57_106;
	cvt.u32.u64 	%r123, %rd245;
	cvt.u32.u64 	%r124, %rd563;
	div.u32 	%r125, %r124, %r123;
	mul.lo.s32 	%r126, %r125, %r123;
	sub.s32 	%r127, %r124, %r126;
	cvt.u64.u32 	%rd562, %r125;
	cvt.u64.u32 	%rd566, %r127;
	bra.uni 	$L__BB57_107;
$L__BB57_106:
	div.s64 	%rd562, %rd563, %rd245;
	mul.lo.s64 	%rd385, %rd562, %rd245;
	sub.s64 	%rd566, %rd563, %rd385;
$L__BB57_107:
	add.s64 	%rd387, %rd1, %rd381;
	ld.global.u64 	%rd388, [%rd387];
	mad.lo.s64 	%rd389, %rd388, %rd566, %rd244;
	shl.b64 	%rd390, %rd389, 1;
	add.s64 	%rd571, %rd571, %rd390;
	add.s32 	%r213, %r213, -2;
$L__BB57_108:
	and.b32  	%r128, %r22, 1;
	setp.eq.b32 	%p24, %r128, 1;
	not.pred 	%p25, %p24;
	@%p25 bra 	$L__BB57_113;
	mul.wide.u32 	%rd391, %r213, 8;
	add.s64 	%rd392, %rd2, %rd391;
	ld.global.u64 	%rd256, [%rd392];
	or.b64  	%rd393, %rd562, %rd256;
	and.b64  	%rd394, %rd393, -4294967296;
	setp.ne.s64 	%p26, %rd394, 0;
	@%p26 bra 	$L__BB57_111;
	cvt.u32.u64 	%r129, %rd256;
	cvt.u32.u64 	%r130, %rd562;
	rem.u32 	%r131, %r130, %r129;
	cvt.u64.u32 	%rd570, %r131;
	bra.uni 	$L__BB57_112;
$L__BB57_111:
	rem.s64 	%rd570, %rd562, %rd256;
$L__BB57_112:
	add.s64 	%rd396, %rd1, %rd391;
	ld.global.u64 	%rd397, [%rd396];
	mul.lo.s64 	%rd398, %rd397, %rd570;
	shl.b64 	%rd399, %rd398, 1;
	add.s64 	%rd571, %rd571, %rd399;
$L__BB57_113:
	ld.global.u16 	%rs3, [%rd571];
	st.shared.u16 	[%r5], %rs3;
$L__BB57_114:
	bar.sync 	0;
	setp.lt.u32 	%p48, %r215, 66;
	@%p48 bra 	$L__BB57_118;
$L__BB57_115:
	shr.u32 	%r50, %r215, 1;
	setp.ge.u32 	%p49, %r1, %r50;
	@%p49 bra 	$L__BB57_117;
	ld.shared.u16 	%rs7, [%r5];
	// begin inline asm
	{  cvt.f32.f16 %f4, %rs7;}

	// end inline asm
	and.b32  	%r203, %r215, 2046;
	add.s32 	%r204, %r5, %r203;
	ld.shared.u16 	%rs8, [%r204];
	// begin inline asm
	{  cvt.f32.f16 %f5, %rs8;}

	// end inline asm
	mul.f32 	%f6, %f4, %f5;
	// begin inline asm
	{  cvt.rn.f16.f32 %rs9, %f6;}

	// end inline asm
	st.shared.u16 	[%r5], %rs9;
$L__BB57_117:
	bar.sync 	0;
	setp.gt.u32 	%p50, %r215, 131;
	mov.u32 	%r215, %r50;
	@%p50 bra 	$L__BB57_115;
$L__BB57_118:
	setp.gt.u32 	%p51, %r1, 31;
	@%p51 bra 	$L__BB57_121;
	ld.shared.u16 	%rs10, [%r5];
	// begin inline asm
	{  cvt.f32.f16 %f7, %rs10;}

	// end inline asm
	ld.shared.u16 	%rs11, [%r5+64];
	// begin inline asm
	{  cvt.f32.f16 %f8, %rs11;}

	// end inline asm
	mul.f32 	%f9, %f7, %f8;
	// begin inline asm
	{  cvt.rn.f16.f32 %rs12, %f9;}

	// end inline asm
	st.volatile.shared.u16 	[%r5], %rs12;
	// begin inline asm
	{  cvt.f32.f16 %f10, %rs12;}

	// end inline asm
	ld.shared.u16 	%rs14, [%r5+32];
	// begin inline asm
	{  cvt.f32.f16 %f11, %rs14;}

	// end inline asm
	mul.f32 	%f12, %f10, %f11;
	// begin inline asm
	{  cvt.rn.f16.f32 %rs15, %f12;}

	// end inline asm
	st.volatile.shared.u16 	[%r5], %rs15;
	// begin inline asm
	{  cvt.f32.f16 %f13, %rs15;}

	// end inline asm
	ld.shared.u16 	%rs17, [%r5+16];
	// begin inline asm
	{  cvt.f32.f16 %f14, %rs17;}

	// end inline asm
	mul.f32 	%f15, %f13, %f14;
	// begin inline asm
	{  cvt.rn.f16.f32 %rs18, %f15;}

	// end inline asm
	st.volatile.shared.u16 	[%r5], %rs18;
	// begin inline asm
	{  cvt.f32.f16 %f16, %rs18;}

	// end inline asm
	ld.shared.u16 	%rs20, [%r5+8];
	// begin inline asm
	{  cvt.f32.f16 %f17, %rs20;}

	// end inline asm
	mul.f32 	%f18, %f16, %f17;
	// begin inline asm
	{  cvt.rn.f16.f32 %rs21, %f18;}

	// end inline asm
	st.volatile.shared.u16 	[%r5], %rs21;
	// begin inline asm
	{  cvt.f32.f16 %f19, %rs21;}

	// end inline asm
	ld.shared.u16 	%rs23, [%r5+4];
	// begin inline asm
	{  cvt.f32.f16 %f20, %rs23;}

	// end inline asm
	mul.f32 	%f21, %f19, %f20;
	// begin inline asm
	{  cvt.rn.f16.f32 %rs24, %f21;}

	// end inline asm
	st.volatile.shared.u16 	[%r5], %rs24;
	// begin inline asm
	{  cvt.f32.f16 %f22, %rs24;}

	// end inline asm
	ld.shared.u16 	%rs26, [%r5+2];
	// begin inline asm
	{  cvt.f32.f16 %f23, %rs26;}

	// end inline asm
	mul.f32 	%f24, %f22, %f23;
	// begin inline asm
	{  cvt.rn.f16.f32 %rs27, %f24;}

	// end inline asm
	st.volatile.shared.u16 	[%r5], %rs27;
	setp.ne.s32 	%p52, %r1, 0;
	@%p52 bra 	$L__BB57_121;
	ld.param.u64 	%rd486, [contiguous_reduce2_f16_param_0];
	cvt.u64.u32 	%rd480, %r2;
	mov.u32 	%r205, %ctaid.y;
	cvt.u64.u32 	%rd481, %r205;
	mad.lo.s64 	%rd482, %rd265, %rd481, %rd480;
	cvta.to.global.u64 	%rd483, %rd486;
	shl.b64 	%rd484, %rd482, 1;
	add.s64 	%rd485, %rd483, %rd484;
	ld.shared.u16 	%rs28, [sdata_f16];
	st.global.u16 	[%rd485], %rs28;
$L__BB57_121:
	ret;

}
	// .globl	contiguous_reduce22_f16
.visible .entry contiguous_reduce22_f16(
	.param .u64 .ptr .align 1 contiguous_reduce22_f16_param_0,
	.param .u64 .ptr .align 1 contiguous_reduce22_f16_param_1,
	.param .u64 contiguous_reduce22_f16_param_2,
	.param .u64 contiguous_reduce22_f16_param_3
)
{
	.reg .pred 	%p<8>;
	.reg .b16 	%rs<29>;
	.reg .b32 	%r<19>;
	.reg .b32 	%f<25>;
	.reg .b64 	%rd<27>;

	ld.param.u64 	%rd4, [contiguous_reduce22_f16_param_0];
	ld.param.u64 	%rd7, [contiguous_reduce22_f16_param_1];
	ld.param.u64 	%rd5, [contiguous_reduce22_f16_param_2];
	ld.param.u64 	%rd6, [contiguous_reduce22_f16_param_3];
	cvta.to.global.u64 	%rd1, %rd7;
	mov.u32 	%r1, %tid.x;
	mov.u32 	%r2, %ctaid.x;
	mov.u32 	%r18, %ntid.x;
	mul.lo.s32 	%r8, %r2, %r18;
	shl.b32 	%r9, %r8, 1;
	add.s32 	%r4, %r9, %r1;
	mov.b16 	%rs2, 1;
	// begin inline asm
	cvt.rn.f16.u16 %rs1, %rs2;
	// end inline asm
	shl.b32 	%r10, %r1, 1;
	mov.u32 	%r11, sdata_f16;
	add.s32 	%r5, %r11, %r10;
	st.shared.u16 	[%r5], %rs1;
	add.s32 	%r12, %r4, %r18;
	cvt.u64.u32 	%rd2, %r12;
	setp.le.u64 	%p1, %rd5, %rd2;
	@%p1 bra 	$L__BB58_2;
	cvt.u64.u32 	%rd12, %r4;
	mov.u32 	%r14, %ctaid.y;
	cvt.u64.u32 	%rd13, %r14;
	mul.lo.s64 	%rd14, %rd5, %rd13;
	add.s64 	%rd15, %rd14, %rd12;
	shl.b64 	%rd16, %rd15, 1;
	add.s64 	%rd17, %rd1, %rd16;
	ld.global.u16 	%rs4, [%rd17];
	// begin inline asm
	{  cvt.f32.f16 %f1, %rs4;}

	// end inline asm
	add.s64 	%rd18, %rd14, %rd2;
	shl.b64 	%rd19, %rd18, 1;
	add.s64 	%rd20, %rd1, %rd19;
	ld.global.u16 	%rs5, [%rd20];
	// begin inline asm
	{  cvt.f32.f16 %f2, %rs5;}

	// end inline asm
	mul.f32 	%f3, %f1, %f2;
	// begin inline asm
	{  cvt.rn.f16.f32 %rs6, %f3;}

	// end inline asm
	st.shared.u16 	[%r5], %rs6;
	bra.uni 	$L__BB58_4;
$L__BB58_2:
	cvt.u64.u32 	%rd3, %r4;
	setp.le.u64 	%p2, %rd5, %rd3;
	@%p2 bra 	$L__BB58_4;
	mov.u32 	%r13, %ctaid.y;
	cvt.u64.u32 	%rd8, %r13;
	mad.lo.s64 	%rd9, %rd5, %rd8, %rd3;
	shl.b64 	%rd10, %rd9, 1;
	add.s64 	%rd11, %rd1, %rd10;
	ld.global.u16 	%rs3, [%rd11];
	st.shared.u16 	[%r5], %rs3;
$L__BB58_4:
	bar.sync 	0;
	setp.lt.u32 	%p3, %r18, 66;
	@%p3 bra 	$L__BB58_8;
$L__BB58_5:
	shr.u32 	%r7, %r18, 1;
	setp.ge.u32 	%p4, %r1, %r7;
	@%p4 bra 	$L__BB58_7;
	ld.shared.u16 	%rs7, [%r5];
	// begin inline asm
	{  cvt.f32.f16 %f4, %rs7;}

	// end inline asm
	and.b32  	%r15, %r18, 2046;
	add.s32 	%r16, %r5, %r15;
	ld.shared.u16 	%rs8, [%r16];
	// begin inline asm
	{  cvt.f32.f16 %f5, %rs8;}

	// end inline asm
	mul.f32 	%f6, %f4, %f5;
	// begin inline asm
	{  cvt.rn.f16.f32 %rs9, %f6;}

	// end inline asm
	st.shared.u16 	[%r5], %rs9;
$L__BB58_7:
	bar.sync 	0;
	setp.gt.u32 	%p5, %r18, 131;
	mov.u32 	%r18, %r7;
	@%p5 bra 	$L__BB58_5;
$L__BB58_8:
	setp.gt.u32 	%p6, %r1, 31;
	@%p6 bra 	$L__BB58_11;
	ld.shared.u16 	%rs10, [%r5];
	// begin inline asm
	{  cvt.f32.f16 %f7, %rs10;}

	// end inline asm
	ld.shared.u16 	%rs11, [%r5+64];
	// begin inline asm
	{  cvt.f32.f16 %f8, %rs11;}

	// end inline asm
	mul.f32 	%f9, %f7, %f8;
	// begin inline asm
	{  cvt.rn.f16.f32 %rs12, %f9;}

	// end inline asm
	st.volatile.shared.u16 	[%r5], %rs12;
	// begin inline asm
	{  cvt.f32.f16 %f10, %rs12;}

	// end inline asm
	ld.shared.u16 	%rs14, [%r5+32];
	// begin inline asm
	{  cvt.f32.f16 %f11, %rs14;}

	// end inline asm
	mul.f32 	%f12, %f10, %f11;
	// begin inline asm
	{  cvt.rn.f16.f32 %rs15, %f12;}

	// end inline asm
	st.volatile.shared.u16 	[%r5], %rs15;
	// begin inline asm
	{  cvt.f32.f16 %f13, %rs15;}

	// end inline asm
	ld.shared.u16 	%rs17, [%r5+16];
	// begin inline asm
	{  cvt.f32.f16 %f14, %rs17;}

	// end inline asm
	mul.f32 	%f15, %f13, %f14;
	// begin inline asm
	{  cvt.rn.f16.f32 %rs18, %f15;}

	// end inline asm
	st.volatile.shared.u16 	[%r5], %rs18;
	// begin inline asm
	{  cvt.f32.f16 %f16, %rs18;}

	// end inline asm
	ld.shared.u16 	%rs20, [%r5+8];
	// begin inline asm
	{  cvt.f32.f16 %f17, %rs20;}

	// end inline asm
	mul.f32 	%f18, %f16, %f17;
	// begin inline asm
	{  cvt.rn.f16.f32 %rs21, %f18;}

	// end inline asm
	st.volatile.shared.u16 	[%r5], %rs21;
	// begin inline asm
	{  cvt.f32.f16 %f19, %rs21;}

	// end inline asm
	ld.shared.u16 	%rs23, [%r5+4];
	// begin inline asm
	{  cvt.f32.f16 %f20, %rs23;}

	// end inline asm
	mul.f32 	%f21, %f19, %f20;
	// begin inline asm
	{  cvt.rn.f16.f32 %rs24, %f21;}

	// end inline asm
	st.volatile.shared.u16 	[%r5], %rs24;
	// begin inline asm
	{  cvt.f32.f16 %f22, %rs24;}

	// end inline asm
	ld.shared.u16 	%rs26, [%r5+2];
	// begin inline asm
	{  cvt.f32.f16 %f23, %rs26;}

	// end inline asm
	mul.f32 	%f24, %f22, %f23;
	// begin inline asm
	{  cvt.rn.f16.f32 %rs27, %f24;}

	// end inline asm
	st.volatile.shared.u16 	[%r5], %rs27;
	setp.ne.s32 	%p7, %r1, 0;
	@%p7 bra 	$L__BB58_11;
	cvt.u64.u32 	%rd21, %r2;
	mov.u32 	%r17, %ctaid.y;
	cvt.u64.u32 	%rd22, %r17;
	mad.lo.s64 	%rd23, %rd6, %rd22, %rd21;
	cvta.to.global.u64 	%rd24, %rd4;
	shl.b64 	%rd25, %rd23, 1;
	add.s64 	%rd26, %rd24, %rd25;
	ld.shared.u16 	%rs28, [sdata_f16];
	st.global.u16 	[%rd26], %rs28;
$L__BB58_11:
	ret;

}
	// .globl	contiguous_reduce3_f16
.visible .entry contiguous_reduce3_f16(
	.param .u64 .ptr .align 1 contiguous_reduce3_f16_param_0,
	.param .u64 .ptr .align 1 contiguous_reduce3_f16_param_1,
	.param .u64 .ptr .align 1 contiguous_reduce3_f16_param_2,
	.param .u64 .ptr .align 1 contiguous_reduce3_f16_param_3,
	.param .u64 contiguous_reduce3_f16_param_4,
	.param .u64 contiguous_reduce3_f16_param_5,
	.param .u64 contiguous_reduce3_f16_param_6
)
{
	.reg .pred 	%p<39>;
	.reg .b16 	%rs<76>;
	.reg .b32 	%r<202>;
	.reg .b32 	%f<49>;
	.reg .b64 	%rd<306>;

	ld.param.u64 	%rd144, [contiguous_reduce3_f16_param_0];
	ld.param.u64 	%rd145, [contiguous_reduce3_f16_param_1];
	ld.param.u64 	%rd148, [contiguous_reduce3_f16_param_2];
	ld.param.u64 	%rd149, [contiguous_reduce3_f16_param_3];
	ld.param.u64 	%rd146, [contiguous_reduce3_f16_param_4];
	ld.param.u64 	%rd147, [contiguous_reduce3_f16_param_5];
	ld.param.u64 	%rd150, [contiguous_reduce3_f16_param_6];
	cvta.to.global.u64 	%rd1, %rd149;
	cvta.to.global.u64 	%rd2, %rd148;
	mov.u32 	%r1, %tid.y;
	mov.u32 	%r2, %ntid.x;
	mov.u32 	%r3, %tid.x;
	mad.lo.s32 	%r64, %r1, %r2, %r3;
	mov.u32 	%r65, %ctaid.x;
	mad.lo.s32 	%r66, %r65, %r2, %r3;
	mov.u32 	%r67, %ctaid.y;
	mov.u32 	%r4, %ntid.y;
	mad.lo.s32 	%r68, %r67, %r4, %r1;
	mov.b16 	%rs15, 1;
	// begin inline asm
	cvt.rn.f16.u16 %rs14, %rs15;
	// end inline asm
	shl.b32 	%r69, %r64, 1;
	mov.u32 	%r70, sdata_f16;
	add.s32 	%r6, %r70, %r69;
	st.shared.u16 	[%r6], %rs14;
	cvt.u64.u32 	%rd3, %r66;
	setp.le.u64 	%p1, %rd147, %rd3;
	cvt.u64.u32 	%rd152, %r68;
	setp.le.u64 	%p2, %rd150, %rd152;
	or.pred  	%p3, %p1, %p2;
	@%p3 bra 	$L__BB59_76;
	cvt.u32.u64 	%r71, %rd3;
	cvt.u32.u64 	%r72, %rd147;
	mad.lo.s32 	%r192, %r68, %r72, %r71;
	cvt.u32.u64 	%r8, %rd146;
	add.s32 	%r191, %r8, -1;
	setp.lt.s32 	%p4, %r191, 0;
	mov.b64 	%rd305, 0;
	@%p4 bra 	$L__BB59_59;
	and.b32  	%r10, %r8, 7;
	setp.lt.u32 	%p5, %r191, 7;
	mov.b64 	%rd305, 0;
	@%p5 bra 	$L__BB59_30;
	add.s32 	%r187, %r8, -4;
	and.b32  	%r73, %r8, -8;
	neg.s32 	%r186, %r73;
	mov.b64 	%rd305, 0;
$L__BB59_4:
	.pragma "nounroll";
	add.s32 	%r16, %r187, 3;
	cvt.u64.u32 	%rd5, %r192;
	mul.wide.u32 	%rd157, %r16, 8;
	add.s64 	%rd158, %rd2, %rd157;
	ld.global.u64 	%rd6, [%rd158];
	and.b64  	%rd159, %rd6, -4294967296;
	setp.ne.s64 	%p6, %rd159, 0;
	@%p6 bra 	$L__BB59_6;
	cvt.u32.u64 	%r74, %rd6;
	cvt.u32.u64 	%r75, %rd5;
	div.u32 	%r76, %r75, %r74;
	mul.lo.s32 	%r77, %r76, %r74;
	sub.s32 	%r78, %r75, %r77;
	cvt.u64.u32 	%rd270, %r76;
	cvt.u64.u32 	%rd271, %r78;
	bra.uni 	$L__BB59_7;
$L__BB59_6:
	div.s64 	%rd270, %rd5, %rd6;
	mul.lo.s64 	%rd160, %rd270, %rd6;
	sub.s64 	%rd271, %rd5, %rd160;
$L__BB59_7:
	add.s64 	%rd162, %rd1, %rd157;
	ld.global.u64 	%rd163, [%rd162];
	mad.lo.s64 	%rd13, %rd163, %rd271, %rd305;
	add.s32 	%r17, %r187, 2;
	and.b64  	%rd14, %rd270, 4294967295;
	mul.wide.u32 	%rd164, %r17, 8;
	add.s64 	%rd165, %rd2, %rd164;
	ld.global.u64 	%rd15, [%rd165];
	and.b64  	%rd166, %rd15, -4294967296;
	setp.ne.s64 	%p7, %rd166, 0;
	@%p7 bra 	$L__BB59_9;
	cvt.u32.u64 	%r79, %rd15;
	cvt.u32.u64 	%r80, %rd14;
	div.u32 	%r81, %r80, %r79;
	mul.lo.s32 	%r82, %r81, %r79;
	sub.s32 	%r83, %r80, %r82;
	cvt.u64.u32 	%rd272, %r81;
	cvt.u64.u32 	%rd273, %r83;
	bra.uni 	$L__BB59_10;
$L__BB59_9:
	div.s64 	%rd272, %rd14, %rd15;
	mul.lo.s64 	%rd167, %rd272, %rd15;
	sub.s64 	%rd273, %rd14, %rd167;
$L__BB59_10:
	add.s64 	%rd169, %rd1, %rd164;
	ld.global.u64 	%rd170, [%rd169];
	mad.lo.s64 	%rd22, %rd170, %rd273, %rd13;
	add.s32 	%r18, %r187, 1;
	and.b64  	%rd23, %rd272, 4294967295;
	mul.wide.u32 	%rd171, %r18, 8;
	add.s64 	%rd172, %rd2, %rd171;
	ld.global.u64 	%rd24, [%rd172];
	and.b64  	%rd173, %rd24, -4294967296;
	setp.ne.s64 	%p8, %rd173, 0;
	@%p8 bra 	$L__BB59_12;
	cvt.u32.u64 	%r84, %rd24;
	cvt.u32.u64 	%r85, %rd23;
	div.u32 	%r86, %r85, %r84;
	mul.lo.s32 	%r87, %r86, %r84;
	sub.s32 	%r88, %r85, %r87;
	cvt.u64.u32 	%rd274, %r86;
	cvt.u64.u32 	%rd275, %r88;
	bra.uni 	$L__BB59_13;
$L__BB59_12:
	div.s64 	%rd274, %rd23, %rd24;
	mul.lo.s64 	%rd174, %rd274, %rd24;
	sub.s64 	%rd275, %rd23, %rd174;
$L__BB59_13:
	add.s64 	%rd176, %rd1, %rd171;
	ld.global.u64 	%rd177, [%rd176];
	mad.lo.s64 	%rd31, %rd177, %rd275, %rd22;
	add.s32 	%r19, %r187, -4;
	and.b64  	%rd32, %rd274, 4294967295;
	mul.wide.u32 	%rd178, %r187, 8;
	add.s64 	%rd179, %rd2, %rd178;
	ld.global.u64 	%rd33, [%rd179];
	and.b64  	%rd180, %rd33, -4294967296;
	setp.ne.s64 	%p9, %rd180, 0;
	@%p9 bra 	$L__BB59_15;
	cvt.u32.u64 	%r89, %rd33;
	cvt.u32.u64 	%r90, %rd32;
	div.u32 	%r91, %r90, %r89;
	mul.lo.s32 	%r92, %r91, %r89;
	sub.s32 	%r93, %r90, %r92;
	cvt.u64.u32 	%rd276, %r91;
	cvt.u64.u32 	%rd277, %r93;
	bra.uni 	$L__BB59_16;
$L__BB59_15:
	div.s64 	%rd276, %rd32, %rd33;
	mul.lo.s64 	%rd181, %rd276, %rd33;
	sub.s64 	%rd277, %rd32, %rd181;
$L__BB59_16:
	mul.wide.u32 	%rd182, %r187, 8;
	add.s64 	%rd183, %rd1, %rd182;
	ld.global.u64 	%rd184, [%rd183];
	mad.lo.s64 	%rd40, %rd184, %rd277, %rd31;
	add.s32 	%r20, %r187, -1;
	and.b64  	%rd41, %rd276, 4294967295;
	mul.wide.u32 	%rd185, %r20, 8;
	add.s64 	%rd186, %rd2, %rd185;
	ld.global.u64 	%rd42, [%rd186];
	and.b64  	%rd187, %rd42, -4294967296;
	setp.ne.s64 	%p10, %rd187, 0;
	@%p10 bra 	$L__BB59_18;
	cvt.u32.u64 	%r94, %rd42;
	cvt.u32.u64 	%r95, %rd41;
	div.u32 	%r96, %r95, %r94;
	mul.lo.s32 	%r97, %r96, %r94;
	sub.s32 	%r98, %r95, %r97;
	cvt.u64.u32 	%rd278, %r96;
	cvt.u64.u32 	%rd279, %r98;
	bra.uni 	$L__BB59_19;
$L__BB59_18:
	div.s64 	%rd278, %rd41, %rd42;
	mul.lo.s64 	%rd188, %rd278, %rd42;
	sub.s64 	%rd279, %rd41, %rd188;
$L__BB59_19:
	mul.wide.u32 	%rd189, %r20, 8;
	add.s64 	%rd190, %rd1, %rd189;
	ld.global.u64 	%rd191, [%rd190];
	mad.lo.s64 	%rd49, %rd191, %rd279, %rd40;
	add.s32 	%r21, %r187, -2;
	and.b64  	%rd50, %rd278, 4294967295;
	mul.wide.u32 	%rd192, %r21, 8;
	add.s64 	%rd193, %rd2, %rd192;
	ld.global.u64 	%rd51, [%rd193];
	and.b64  	%rd194, %rd51, -4294967296;
	setp.ne.s64 	%p11, %rd194, 0;
	@%p11 bra 	$L__BB59_21;
	cvt.u32.u64 	%r99, %rd51;
	cvt.u32.u64 	%r100, %rd50;
	div.u32 	%r101, %r100, %r99;
	mul.lo.s32 	%r102, %r101, %r99;
	sub.s32 	%r103, %r100, %r102;
	cvt.u64.u32 	%rd280, %r101;
	cvt.u64.u32 	%rd281, %r103;
	bra.uni 	$L__BB59_22;
$L__BB59_21:
	div.s64 	%rd280, %rd50, %rd51;
	mul.lo.s64 	%rd195, %rd280, %rd51;
	sub.s64 	%rd281, %rd50, %rd195;
$L__BB59_22:
	mul.wide.u32 	%rd196, %r21, 8;
	add.s64 	%rd197, %rd1, %rd196;
	ld.global.u64 	%rd198, [%rd197];
	mad.lo.s64 	%rd58, %rd198, %rd281, %rd49;
	add.s32 	%r22, %r187, -3;
	and.b64  	%rd59, %rd280, 4294967295;
	mul.wide.u32 	%rd199, %r22, 8;
	add.s64 	%rd200, %rd2, %rd199;
	ld.global.u64 	%rd60, [%rd200];
	and.b64  	%rd201, %rd60, -4294967296;
	setp.ne.s64 	%p12, %rd201, 0;
	@%p12 bra 	$L__BB59_24;
	cvt.u32.u64 	%r104, %rd60;
	cvt.u32.u64 	%r105, %rd59;
	div.u32 	%r106, %r105, %r104;
	mul.lo.s32 	%r107, %r106, %r104;
	sub.s32 	%r108, %r105, %r107;
	cvt.u64.u32 	%rd282, %r106;
	cvt.u64.u32 	%rd283, %r108;
	bra.uni 	$L__BB59_25;
$L__BB59_24:
	div.s64 	%rd282, %rd59, %rd60;
	mul.lo.s64 	%rd202, %rd282, %rd60;
	sub.s64 	%rd283, %rd59, %rd202;
$L__BB59_25:
	mul.wide.u32 	%rd203, %r22, 8;
	add.s64 	%rd204, %rd1, %rd203;
	ld.global.u64 	%rd205, [%rd204];
	mad.lo.s64 	%rd67, %rd205, %rd283, %rd58;
	and.b64  	%rd68, %rd282, 4294967295;
	mul.wide.u32 	%rd206, %r19, 8;
	add.s64 	%rd207, %rd2, %rd206;
	ld.global.u64 	%rd69, [%rd207];
	and.b64  	%rd208, %rd69, -4294967296;
	setp.ne.s64 	%p13, %rd208, 0;
	@%p13 bra 	$L__BB59_27;
	cvt.u32.u64 	%r109, %rd69;
	cvt.u32.u64 	%r110, %rd68;
	div.u32 	%r111, %r110, %r109;
	mul.lo.s32 	%r112, %r111, %r109;
	sub.s32 	%r113, %r110, %r112;
	cvt.u64.u32 	%rd284, %r111;
	cvt.u64.u32 	%rd285, %r113;
	bra.uni 	$L__BB59_28;
$L__BB59_27:
	div.s64 	%rd284, %rd68, %rd69;
	mul.lo.s64 	%rd209, %rd284, %rd69;
	sub.s64 	%rd285, %rd68, %rd209;
$L__BB59_28:
	add.s64 	%rd211, %rd1, %rd206;
	ld.global.u64 	%rd212, [%rd211];
	mad.lo.s64 	%rd305, %rd212, %rd285, %rd67;
	cvt.u32.u64 	%r192, %rd284;
	add.s32 	%r187, %r187, -8;
	add.s32 	%r186, %r186, 8;
	setp.ne.s32 	%p14, %r186, 0;
	@%p14 bra 	$L__BB59_4;
	add.s32 	%r191, %r187, 3;
$L__BB59_30:
	setp.eq.s32 	%p15, %r10, 0;
	@%p15 bra 	$L__BB59_59;
	and.b32  	%r29, %r8, 3;
	setp.lt.u32 	%p16, %r10, 4;
	@%p16 bra 	$L__BB59_45;
	cvt.u64.u32 	%rd79, %r192;
	mul.wide.u32 	%rd214, %r191, 8;
	add.s64 	%rd215, %rd2, %rd214;
	ld.global.u64 	%rd80, [%rd215];
	and.b64  	%rd216, %rd80, -4294967296;
	setp.ne.s64 	%p17, %rd216, 0;
	@%p17 bra 	$L__BB59_34;
	cvt.u32.u64 	%r114, %rd80;
	cvt.u32.u64 	%r115, %rd79;
	div.u32 	%r116, %r115, %r114;
	mul.lo.s32 	%r117, %r116, %r114;
	sub.s32 	%r118, %r115, %r117;
	cvt.u64.u32 	%rd288, %r116;
	cvt.u64.u32 	%rd289, %r118;
	bra.uni 	$L__BB59_35;
$L__BB59_34:
	div.s64 	%rd288, %rd79, %rd80;
	mul.lo.s64 	%rd217, %rd288, %rd80;
	sub.s64 	%rd289, %rd79, %rd217;
$L__BB59_35:
	add.s64 	%rd219, %rd1, %rd214;
	ld.global.u64 	%rd220, [%rd219];
	mad.lo.s64 	%rd87, %rd220, %rd289, %rd305;
	add.s32 	%r30, %r191, -1;
	and.b64  	%rd88, %rd288, 4294967295;
	mul.wide.u32 	%rd221, %r30, 8;
	add.s64 	%rd222, %rd2, %rd221;
	ld.global.u64 	%rd89, [%rd222];
	and.b64  	%rd223, %rd89, -4294967296;
	setp.ne.s64 	%p18, %rd223, 0;
	@%p18 bra 	$L__BB59_37;
	cvt.u32.u64 	%r119, %rd89;
	cvt.u32.u64 	%r120, %rd88;
	div.u32 	%r121, %r120, %r119;
	mul.lo.s32 	%r122, %r121, %r119;
	sub.s32 	%r123, %r120, %r122;
	cvt.u64.u32 	%rd290, %r121;
	cvt.u64.u32 	%rd291, %r123;
	bra.uni 	$L__BB59_38;
$L__BB59_37:
	div.s64 	%rd290, %rd88, %rd89;
	mul.lo.s64 	%rd224, %rd290, %rd89;
	sub.s64 	%rd291, %rd88, %rd224;
$L__BB59_38:
	add.s64 	%rd226, %rd1, %rd221;
	ld.global.u64 	%rd227, [%rd226];
	mad.lo.s64 	%rd96, %rd227, %rd291, %rd87;
	add.s32 	%r31, %r191, -2;
	and.b64  	%rd97, %rd290, 4294967295;
	mul.wide.u32 	%rd228, %r31, 8;
	add.s64 	%rd229, %rd2, %rd228;
	ld.global.u64 	%rd98, [%rd229];
	and.b64  	%rd230, %rd98, -4294967296;
	setp.ne.s64 	%p19, %rd230, 0;
	@%p19 bra 	$L__BB59_40;
	cvt.u32.u64 	%r124, %rd98;
	cvt.u32.u64 	%r125, %rd97;
	div.u32 	%r126, %r125, %r124;
	mul.lo.s32 	%r127, %r126, %r124;
	sub.s32 	%r128, %r125, %r127;
	cvt.u64.u32 	%rd292, %r126;
	cvt.u64.u32 	%rd293, %r128;
	bra.uni 	$L__BB59_41;
$L__BB59_40:
	div.s64 	%rd292, %rd97, %rd98;
	mul.lo.s64 	%rd231, %rd292, %rd98;
	sub.s64 	%rd293, %rd97, %rd231;
$L__BB59_41:
	add.s64 	%rd233, %rd1, %rd228;
	ld.global.u64 	%rd234, [%rd233];
	mad.lo.s64 	%rd105, %rd234, %rd293, %rd96;
	add.s32 	%r32, %r191, -3;
	and.b64  	%rd106, %rd292, 4294967295;
	mul.wide.u32 	%rd235, %r32, 8;
	add.s64 	%rd236, %rd2, %rd235;
	ld.global.u64 	%rd107, [%rd236];
	and.b64  	%rd237, %rd107, -4294967296;
	setp.ne.s64 	%p20, %rd237, 0;
	@%p20 bra 	$L__BB59_43;
	cvt.u32.u64 	%r129, %rd107;
	cvt.u32.u64 	%r130, %rd106;
	div.u32 	%r131, %r130, %r129;
	mul.lo.s32 	%r132, %r131, %r129;
	sub.s32 	%r133, %r130, %r132;
	cvt.u64.u32 	%rd294, %r131;
	cvt.u64.u32 	%rd295, %r133;
	bra.uni 	$L__BB59_44;
$L__BB59_43:
	div.s64 	%rd294, %rd106, %rd107;
	mul.lo.s64 	%rd238, %rd294, %rd107;
	sub.s64 	%rd295, %rd106, %rd238;
$L__BB59_44:
	add.s64 	%rd240, %rd1, %rd235;
	ld.global.u64 	%rd241, [%rd240];
	mad.lo.s64 	%rd305, %rd241, %rd295, %rd105;
	cvt.u32.u64 	%r192, %rd294;
	add.s32 	%r191, %r191, -4;
$L__BB59_45:
	setp.eq.s32 	%p21, %r29, 0;
	@%p21 bra 	$L__BB59_59;
	setp.eq.s32 	%p22, %r29, 1;
	@%p22 bra 	$L__BB59_54;
	cvt.u64.u32 	%rd117, %r192;
	mul.wide.u32 	%rd243, %r191, 8;
	add.s64 	%rd244, %rd2, %rd243;
	ld.global.u64 	%rd118, [%rd244];
	and.b64  	%rd245, %rd118, -4294967296;
	setp.ne.s64 	%p23, %rd245, 0;
	@%p23 bra 	$L__BB59_49;
	cvt.u32.u64 	%r134, %rd118;
	cvt.u32.u64 	%r135, %rd117;
	div.u32 	%r136, %r135, %r134;
	mul.lo.s32 	%r137, %r136, %r134;
	sub.s32 	%r138, %r135, %r137;
	cvt.u64.u32 	%rd298, %r136;
	cvt.u64.u32 	%rd299, %r138;
	bra.uni 	$L__BB59_50;
$L__BB59_49:
	div.s64 	%rd298, %rd117, %rd118;
	mul.lo.s64 	%rd246, %rd298, %rd118;
	sub.s64 	%rd299, %rd117, %rd246;
$L__BB59_50:
	add.s64 	%rd248, %rd1, %rd243;
	ld.global.u64 	%rd249, [%rd248];
	mad.lo.s64 	%rd125, %rd249, %rd299, %rd305;
	add.s32 	%r37, %r191, -1;
	and.b64  	%rd126, %rd298, 4294967295;
	mul.wide.u32 	%rd250, %r37, 8;
	add.s64 	%rd251, %rd2, %rd250;
	ld.global.u64 	%rd127, [%rd251];
	and.b64  	%rd252, %rd127, -4294967296;
	setp.ne.s64 	%p24, %rd252, 0;
	@%p24 bra 	$L__BB59_52;
	cvt.u32.u64 	%r139, %rd127;
	cvt.u32.u64 	%r140, %rd126;
	div.u32 	%r141, %r140, %r139;
	mul.lo.s32 	%r142, %r141, %r139;
	sub.s32 	%r143, %r140, %r142;
	cvt.u64.u32 	%rd300, %r141;
	cvt.u64.u32 	%rd301, %r143;
	bra.uni 	$L__BB59_53;
$L__BB59_52:
	div.s64 	%rd300, %rd126, %rd127;
	mul.lo.s64 	%rd253, %rd300, %rd127;
	sub.s64 	%rd301, %rd126, %rd253;
$L__BB59_53:
	add.s64 	%rd255, %rd1, %rd250;
	ld.global.u64 	%rd256, [%rd255];
	mad.lo.s64 	%rd305, %rd256, %rd301, %rd125;
	cvt.u32.u64 	%r192, %rd300;
	add.s32 	%r191, %r191, -2;
$L__BB59_54:
	and.b32  	%r144, %r8, 1;
	setp.eq.b32 	%p25, %r144, 1;
	not.pred 	%p26, %p25;
	@%p26 bra 	$L__BB59_59;
	cvt.u64.u32 	%rd137, %r192;
	mul.wide.u32 	%rd257, %r191, 8;
	add.s64 	%rd258, %rd2, %rd257;
	ld.global.u64 	%rd138, [%rd258];
	and.b64  	%rd259, %rd138, -4294967296;
	setp.ne.s64 	%p27, %rd259, 0;
	@%p27 bra 	$L__BB59_57;
	cvt.u32.u64 	%r145, %rd138;
	cvt.u32.u64 	%r146, %rd137;
	rem.u32 	%r147, %r146, %r145;
	cvt.u64.u32 	%rd304, %r147;
	bra.uni 	$L__BB59_58;
$L__BB59_57:
	rem.s64 	%rd304, %rd137, %rd138;
$L__BB59_58:
	add.s64 	%rd261, %rd1, %rd257;
	ld.global.u64 	%rd262, [%rd261];
	mad.lo.s64 	%rd305, %rd262, %rd304, %rd305;
$L__BB59_59:
	cvta.to.global.u64 	%rd263, %rd145;
	shl.b64 	%rd264, %rd305, 1;
	add.s64 	%rd265, %rd263, %rd264;
	ld.global.u16 	%rs16, [%rd265];
	st.shared.u16 	[%r6], %rs16;
	bar.sync 	0;
	setp.ne.s32 	%p28, %r1, 0;
	@%p28 bra 	$L__BB59_76;
	setp.lt.u32 	%p29, %r4, 2;
	shl.b32 	%r148, %r3, 1;
	add.s32 	%r42, %r70, %r148;
	@%p29 bra 	$L__BB59_74;
	ld.shared.u16 	%rs74, [%r42];
	add.s32 	%r43, %r4, -1;
	add.s32 	%r151, %r4, -2;
	and.b32  	%r44, %r43, 7;
	setp.lt.u32 	%p30, %r151, 7;
	mov.b32 	%r196, 1;
	@%p30 bra 	$L__BB59_65;
	and.b32  	%r154, %r43, -8;
	neg.s32 	%r200, %r154;
	shl.b32 	%r46, %r2, 1;
	add.s32 	%r156, %r148, %r46;
	mov.u32 	%r157, sdata_f16;
	add.s32 	%r198, %r157, %r156;
	shl.b32 	%r48, %r2, 4;
	mov.b32 	%r201, 1;
	mov.b32 	%r199, 0;
$L__BB59_63:
	.pragma "nounroll";
	// begin inline asm
	{  cvt.f32.f16 %f1, %rs74;}

	// end inline asm
	mul.lo.s32 	%r158, %r201, %r2;
	shl.b32 	%r159, %r158, 1;
	add.s32 	%r160, %r42, %r159;
	ld.shared.u16 	%rs19, [%r198];
	// begin inline asm
	{  cvt.f32.f16 %f2, %rs19;}

	// end inline asm
	mul.f32 	%f3, %f1, %f2;
	// begin inline asm
	{  cvt.rn.f16.f32 %rs20, %f3;}

	// end inline asm
	// begin inline asm
	{  cvt.f32.f16 %f4, %rs20;}

	// end inline asm
	add.s32 	%r161, %r160, %r46;
	ld.shared.u16 	%rs22, [%r161];
	// begin inline asm
	{  cvt.f32.f16 %f5, %rs22;}

	// end inline asm
	mul.f32 	%f6, %f4, %f5;
	// begin inline asm
	{  cvt.rn.f16.f32 %rs23, %f6;}

	// end inline asm
	// begin inline asm
	{  cvt.f32.f16 %f7, %rs23;}

	// end inline asm
	add.s32 	%r162, %r161, %r46;
	ld.shared.u16 	%rs25, [%r162];
	// begin inline asm
	{  cvt.f32.f16 %f8, %rs25;}

	// end inline asm
	mul.f32 	%f9, %f7, %f8;
	// begin inline asm
	{  cvt.rn.f16.f32 %rs26, %f9;}

	// end inline asm
	// begin inline asm
	{  cvt.f32.f16 %f10, %rs26;}

	// end inline asm
	add.s32 	%r163, %r162, %r46;
	ld.shared.u16 	%rs28, [%r163];
	// begin inline asm
	{  cvt.f32.f16 %f11, %rs28;}

	// end inline asm
	mul.f32 	%f12, %f10, %f11;
	// begin inline asm
	{  cvt.rn.f16.f32 %rs29, %f12;}

	// end inline asm
	// begin inline asm
	{  cvt.f32.f16 %f13, %rs29;}

	// end inline asm
	add.s32 	%r164, %r163, %r46;
	ld.shared.u16 	%rs31, [%r164];
	// begin inline asm
	{  cvt.f32.f16 %f14, %rs31;}

	// end inline asm
	mul.f32 	%f15, %f13, %f14;
	// begin inline asm
	{  cvt.rn.f16.f32 %rs32, %f15;}

	// end inline asm
	// begin inline asm
	{  cvt.f32.f16 %f16, %rs32;}

	// end inline asm
	add.s32 	%r165, %r164, %r46;
	ld.shared.u16 	%rs34, [%r165];
	// begin inline asm
	{  cvt.f32.f16 %f17, %rs34;}

	// end inline asm
	mul.f32 	%f18, %f16, %f17;
	// begin inline asm
	{  cvt.rn.f16.f32 %rs35, %f18;}

	// end inline asm
	// begin inline asm
	{  cvt.f32.f16 %f19, %rs35;}

	// end inline asm
	add.s32 	%r166, %r165, %r46;
	ld.shared.u16 	%rs37, [%r166];
	// begin inline asm
	{  cvt.f32.f16 %f20, %rs37;}

	// end inline asm
	mul.f32 	%f21, %f19, %f20;
	// begin inline asm
	{  cvt.rn.f16.f32 %rs38, %f21;}

	// end inline asm
	// begin inline asm
	{  cvt.f32.f16 %f22, %rs38;}

	// end inline asm
	add.s32 	%r167, %r166, %r46;
	ld.shared.u16 	%rs40, [%r167];
	// begin inline asm
	{  cvt.f32.f16 %f23, %rs40;}

	// end inline asm
	mul.f32 	%f24, %f22, %f23;
	// begin inline asm
	{  cvt.rn.f16.f32 %rs74, %f24;}

	// end inline asm
	add.s32 	%r201, %r201, 8;
	add.s32 	%r200, %r200, 8;
	add.s32 	%r199, %r199, 8;
	add.s32 	%r198, %r198, %r48;
	setp.eq.s32 	%p31, %r200, 0;
	@%p31 bra 	$L__BB59_64;
	bra.uni 	$L__BB59_63;
$L__BB59_64:
	add.s32 	%r196, %r199, 1;
$L__BB59_65:
	setp.eq.s32 	%p32, %r44, 0;
	@%p32 bra 	$L__BB59_73;
	and.b32  	%r51, %r43, 3;
	setp.lt.u32 	%p33, %r44, 4;
	@%p33 bra 	$L__BB59_68;
	// begin inline asm
	{  cvt.f32.f16 %f25, %rs74;}

	// end inline asm
	mul.lo.s32 	%r168, %r196, %r2;
	shl.b32 	%r169, %r168, 1;
	add.s32 	%r170, %r42, %r169;
	ld.shared.u16 	%rs44, [%r170];
	// begin inline asm
	{  cvt.f32.f16 %f26, %rs44;}

	// end inline asm
	mul.f32 	%f27, %f25, %f26;
	// begin inline asm
	{  cvt.rn.f16.f32 %rs45, %f27;}

	// end inline asm
	// begin inline asm
	{  cvt.f32.f16 %f28, %rs45;}

	// end inline asm
	shl.b32 	%r171, %r2, 1;
	add.s32 	%r172, %r170, %r171;
	ld.shared.u16 	%rs47, [%r172];
	// begin inline asm
	{  cvt.f32.f16 %f29, %rs47;}

	// end inline asm
	mul.f32 	%f30, %f28, %f29;
	// begin inline asm
	{  cvt.rn.f16.f32 %rs48, %f30;}

	// end inline asm
	// begin inline asm
	{  cvt.f32.f16 %f31, %rs48;}

	// end inline asm
	add.s32 	%r173, %r172, %r171;
	ld.shared.u16 	%rs50, [%r173];
	// begin inline asm
	{  cvt.f32.f16 %f32, %rs50;}

	// end inline asm
	mul.f32 	%f33, %f31, %f32;
	// begin inline asm
	{  cvt.rn.f16.f32 %rs51, %f33;}

	// end inline asm
	// begin inline asm
	{  cvt.f32.f16 %f34, %rs51;}

	// end inline asm
	add.s32 	%r174, %r173, %r171;
	ld.shared.u16 	%rs53, [%r174];
	// begin inline asm
	{  cvt.f32.f16 %f35, %rs53;}

	// end inline asm
	mul.f32 	%f36, %f34, %f35;
	// begin inline asm
	{  cvt.rn.f16.f32 %rs74, %f36;}

	// end inline asm
	add.s32 	%r196, %r196, 4;
$L__BB59_68:
	setp.eq.s32 	%p34, %r51, 0;
	@%p34 bra 	$L__BB59_73;
	setp.eq.s32 	%p35, %r51, 1;
	@%p35 bra 	$L__BB59_71;
	// begin inline asm
	{  cvt.f32.f16 %f37, %rs74;}

	// end inline asm
	mul.lo.s32 	%r175, %r196, %r2;
	shl.b32 	%r176, %r175, 1;
	add.s32 	%r177, %r42, %r176;
	ld.shared.u16 	%rs57, [%r177];
	// begin inline asm
	{  cvt.f32.f16 %f38, %rs57;}

	// end inline asm
	mul.f32 	%f39, %f37, %f38;
	// begin inline asm
	{  cvt.rn.f16.f32 %rs58, %f39;}

	// end inline asm
	// begin inline asm
	{  cvt.f32.f16 %f40, %rs58;}

	// end inline asm
	shl.b32 	%r178, %r2, 1;
	add.s32 	%r179, %r177, %r178;
	ld.shared.u16 	%rs60, [%r179];
	// begin inline asm
	{  cvt.f32.f16 %f41, %rs60;}

	// end inline asm
	mul.f32 	%f42, %f40, %f41;
	// begin inline asm
	{  cvt.rn.f16.f32 %rs74, %f42;}

	// end inline asm
	add.s32 	%r196, %r196, 2;
$L__BB59_71:
	and.b32  	%r180, %r43, 1;
	setp.eq.b32 	%p36, %r180, 1;
	not.pred 	%p37, %p36;
	@%p37 bra 	$L__BB59_73;
	// begin inline asm
	{  cvt.f32.f16 %f43, %rs74;}

	// end inline asm
	mul.lo.s32 	%r181, %r196, %r2;
	shl.b32 	%r182, %r181, 1;
	add.s32 	%r183, %r42, %r182;
	ld.shared.u16 	%rs63, [%r183];
	// begin inline asm
	{  cvt.f32.f16 %f44, %rs63;}

	// end inline asm
	mul.f32 	%f45, %f43, %f44;
	// begin inline asm
	{  cvt.rn.f16.f32 %rs74, %f45;}

	// end inline asm
$L__BB59_73:
	st.shared.u16 	[%r42], %rs74;
$L__BB59_74:
	atom.relaxed.global.cas.b32 	%r184, [global_lock], 0, 1;
	setp.ne.s32 	%p38, %r184, 0;
	@%p38 bra 	$L__BB59_74;
	cvta.to.global.u64 	%rd266, %rd144;
	shl.b64 	%rd267, %rd3, 1;
	add.s64 	%rd268, %rd266, %rd267;
	ld.global.u16 	%rs65, [%rd268];
	// begin inline asm
	{  cvt.f32.f16 %f46, %rs65;}

	// end inline asm
	ld.shared.u16 	%rs66, [%r42];
	// begin inline asm
	{  cvt.f32.f16 %f47, %rs66;}

	// end inline asm
	mul.f32 	%f48, %f46, %f47;
	// begin inline asm
	{  cvt.rn.f16.f32 %rs67, %f48;}

	// end inline asm
	st.global.u16 	[%rd268], %rs67;
	atom.global.exch.b32 	%r185, [global_lock], 0;
$L__BB59_76:
	ret;

}


// ===== COMPILED SASS (sm_100) =====

	.target	sm_100

	.elftype	@"ET_EXEC"


//--------------------- .note.nv.tkinfo           --------------------------
	.section	.note.nv.tkinfo,"",@"SHT_NOTE"
	.sectionflags	@"SHF_NOTE_NV_TKINFO"
	.tkinfo
        /*0018*/ 	.word	0x00000002
        /*0030*/ 	.string	""
        /*0030*/ 	.string	"ptxas"
        /*0030*/ 	.string	"Cuda compilation tools, release 13.0, V13.0.88"
        /*0030*/ 	.string	"Build cuda_13.0.r13.0/compiler.36424714_0"
        /*0030*/ 	.string	"-arch sm_100 -m 64 "



//--------------------- .note.nv.cuinfo           --------------------------
	.section	.note.nv.cuinfo,"",@"SHT_NOTE"
	.sectionflags	@"SHF_NOTE_NV_CUINFO"
        /*0018*/ 	.short	0x0002
        /*001a*/ 	.short	0x0064
        /*001c*/ 	.short	0x0082
	.zero		2


//--------------------- .nv.info                  --------------------------
	.section	.nv.info,"",@"SHT_CUDA_INFO"
	.align	4


	//----- nvinfo : EIATTR_REGCOUNT
	.align		4
        /*0000*/ 	.byte	0x04, 0x2f
        /*0002*/ 	.short	(.L_2 - .L_1)
	.align		4
.L_1:
        /*0004*/ 	.word	index@(contiguous_reduce_bool)
        /*0008*/ 	.word	0x0000000a


	//----- nvinfo : EIATTR_FRAME_SIZE
	.align		4
.L_2:
        /*000c*/ 	.byte	0x04, 0x11
        /*000e*/ 	.short	(.L_4 - .L_3)
	.align		4
.L_3:
        /*0010*/ 	.word	index@(contiguous_reduce_bool)
        /*0014*/ 	.word	0x00000000


	//----- nvinfo : EIATTR_REGCOUNT
	.align		4
.L_4:
        /*0018*/ 	.byte	0x04, 0x2f
        /*001a*/ 	.short	(.L_6 - .L_5)
	.align		4
.L_5:
        /*001c*/ 	.word	index@(uncontiguous_reduce_bool)
        /*0020*/ 	.word	0x00000030


	//----- nvinfo : EIATTR_FRAME_SIZE
	.align		4
.L_6:
        /*0024*/ 	.byte	0x04, 0x11
        /*0026*/ 	.short	(.L_8 - .L_7)
	.align		4
.L_7:
        /*0028*/ 	.word	index@($__internal_71_$__cuda_sm20_rem_s64)
        /*002c*/ 	.word	0x00000000


	//----- nvinfo : EIATTR_FRAME_SIZE
	.align		4
.L_8:
        /*0030*/ 	.byte	0x04, 0x11
        /*0032*/ 	.short	(.L_10 - .L_9)
	.align		4
.L_9:
        /*0034*/ 	.word	index@($__internal_70_$__cuda_sm20_div_s64)
        /*0038*/ 	.word	0x00000000


	//----- nvinfo : EIATTR_FRAME_SIZE
	.align		4
.L_10:
        /*003c*/ 	.byte	0x04, 0x11
        /*003e*/ 	.short	(.L_12 - .L_11)
	.align		4
.L_11:
        /*0040*/ 	.word	index@(uncontiguous_reduce_bool)
        /*0044*/ 	.word	0x00000000


	//----- nvinfo : EIATTR_REGCOUNT
	.align		4
.L_12:
        /*0048*/ 	.byte	0x04, 0x2f
        /*004a*/ 	.short	(.L_14 - .L_13)
	.align		4
.L_13:
        /*004c*/ 	.word	index@(contiguous_reduce2_bool)
        /*0050*/ 	.word	0x0000002e


	//----- nvinfo : EIATTR_FRAME_SIZE
	.align		4
.L_14:
        /*0054*/ 	.byte	0x04, 0x11
        /*0056*/ 	.short	(.L_16 - .L_15)
	.align		4
.L_15:
        /*0058*/ 	.word	index@($__internal_69_$__cuda_sm20_rem_s64)
        /*005c*/ 	.word	0x00000000


	//----- nvinfo : EIATTR_FRAME_SIZE
	.align		4
.L_16:
        /*0060*/ 	.byte	0x04, 0x11
        /*0062*/ 	.short	(.L_18 - .L_17)
	.align		4
.L_17:
        /*0064*/ 	.word	index@($__internal_68_$__cuda_sm20_div_s64)
        /*0068*/ 	.word	0x00000000


	//----- nvinfo : EIATTR_FRAME_SIZE
	.align		4
.L_18:
        /*006c*/ 	.byte	0x04, 0x11
        /*006e*/ 	.short	(.L_20 - .L_19)
	.align		4
.L_19:
        /*0070*/ 	.word	index@(contiguous_reduce2_bool)
        /*0074*/ 	.word	0x00000000


	//----- nvinfo : EIATTR_REGCOUNT
	.align		4
.L_20:
        /*0078*/ 	.byte	0x04, 0x2f
        /*007a*/ 	.short	(.L_22 - .L_21)
	.align		4
.L_21:
        /*007c*/ 	.word	index@(contiguous_reduce22_bool)
        /*0080*/ 	.word	0x0000000e


	//----- nvinfo : EIATTR_FRAME_SIZE
	.align		4
.L_22:
        /*0084*/ 	.byte	0x04, 0x11
        /*0086*/ 	.short	(.L_24 - .L_23)
	.align		4
.L_23:
        /*0088*/ 	.word	index@(contiguous_reduce22_bool)
        /*008c*/ 	.word	0x00000000


	//----- nvinfo : EIATTR_REGCOUNT
	.align		4
.L_24:
        /*0090*/ 	.byte	0x04, 0x2f
        /*0092*/ 	.short	(.L_26 - .L_25)
	.align		4
.L_25:
        /*0094*/ 	.word	index@(contiguous_reduce3_bool)
        /*0098*/ 	.word	0x0000002c


	//----- nvinfo : EIATTR_FRAME_SIZE
	.align		4
.L_26:
        /*009c*/ 	.byte	0x04, 0x11
        /*009e*/ 	.short	(.L_28 - .L_27)
	.align		4
.L_27:
        /*00a0*/ 	.word	index@($__internal_67_$__cuda_sm20_rem_s64)
        /*00a4*/ 	.word	0x00000000


	//----- nvinfo : EIATTR_FRAME_SIZE
	.align		4
.L_28:
        /*00a8*/ 	.byte	0x04, 0x11
        /*00aa*/ 	.short	(.L_30 - .L_29)
	.align		4
.L_29:
        /*00ac*/ 	.word	index@($__internal_66_$__cuda_sm20_div_s64)
        /*00b0*/ 	.word	0x00000000


	//----- nvinfo : EIATTR_FRAME_SIZE
	.align		4
.L_30:
        /*00b4*/ 	.byte	0x04, 0x11
        /*00b6*/ 	.short	(.L_32 - .L_31)
	.align		4
.L_31:
        /*00b8*/ 	.word	index@(contiguous_reduce3_bool)
        /*00bc*/ 	.word	0x00000000


	//----- nvinfo : EIATTR_REGCOUNT
	.align		4
.L_32:
        /*00c0*/ 	.byte	0x04, 0x2f
        /*00c2*/ 	.short	(.L_34 - .L_33)
	.align		4
.L_33:
        /*00c4*/ 	.word	index@(contiguous_reduce_i8)
        /*00c8*/ 	.word	0x0000000c


	//----- nvinfo : EIATTR_FRAME_SIZE
	.align		4
.L_34:
        /*00cc*/ 	.byte	0x04, 0x11
        /*00ce*/ 	.short	(.L_36 - .L_35)
	.align		4
.L_35:
        /*00d0*/ 	.word	index@(contiguous_reduce_i8)
        /*00d4*/ 	.word	0x00000000


	//----- nvinfo : EIATTR_REGCOUNT
	.align		4
.L_36:
        /*00d8*/ 	.byte	0x04, 0x2f
        /*00da*/ 	.short	(.L_38 - .L_37)
	.align		4
.L_37:
        /*00dc*/ 	.word	index@(uncontiguous_reduce_i8)
        /*00e0*/ 	.word	0x00000030


	//----- nvinfo : EIATTR_FRAME_SIZE
	.align		4
.L_38:
        /*00e4*/ 	.byte	0x04, 0x11
        /*00e6*/ 	.short	(.L_40 - .L_39)
	.align		4
.L_39:
        /*00e8*/ 	.word	index@($__internal_65_$__cuda_sm20_rem_s64)
        /*00ec*/ 	.word	0x00000000


	//----- nvinfo : EIATTR_FRAME_SIZE
	.align		4
.L_40:
        /*00f0*/ 	.byte	0x04, 0x11
        /*00f2*/ 	.short	(.L_42 - .L_41)
	.align		4
.L_41:
        /*00f4*/ 	.word	index@($__internal_64_$__cuda_sm20_div_s64)
        /*00f8*/ 	.word	0x00000000


	//----- nvinfo : EIATTR_FRAME_SIZE
	.align		4
.L_42:
        /*00fc*/ 	.byte	0x04, 0x11
        /*00fe*/ 	.short	(.L_44 - .L_43)
	.align		4
.L_43:
        /*0100*/ 	.word	index@(uncontiguous_reduce_i8)
        /*0104*/ 	.word	0x00000000


	//----- nvinfo : EIATTR_REGCOUNT
	.align		4
.L_44:
        /*0108*/ 	.byte	0x04, 0x2f
        /*010a*/ 	.short	(.L_46 - .L_45)
	.align		4
.L_45:
        /*010c*/ 	.word	index@(contiguous_reduce2_i8)
        /*0110*/ 	.word	0x0000002e


	//----- nvinfo : EIATTR_FRAME_SIZE
	.align		4
.L_46:
        /*0114*/ 	.byte	0x04, 0x11
        /*0116*/ 	.short	(.L_48 - .L_47)
	.align		4
.L_47:
        /*0118*/ 	.word	index@($__internal_63_$__cuda_sm20_rem_s64)
        /*011c*/ 	.word	0x00000000


	//----- nvinfo : EIATTR_FRAME_SIZE
	.align		4
.L_48:
        /*0120*/ 	.byte	0x04, 0x11
        /*0122*/ 	.short	(.L_50 - .L_49)
	.align		4
.L_49:
        /*0124*/ 	.word	index@($__internal_62_$__cuda_sm20_div_s64)
        /*0128*/ 	.word	0x00000000


	//----- nvinfo : EIATTR_FRAME_SIZE
	.align		4
.L_50:
        /*012c*/ 	.byte	0x04, 0x11
        /*012e*/ 	.short	(.L_52 - .L_51)
	.align		4
.L_51:
        /*0130*/ 	.word	index@(contiguous_reduce2_i8)
        /*0134*/ 	.word	0x00000000


	//----- nvinfo : EIATTR_REGCOUNT
	.align		4
.L_52:
        /*0138*/ 	.byte	0x04, 0x2f
        /*013a*/ 	.short	(.L_54 - .L_53)
	.align		4
.L_53:
        /*013c*/ 	.word	index@(contiguous_reduce22_i8)
        /*0140*/ 	.word	0x0000000e


	//----- nvinfo : EIATTR_FRAME_SIZE
	.align		4
.L_54:
        /*0144*/ 	.byte	0x04, 0x11
        /*0146*/ 	.short	(.L_56 - .L_55)
	.align		4
.L_55:
        /*0148*/ 	.word	index@(contiguous_reduce22_i8)
        /*014c*/ 	.word	0x00000000


	//----- nvinfo : EIATTR_REGCOUNT
	.align		4
.L_56:
        /*0150*/ 	.byte	0x04, 0x2f
        /*0152*/ 	.short	(.L_58 - .L_57)
	.align		4
.L_57:
        /*0154*/ 	.word	index@(contiguous_reduce3_i8)
        /*0158*/ 	.word	0x0000002c


	//----- nvinfo : EIATTR_FRAME_SIZE
	.align		4
.L_58:
        /*015c*/ 	.byte	0x04, 0x11
        /*015e*/ 	.short	(.L_60 - .L_59)
	.align		4
.L_59:
        /*0160*/ 	.word	index@($__internal_61_$__cuda_sm20_rem_s64)
        /*0164*/ 	.word	0x00000000


	//----- nvinfo : EIATTR_FRAME_SIZE
	.align		4
.L_60:
        /*0168*/ 	.byte	0x04, 0x11
        /*016a*/ 	.short	(.L_62 - .L_61)
	.align		4
.L_61:
        /*016c*/ 	.word	index@($__internal_60_$__cuda_sm20_div_s64)
        /*0170*/ 	.word	0x00000000


	//----- nvinfo : EIATTR_FRAME_SIZE
	.align		4
.L_62:
        /*0174*/ 	.byte	0x04, 0x11
        /*0176*/ 	.short	(.L_64 - .L_63)
	.align		4
.L_63:
        /*0178*/ 	.word	index@(contiguous_reduce3_i8)
        /*017c*/ 	.word	0x00000000


	//----- nvinfo : EIATTR_REGCOUNT
	.align		4
.L_64:
        /*0180*/ 	.byte	0x04, 0x2f
        /*0182*/ 	.short	(.L_66 - .L_65)
	.align		4
.L_65:
        /*0184*/ 	.word	index@(contiguous_reduce_i16)
        /*0188*/ 	.word	0x0000000e


	//----- nvinfo : EIATTR_FRAME_SIZE
	.align		4
.L_66:
        /*018c*/ 	.byte	0x04, 0x11
        /*018e*/ 	.short	(.L_68 - .L_67)
	.align		4
.L_67:
        /*0190*/ 	.word	index@(contiguous_reduce_i16)
        /*0194*/ 	.word	0x00000000


	//----- nvinfo : EIATTR_REGCOUNT
	.align		4
.L_68:
        /*0198*/ 	.byte	0x04, 0x2f
        /*019a*/ 	.short	(.L_70 - .L_69)
	.align		4
.L_69:
        /*019c*/ 	.word	index@(uncontiguous_reduce_i16)
        /*01a0*/ 	.word	0x00000030


	//----- nvinfo : EIATTR_FRAME_SIZE
	.align		4
.L_70:
        /*01a4*/ 	.byte	0x04, 0x11
        /*01a6*/ 	.short	(.L_72 - .L_71)
	.align		4
.L_71:
        /*01a8*/ 	.word	index@($__internal_59_$__cuda_sm20_rem_s64)
        /*01ac*/ 	.word	0x00000000


	//----- nvinfo : EIATTR_FRAME_SIZE
	.align		4
.L_72:
        /*01b0*/ 	.byte	0x04, 0x11
        /*01b2*/ 	.short	(.L_74 - .L_73)
	.align		4
.L_73:
        /*01b4*/ 	.word	index@($__internal_58_$__cuda_sm20_div_s64)
        /*01b8*/ 	.word	0x00000000


	//----- nvinfo : EIATTR_FRAME_SIZE
	.align		4
.L_74:
        /*01bc*/ 	.byte	0x04, 0x11
        /*01be*/ 	.short	(.L_76 - .L_75)
	.align		4
.L_75:
        /*01c0*/ 	.word	index@(uncontiguous_reduce_i16)
        /*01c4*/ 	.word	0x00000000


	//----- nvinfo : EIATTR_REGCOUNT
	.align		4
.L_76:
        /*01c8*/ 	.byte	0x04, 0x2f
        /*01ca*/ 	.short	(.L_78 - .L_77)
	.align		4
.L_77:
        /*01cc*/ 	.word	index@(contiguous_reduce2_i16)
        /*01d0*/ 	.word	0x00000030


	//----- nvinfo : EIATTR_FRAME_SIZE
	.align		4
.L_78:
        /*01d4*/ 	.byte	0x04, 0x11
        /*01d6*/ 	.short	(.L_80 - .L_79)
	.align		4
.L_79:
        /*01d8*/ 	.word	index@($__internal_57_$__cuda_sm20_rem_s64)
        /*01dc*/ 	.word	0x00000000


	//----- nvinfo : EIATTR_FRAME_SIZE
	.align		4
.L_80:
        /*01e0*/ 	.byte	0x04, 0x11
        /*01e2*/ 	.short	(.L_82 - .L_81)
	.align		4
.L_81:
        /*01e4*/ 	.word	index@($__internal_56_$__cuda_sm20_div_s64)
        /*01e8*/ 	.word	0x00000000


	//----- nvinfo : EIATTR_FRAME_SIZE
	.align		4
.L_82:
        /*01ec*/ 	.byte	0x04, 0x11
        /*01ee*/ 	.short	(.L_84 - .L_83)
	.align		4
.L_83:
        /*01f0*/ 	.word	index@(contiguous_reduce2_i16)
        /*01f4*/ 	.word	0x00000000


	//----- nvinfo : EIATTR_REGCOUNT
	.align		4
.L_84:
        /*01f8*/ 	.byte	0x04, 0x2f
        /*01fa*/ 	.short	(.L_86 - .L_85)
	.align		4
.L_85:
        /*01fc*/ 	.word	index@(contiguous_reduce22_i16)
        /*0200*/ 	.word	0x0000000e


	//----- nvinfo : EIATTR_FRAME_SIZE
	.align		4
.L_86:
        /*0204*/ 	.byte	0x04, 0x11
        /*0206*/ 	.short	(.L_88 - .L_87)
	.align		4
.L_87:
        /*0208*/ 	.word	index@(contiguous_reduce22_i16)
        /*020c*/ 	.word	0x00000000


	//----- nvinfo : EIATTR_REGCOUNT
	.align		4
.L_88:
        /*0210*/ 	.byte	0x04, 0x2f
        /*0212*/ 	.short	(.L_90 - .L_89)
	.align		4
.L_89:
        /*0214*/ 	.word	index@(contiguous_reduce3_i16)
        /*0218*/ 	.word	0x0000002c


	//----- nvinfo : EIATTR_FRAME_SIZE
	.align		4
.L_90:
        /*021c*/ 	.byte	0x04, 0x11
        /*021e*/ 	.short	(.L_92 - .L_91)
	.align		4
.L_91:
        /*0220*/ 	.word	index@($__internal_55_$__cuda_sm20_rem_s64)
        /*0224*/ 	.word	0x00000000


	//----- nvinfo : EIATTR_FRAME_SIZE
	.align		4
.L_92:
        /*0228*/ 	.byte	0x04, 0x11
        /*022a*/ 	.short	(.L_94 - .L_93)
	.align		4
.L_93:
        /*022c*/ 	.word	index@($__internal_54_$__cuda_sm20_div_s64)
        /*0230*/ 	.word	0x00000000


	//----- nvinfo : EIATTR_FRAME_SIZE
	.align		4
.L_94:
        /*0234*/ 	.byte	0x04, 0x11
        /*0236*/ 	.short	(.L_96 - .L_95)
	.align		4
.L_95:
        /*0238*/ 	.word	index@(contiguous_reduce3_i16)
        /*023c*/ 	.word	0x00000000


	//----- nvinfo : EIATTR_REGCOUNT
	.align		4
.L_96:
        /*0240*/ 	.byte	0x04, 0x2f
        /*0242*/ 	.short	(.L_98 - .L_97)
	.align		4
.L_97:
        /*0244*/ 	.word	index@(contiguous_reduce_i32)
        /*0248*/ 	.word	0x0000000f


	//----- nvinfo : EIATTR_FRAME_SIZE
	.align		4
.L_98:
        /*024c*/ 	.byte	0x04, 0x11
        /*024e*/ 	.short	(.L_100 - .L_99)
	.align		4
.L_99:
        /*0250*/ 	.word	index@(contiguous_reduce_i32)
        /*0254*/ 	.word	0x00000000


	//----- nvinfo : EIATTR_REGCOUNT
	.align		4
.L_100:
        /*0258*/ 	.byte	0x04, 0x2f
        /*025a*/ 	.short	(.L_102 - .L_101)
	.align		4
.L_101:
        /*025c*/ 	.word	index@(uncontiguous_reduce_i32)
        /*0260*/ 	.word	0x0000002e


	//----- nvinfo : EIATTR_FRAME_SIZE
	.align		4
.L_102:
        /*0264*/ 	.byte	0x04, 0x11
        /*0266*/ 	.short	(.L_104 - .L_103)
	.align		4
.L_103:
        /*0268*/ 	.word	index@($__internal_53_$__cuda_sm20_rem_s64)
        /*026c*/ 	.word	0x00000000


	//----- nvinfo : EIATTR_FRAME_SIZE
	.align		4
.L_104:
        /*0270*/ 	.byte	0x04, 0x11
        /*0272*/ 	.short	(.L_106 - .L_105)
	.align		4
.L_105:
        /*0274*/ 	.word	index@($__internal_52_$__cuda_sm20_div_s64)
        /*0278*/ 	.word	0x00000000


	//----- nvinfo : EIATTR_FRAME_SIZE
	.align		4
.L_106:
        /*027c*/ 	.byte	0x04, 0x11
        /*027e*/ 	.short	(.L_108 - .L_107)
	.align		4
.L_107:
        /*0280*/ 	.word	index@(uncontiguous_reduce_i32)
        /*0284*/ 	.word	0x00000000


	//----- nvinfo : EIATTR_REGCOUNT
	.align		4
.L_108:
        /*0288*/ 	.byte	0x04, 0x2f
        /*028a*/ 	.short	(.L_110 - .L_109)
	.align		4
.L_109:
        /*028c*/ 	.word	index@(contiguous_reduce2_i32)
        /*0290*/ 	.word	0x00000030


	//----- nvinfo : EIATTR_FRAME_SIZE
	.align		4
.L_110:
        /*0294*/ 	.byte	0x04, 0x11
        /*0296*/ 	.short	(.L_112 - .L_111)
	.align		4
.L_111:
        /*0298*/ 	.word	index@($__internal_51_$__cuda_sm20_rem_s64)
        /*029c*/ 	.word	0x00000000


	//----- nvinfo : EIATTR_FRAME_SIZE
	.align		4
.L_112:
        /*02a0*/ 	.byte	0x04, 0x11
        /*02a2*/ 	.short	(.L_114 - .L_113)
	.align		4
.L_113:
        /*02a4*/ 	.word	index@($__internal_50_$__cuda_sm20_div_s64)
        /*02a8*/ 	.word	0x00000000


	//----- nvinfo : EIATTR_FRAME_SIZE
	.align		4
.L_114:
        /*02ac*/ 	.byte	0x04, 0x11
        /*02ae*/ 	.short	(.L_116 - .L_115)
	.align		4
.L_115:
        /*02b0*/ 	.word	index@(contiguous_reduce2_i32)
        /*02b4*/ 	.word	0x00000000


	//----- nvinfo : EIATTR_REGCOUNT
	.align		4
.L_116:
        /*02b8*/ 	.byte	0x04, 0x2f
        /*02ba*/ 	.short	(.L_118 - .L_117)
	.align		4
.L_117:
        /*02bc*/ 	.word	index@(contiguous_reduce22_i32)
        /*02c0*/ 	.word	0x00000012


	//----- nvinfo : EIATTR_FRAME_SIZE
	.align		4
.L_118:
        /*02c4*/ 	.byte	0x04, 0x11
        /*02c6*/ 	.short	(.L_120 - .L_119)
	.align		4
.L_119:
        /*02c8*/ 	.word	index@(contiguous_reduce22_i32)
        /*02cc*/ 	.word	0x00000000


	//----- nvinfo : EIATTR_REGCOUNT
	.align		4
.L_120:
        /*02d0*/ 	.byte	0x04, 0x2f
        /*02d2*/ 	.short	(.L_122 - .L_121)
	.align		4
.L_121:
        /*02d4*/ 	.word	index@(contiguous_reduce3_i32)
        /*02d8*/ 	.word	0x0000002c


	//----- nvinfo : EIATTR_FRAME_SIZE
	.align		4
.L_122:
        /*02dc*/ 	.byte	0x04, 0x11
        /*02de*/ 	.short	(.L_124 - .L_123)
	.align		4
.L_123:
        /*02e0*/ 	.word	index@($__internal_49_$__cuda_sm20_rem_s64)
        /*02e4*/ 	.word	0x00000000


	//----- nvinfo : EIATTR_FRAME_SIZE
	.align		4
.L_124:
        /*02e8*/ 	.byte	0x04, 0x11
        /*02ea*/ 	.short	(.L_126 - .L_125)
	.align		4
.L_125:
        /*02ec*/ 	.word	index@($__internal_48_$__cuda_sm20_div_s64)
        /*02f0*/ 	.word	0x00000000


	//----- nvinfo : EIATTR_FRAME_SIZE
	.align		4
.L_126:
        /*02f4*/ 	.byte	0x04, 0x11
        /*02f6*/ 	.short	(.L_128 - .L_127)
	.align		4
.L_127:
        /*02f8*/ 	.word	index@(contiguous_reduce3_i32)
        /*02fc*/ 	.word	0x00000000


	//----- nvinfo : EIATTR_REGCOUNT
	.align		4
.L_128:
        /*0300*/ 	.byte	0x04, 0x2f
        /*0302*/ 	.short	(.L_130 - .L_129)
	.align		4
.L_129:
        /*0304*/ 	.word	index@(contiguous_reduce_i64)
        /*0308*/ 	.word	0x00000012


	//----- nvinfo : EIATTR_FRAME_SIZE
	.align		4
.L_130:
        /*030c*/ 	.byte	0x04, 0x11
        /*030e*/ 	.short	(.L_132 - .L_131)
	.align		4
.L_131:
        /*0310*/ 	.word	index@(contiguous_reduce_i64)
        /*0314*/ 	.word	0x00000000


	//----- nvinfo : EIATTR_REGCOUNT
	.align		4
.L_132:
        /*0318*/ 	.byte	0x04, 0x2f
        /*031a*/ 	.short	(.L_134 - .L_133)
	.align		4
.L_133:
        /*031c*/ 	.word	index@(uncontiguous_reduce_i64)
        /*0320*/ 	.word	0x0000002e


	//----- nvinfo : EIATTR_FRAME_SIZE
	.align		4
.L_134:
        /*0324*/ 	.byte	0x04, 0x11
        /*0326*/ 	.short	(.L_136 - .L_135)
	.align		4
.L_135:
        /*0328*/ 	.word	index@($__internal_47_$__cuda_sm20_rem_s64)
        /*032c*/ 	.word	0x00000000


	//----- nvinfo : EIATTR_FRAME_SIZE
	.align		4
.L_136:
        /*0330*/ 	.byte	0x04, 0x11
        /*0332*/ 	.short	(.L_138 - .L_137)
	.align		4
.L_137:
        /*0334*/ 	.word	index@($__internal_46_$__cuda_sm20_div_s64)
        /*0338*/ 	.word	0x00000000


	//----- nvinfo : EIATTR_FRAME_SIZE
	.align		4
.L_138:
        /*033c*/ 	.byte	0x04, 0x11
        /*033e*/ 	.short	(.L_140 - .L_139)
	.align		4
.L_139:
        /*0340*/ 	.word	index@(uncontiguous_reduce_i64)
        /*0344*/ 	.word	0x00000000


	//----- nvinfo : EIATTR_REGCOUNT
	.align		4
.L_140:
        /*0348*/ 	.byte	0x04, 0x2f
        /*034a*/ 	.short	(.L_142 - .L_141)
	.align		4
.L_141:
        /*034c*/ 	.word	index@(contiguous_reduce2_i64)
        /*0350*/ 	.word	0x00000030


	//----- nvinfo : EIATTR_FRAME_SIZE
	.align		4
.L_142:
        /*0354*/ 	.byte	0x04, 0x11
        /*0356*/ 	.short	(.L_144 - .L_143)
	.align		4
.L_143:
        /*0358*/ 	.word	index@($__internal_45_$__cuda_sm20_rem_s64)
        /*035c*/ 	.word	0x00000000


	//----- nvinfo : EIATTR_FRAME_SIZE
	.align		4
.L_144:
        /*0360*/ 	.byte	0x04, 0x11
        /*0362*/ 	.short	(.L_146 - .L_145)
	.align		4
.L_145:
        /*0364*/ 	.word	index@($__internal_44_$__cuda_sm20_div_s64)
        /*0368*/ 	.word	0x00000000


	//----- nvinfo : EIATTR_FRAME_SIZE
	.align		4
.L_146:
        /*036c*/ 	.byte	0x04, 0x11
        /*036e*/ 	.short	(.L_148 - .L_147)
	.align		4
.L_147:
        /*0370*/ 	.word	index@(contiguous_reduce2_i64)
        /*0374*/ 	.word	0x00000000


	//----- nvinfo : EIATTR_REGCOUNT
	.align		4
.L_148:
        /*0378*/ 	.byte	0x04, 0x2f
        /*037a*/ 	.short	(.L_150 - .L_149)
	.align		4
.L_149:
        /*037c*/ 	.word	index@(contiguous_reduce22_i64)
        /*0380*/ 	.word	0x00000010


	//----- nvinfo : EIATTR_FRAME_SIZE
	.align		4
.L_150:
        /*0384*/ 	.byte	0x04, 0x11
        /*0386*/ 	.short	(.L_152 - .L_151)
	.align		4
.L_151:
        /*0388*/ 	.word	index@(contiguous_reduce22_i64)
        /*038c*/ 	.word	0x00000000


	//----- nvinfo : EIATTR_REGCOUNT
	.align		4
.L_152:
        /*0390*/ 	.byte	0x04, 0x2f
        /*0392*/ 	.short	(.L_154 - .L_153)
	.align		4
.L_153:
        /*0394*/ 	.word	index@(contiguous_reduce3_i64)
        /*0398*/ 	.word	0x0000002c


	//----- nvinfo : EIATTR_FRAME_SIZE
	.align		4
.L_154:
        /*039c*/ 	.byte	0x04, 0x11
        /*039e*/ 	.short	(.L_156 - .L_155)
	.align		4
.L_155:
        /*03a0*/ 	.word	index@($__internal_43_$__cuda_sm20_rem_s64)
        /*03a4*/ 	.word	0x00000000


	//----- nvinfo : EIATTR_FRAME_SIZE
	.align		4
.L_156:
        /*03a8*/ 	.byte	0x04, 0x11
        /*03aa*/ 	.short	(.L_158 - .L_157)
	.align		4
.L_157:
        /*03ac*/ 	.word	index@($__internal_42_$__cuda_sm20_div_s64)
        /*03b0*/ 	.word	0x00000000


	//----- nvinfo : EIATTR_FRAME_SIZE
	.align		4
.L_158:
        /*03b4*/ 	.byte	0x04, 0x11
        /*03b6*/ 	.short	(.L_160 - .L_159)
	.align		4
.L_159:
        /*03b8*/ 	.word	index@(contiguous_reduce3_i64)
        /*03bc*/ 	.word	0x00000000


	//----- nvinfo : EIATTR_REGCOUNT
	.align		4
.L_160:
        /*03c0*/ 	.byte	0x04, 0x2f
        /*03c2*/ 	.short	(.L_162 - .L_161)
	.align		4
.L_161:
        /*03c4*/ 	.word	index@(contiguous_reduce_u8)
        /*03c8*/ 	.word	0x0000000c


	//----- nvinfo : EIATTR_FRAME_SIZE
	.align		4
.L_162:
        /*03cc*/ 	.byte	0x04, 0x11
        /*03ce*/ 	.short	(.L_164 - .L_163)
	.align		4
.L_163:
        /*03d0*/ 	.word	index@(contiguous_reduce_u8)
        /*03d4*/ 	.word	0x00000000


	//----- nvinfo : EIATTR_REGCOUNT
	.align		4
.L_164:
        /*03d8*/ 	.byte	0x04, 0x2f
        /*03da*/ 	.short	(.L_166 - .L_165)
	.align		4
.L_165:
        /*03dc*/ 	.word	index@(uncontiguous_reduce_u8)
        /*03e0*/ 	.word	0x00000030


	//----- nvinfo : EIATTR_FRAME_SIZE
	.align		4
.L_166:
        /*03e4*/ 	.byte	0x04, 0x11
        /*03e6*/ 	.short	(.L_168 - .L_167)
	.align		4
.L_167:
        /*03e8*/ 	.word	index@($__internal_41_$__cuda_sm20_rem_s64)
        /*03ec*/ 	.word	0x00000000


	//----- nvinfo : EIATTR_FRAME_SIZE
	.align		4
.L_168:
        /*03f0*/ 	.byte	0x04, 0x11
        /*03f2*/ 	.short	(.L_170 - .L_169)
	.align		4
.L_169:
        /*03f4*/ 	.word	index@($__internal_40_$__cuda_sm20_div_s64)
        /*03f8*/ 	.word	0x00000000


	//----- nvinfo : EIATTR_FRAME_SIZE
	.align		4
.L_170:
        /*03fc*/ 	.byte	0x04, 0x11
        /*03fe*/ 	.short	(.L_172 - .L_171)
	.align		4
.L_171:
        /*0400*/ 	.word	index@(uncontiguous_reduce_u8)
        /*0404*/ 	.word	0x00000000


	//----- nvinfo : EIATTR_REGCOUNT
	.align		4
.L_172:
        /*0408*/ 	.byte	0x04, 0x2f
        /*040a*/ 	.short	(.L_174 - .L_173)
	.align		4
.L_173:
        /*040c*/ 	.word	index@(contiguous_reduce2_u8)
        /*0410*/ 	.word	0x0000002e


	//----- nvinfo : EIATTR_FRAME_SIZE
	.align		4
.L_174:
        /*0414*/ 	.byte	0x04, 0x11
        /*0416*/ 	.short	(.L_176 - .L_175)
	.align		4
.L_175:
        /*0418*/ 	.word	index@($__internal_39_$__cuda_sm20_rem_s64)
        /*041c*/ 	.word	0x00000000


	//----- nvinfo : EIATTR_FRAME_SIZE
	.align		4
.L_176:
        /*0420*/ 	.byte	0x04, 0x11
        /*0422*/ 	.short	(.L_178 - .L_177)
	.align		4
.L_177:
        /*0424*/ 	.word	index@($__internal_38_$__cuda_sm20_div_s64)
        /*0428*/ 	.word	0x00000000


	//----- nvinfo : EIATTR_FRAME_SIZE
	.align		4
.L_178:
        /*042c*/ 	.byte	0x04, 0x11
        /*042e*/ 	.short	(.L_180 - .L_179)
	.align		4
.L_179:
        /*0430*/ 	.word	index@(contiguous_reduce2_u8)
        /*0434*/ 	.word	0x00000000


	//----- nvinfo : EIATTR_REGCOUNT
	.align		4
.L_180:
        /*0438*/ 	.byte	0x04, 0x2f
        /*043a*/ 	.short	(.L_182 - .L_181)
	.align		4
.L_181:
        /*043c*/ 	.word	index@(contiguous_reduce22_u8)
        /*0440*/ 	.word	0x0000000e


	//----- nvinfo : EIATTR_FRAME_SIZE
	.align		4
.L_182:
        /*0444*/ 	.byte	0x04, 0x11
        /*0446*/ 	.short	(.L_184 - .L_183)
	.align		4
.L_183:
        /*0448*/ 	.word	index@(contiguous_reduce22_u8)
        /*044c*/ 	.word	0x00000000


	//----- nvinfo : EIATTR_REGCOUNT
	.align		4
.L_184:
        /*0450*/ 	.byte	0x04, 0x2f
        /*0452*/ 	.short	(.L_186 - .L_185)
	.align		4
.L_185:
        /*0454*/ 	.word	index@(contiguous_reduce3_u8)
        /*0458*/ 	.word	0x0000002c


	//----- nvinfo : EIATTR_FRAME_SIZE
	.align		4
.L_186:
        /*045c*/ 	.byte	0x04, 0x11
        /*045e*/ 	.short	(.L_188 - .L_187)
	.align		4
.L_187:
        /*0460*/ 	.word	index@($__internal_37_$__cuda_sm20_rem_s64)
        /*0464*/ 	.word	0x00000000


	//----- nvinfo : EIATTR_FRAME_SIZE
	.align		4
.L_188:
        /*0468*/ 	.byte	0x04, 0x11
        /*046a*/ 	.short	(.L_190 - .L_189)
	.align		4
.L_189:
        /*046c*/ 	.word	index@($__internal_36_$__cuda_sm20_div_s64)
        /*0470*/ 	.word	0x00000000


	//----- nvinfo : EIATTR_FRAME_SIZE
	.align		4
.L_190:
        /*0474*/ 	.byte	0x04, 0x11
        /*0476*/ 	.short	(.L_192 - .L_191)
	.align		4
.L_191:
        /*0478*/ 	.word	index@(contiguous_reduce3_u8)
        /*047c*/ 	.word	0x00000000


	//----- nvinfo : EIATTR_REGCOUNT
	.align		4
.L_192:
        /*0480*/ 	.byte	0x04, 0x2f
        /*0482*/ 	.short	(.L_194 - .L_193)
	.align		4
.L_193:
        /*0484*/ 	.word	index@(contiguous_reduce_u16)
        /*0488*/ 	.word	0x0000000e


	//----- nvinfo : EIATTR_FRAME_SIZE
	.align		4
.L_194:
        /*048c*/ 	.byte	0x04, 0x11
        /*048e*/ 	.short	(.L_196 - .L_195)
	.align		4
.L_195:
        /*0490*/ 	.word	index@(contiguous_reduce_u16)
        /*0494*/ 	.word	0x00000000


	//----- nvinfo : EIATTR_REGCOUNT
	.align		4
.L_196:
        /*0498*/ 	.byte	0x04, 0x2f
        /*049a*/ 	.short	(.L_198 - .L_197)
	.align		4
.L_197:
        /*049c*/ 	.word	index@(uncontiguous_reduce_u16)
        /*04a0*/ 	.word	0x00000030


	//----- nvinfo : EIATTR_FRAME_SIZE
	.align		4
.L_198:
        /*04a4*/ 	.byte	0x04, 0x11
        /*04a6*/ 	.short	(.L_200 - .L_199)
	.align		4
.L_199:
        /*04a8*/ 	.word	index@($__internal_35_$__cuda_sm20_rem_s64)
        /*04ac*/ 	.word	0x00000000


	//----- nvinfo : EIATTR_FRAME_SIZE
	.align		4
.L_200:
        /*04b0*/ 	.byte	0x04, 0x11
        /*04b2*/ 	.short	(.L_202 - .L_201)
	.align		4
.L_201:
        /*04b4*/ 	.word	index@($__internal_34_$__cuda_sm20_div_s64)
        /*04b8*/ 	.word	0x00000000


	//----- nvinfo : EIATTR_FRAME_SIZE
	.align		4
.L_202:
        /*04bc*/ 	.byte	0x04, 0x11
        /*04be*/ 	.short	(.L_204 - .L_203)
	.align		4
.L_203:
        /*04c0*/ 	.word	index@(uncontiguous_reduce_u16)
        /*04c4*/ 	.word	0x00000000


	//----- nvinfo : EIATTR_REGCOUNT
	.align		4
.L_204:
        /*04c8*/ 	.byte	0x04, 0x2f
        /*04ca*/ 	.short	(.L_206 - .L_205)
	.align		4
.L_205:
        /*04cc*/ 	.word	index@(contiguous_reduce2_u16)
        /*04d0*/ 	.word	0x00000030


	//----- nvinfo : EIATTR_FRAME_SIZE
	.align		4
.L_206:
        /*04d4*/ 	.byte	0x04, 0x11
        /*04d6*/ 	.short	(.L_208 - .L_207)
	.align		4
.L_207:
        /*04d8*/ 	.word	index@($__internal_33_$__cuda_sm20_rem_s64)
        /*04dc*/ 	.word	0x00000000


	//----- nvinfo : EIATTR_FRAME_SIZE
	.align		4
.L_208:
        /*04e0*/ 	.byte	0x04, 0x11
        /*04e2*/ 	.short	(.L_210 - .L_209)
	.align		4
.L_209:
        /*04e4*/ 	.word	index@($__internal_32_$__cuda_sm20_div_s64)
        /*04e8*/ 	.word	0x00000000


	//----- nvinfo : EIATTR_FRAME_SIZE
	.align		4
.L_210:
        /*04ec*/ 	.byte	0x04, 0x11
        /*04ee*/ 	.short	(.L_212 - .L_211)
	.align		4
.L_211:
        /*04f0*/ 	.word	index@(contiguous_reduce2_u16)
        /*04f4*/ 	.word	0x00000000


	//----- nvinfo : EIATTR_REGCOUNT
	.align		4
.L_212:
        /*04f8*/ 	.byte	0x04, 0x2f
        /*04fa*/ 	.short	(.L_214 - .L_213)
	.align		4
.L_213:
        /*04fc*/ 	.word	index@(contiguous_reduce22_u16)
        /*0500*/ 	.word	0x0000000e


	//----- nvinfo : EIATTR_FRAME_SIZE
	.align		4
.L_214:
        /*0504*/ 	.byte	0x04, 0x11
        /*0506*/ 	.short	(.L_216 - .L_215)
	.align		4
.L_215:
        /*0508*/ 	.word	index@(contiguous_reduce22_u16)
        /*050c*/ 	.word	0x00000000


	//----- nvinfo : EIATTR_REGCOUNT
	.align		4
.L_216:
        /*0510*/ 	.byte	0x04, 0x2f
        /*0512*/ 	.short	(.L_218 - .L_217)
	.align		4
.L_217:
        /*0514*/ 	.word	index@(contiguous_reduce3_u16)
        /*0518*/ 	.word	0x0000002c


	//----- nvinfo : EIATTR_FRAME_SIZE
	.align		4
.L_218:
        /*051c*/ 	.byte	0x04, 0x11
        /*051e*/ 	.short	(.L_220 - .L_219)
	.align		4
.L_219:
        /*0520*/ 	.word	index@($__internal_31_$__cuda_sm20_rem_s64)
        /*0524*/ 	.word	0x00000000


	//----- nvinfo : EIATTR_FRAME_SIZE
	.align		4
.L_220:
        /*0528*/ 	.byte	0x04, 0x11
        /*052a*/ 	.short	(.L_222 - .L_221)
	.align		4
.L_221:
        /*052c*/ 	.word	index@($__internal_30_$__cuda_sm20_div_s64)
        /*0530*/ 	.word	0x00000000


	//----- nvinfo : EIATTR_FRAME_SIZE
	.align		4
.L_222:
        /*0534*/ 	.byte	0x04, 0x11
        /*0536*/ 	.short	(.L_224 - .L_223)
	.align		4
.L_223:
        /*0538*/ 	.word	index@(contiguous_reduce3_u16)
        /*053c*/ 	.word	0x00000000


	//----- nvinfo : EIATTR_REGCOUNT
	.align		4
.L_224:
        /*0540*/ 	.byte	0x04, 0x2f
        /*0542*/ 	.short	(.L_226 - .L_225)
	.align		4
.L_225:
        /*0544*/ 	.word	index@(contiguous_reduce_u32)
        /*0548*/ 	.word	0x0000000f


	//----- nvinfo : EIATTR_FRAME_SIZE
	.align		4
.L_226:
        /*054c*/ 	.byte	0x04, 0x11
        /*054e*/ 	.short	(.L_228 - .L_227)
	.align		4
.L_227:
        /*0550*/ 	.word	index@(contiguous_reduce_u32)
        /*0554*/ 	.word	0x00000000


	//----- nvinfo : EIATTR_REGCOUNT
	.align		4
.L_228:
        /*0558*/ 	.byte	0x04, 0x2f
        /*055a*/ 	.short	(.L_230 - .L_229)
	.align		4
.L_229:
        /*055c*/ 	.word	index@(uncontiguous_reduce_u32)
        /*0560*/ 	.word	0x0000002e


	//----- nvinfo : EIATTR_FRAME_SIZE
	.align		4
.L_230:
        /*0564*/ 	.byte	0x04, 0x11
        /*0566*/ 	.short	(.L_232 - .L_231)
	.align		4
.L_231:
        /*0568*/ 	.word	index@($__internal_29_$__cuda_sm20_rem_s64)
        /*056c*/ 	.word	0x00000000


	//----- nvinfo : EIATTR_FRAME_SIZE
	.align		4
.L_232:
        /*0570*/ 	.byte	0x04, 0x11
        /*0572*/ 	.short	(.L_234 - .L_233)
	.align		4
.L_233:
        /*0574*/ 	.word	index@($__internal_28_$__cuda_sm20_div_s64)
        /*0578*/ 	.word	0x00000000


	//----- nvinfo : EIATTR_FRAME_SIZE
	.align		4
.L_234:
        /*057c*/ 	.byte	0x04, 0x11
        /*057e*/ 	.short	(.L_236 - .L_235)
	.align		4
.L_235:
        /*0580*/ 	.word	index@(uncontiguous_reduce_u32)
        /*0584*/ 	.word	0x00000000


	//----- nvinfo : EIATTR_REGCOUNT
	.align		4
.L_236:
        /*0588*/ 	.byte	0x04, 0x2f
        /*058a*/ 	.short	(.L_238 - .L_237)
	.align		4
.L_237:
        /*058c*/ 	.word	index@(contiguous_reduce2_u32)
        /*0590*/ 	.word	0x00000030


	//----- nvinfo : EIATTR_FRAME_SIZE
	.align		4
.L_238:
        /*0594*/ 	.byte	0x04, 0x11
        /*0596*/ 	.short	(.L_240 - .L_239)
	.align		4
.L_239:
        /*0598*/ 	.word	index@($__internal_27_$__cuda_sm20_rem_s64)
        /*059c*/ 	.word	0x00000000


	//----- nvinfo : EIATTR_FRAME_SIZE
	.align		4
.L_240:
        /*05a0*/ 	.byte	0x04, 0x11
        /*05a2*/ 	.short	(.L_242 - .L_241)
	.align		4
.L_241:
        /*05a4*/ 	.word	index@($__internal_26_$__cuda_sm20_div_s64)
        /*05a8*/ 	.word	0x00000000


	//----- nvinfo : EIATTR_FRAME_SIZE
	.align		4
.L_242:
        /*05ac*/ 	.byte	0x04, 0x11
        /*05ae*/ 	.short	(.L_244 - .L_243)
	.align		4
.L_243:
        /*05b0*/ 	.word	index@(contiguous_reduce2_u32)
        /*05b4*/ 	.word	0x00000000


	//----- nvinfo : EIATTR_REGCOUNT
	.align		4
.L_244:
        /*05b8*/ 	.byte	0x04, 0x2f
        /*05ba*/ 	.short	(.L_246 - .L_245)
	.align		4
.L_245:
        /*05bc*/ 	.word	index@(contiguous_reduce22_u32)
        /*05c0*/ 	.word	0x00000012


	//----- nvinfo : EIATTR_FRAME_SIZE
	.align		4
.L_246:
        /*05c4*/ 	.byte	0x04, 0x11
        /*05c6*/ 	.short	(.L_248 - .L_247)
	.align		4
.L_247:
        /*05c8*/ 	.word	index@(contiguous_reduce22_u32)
        /*05cc*/ 	.word	0x00000000


	//----- nvinfo : EIATTR_REGCOUNT
	.align		4
.L_248:
        /*05d0*/ 	.byte	0x04, 0x2f
        /*05d2*/ 	.short	(.L_250 - .L_249)
	.align		4
.L_249:
        /*05d4*/ 	.word	index@(contiguous_reduce3_u32)
        /*05d8*/ 	.word	0x0000002c


	//----- nvinfo : EIATTR_FRAME_SIZE
	.align		4
.L_250:
        /*05dc*/ 	.byte	0x04, 0x11
        /*05de*/ 	.short	(.L_252 - .L_251)
	.align		4
.L_251:
        /*05e0*/ 	.word	index@($__internal_25_$__cuda_sm20_rem_s64)
        /*05e4*/ 	.word	0x00000000


	//----- nvinfo : EIATTR_FRAME_SIZE
	.align		4
.L_252:
        /*05e8*/ 	.byte	0x04, 0x11
        /*05ea*/ 	.short	(.L_254 - .L_253)
	.align		4
.L_253:
        /*05ec*/ 	.word	index@($__internal_24_$__cuda_sm20_div_s64)
        /*05f0*/ 	.word	0x00000000


	//----- nvinfo : EIATTR_FRAME_SIZE
	.align		4
.L_254:
        /*05f4*/ 	.byte	0x04, 0x11
        /*05f6*/ 	.short	(.L_256 - .L_255)
	.align		4
.L_255:
        /*05f8*/ 	.word	index@(contiguous_reduce3_u32)
        /*05fc*/ 	.word	0x00000000


	//----- nvinfo : EIATTR_REGCOUNT
	.align		4
.L_256:
        /*0600*/ 	.byte	0x04, 0x2f
        /*0602*/ 	.short	(.L_258 - .L_257)
	.align		4
.L_257:
        /*0604*/ 	.word	index@(contiguous_reduce_u64)
        /*0608*/ 	.word	0x00000012


	//----- nvinfo : EIATTR_FRAME_SIZE
	.align		4
.L_258:
        /*060c*/ 	.byte	0x04, 0x11
        /*060e*/ 	.short	(.L_260 - .L_259)
	.align		4
.L_259:
        /*0610*/ 	.word	index@(contiguous_reduce_u64)
        /*0614*/ 	.word	0x00000000


	//----- nvinfo : EIATTR_REGCOUNT
	.align		4
.L_260:
        /*0618*/ 	.byte	0x04, 0x2f
        /*061a*/ 	.short	(.L_262 - .L_261)
	.align		4
.L_261:
        /*061c*/ 	.word	index@(uncontiguous_reduce_u64)
        /*0620*/ 	.word	0x0000002e


	//----- nvinfo : EIATTR_FRAME_SIZE
	.align		4
.L_262:
        /*0624*/ 	.byte	0x04, 0x11
        /*0626*/ 	.short	(.L_264 - .L_263)
	.align		4
.L_263:
        /*0628*/ 	.word	index@($__internal_23_$__cuda_sm20_rem_s64)
        /*062c*/ 	.word	0x00000000


	//----- nvinfo : EIATTR_FRAME_SIZE
	.align		4
.L_264:
        /*0630*/ 	.byte	0x04, 0x11
        /*0632*/ 	.short	(.L_266 - .L_265)
	.align		4
.L_265:
        /*0634*/ 	.word	index@($__internal_22_$__cuda_sm20_div_s64)
        /*0638*/ 	.word	0x00000000


	//----- nvinfo : EIATTR_FRAME_SIZE
	.align		4
.L_266:
        /*063c*/ 	.byte	0x04, 0x11
        /*063e*/ 	.short	(.L_268 - .L_267)
	.align		4
.L_267:
        /*0640*/ 	.word	index@(uncontiguous_reduce_u64)
        /*0644*/ 	.word	0x00000000


	//----- nvinfo : EIATTR_REGCOUNT
	.align		4
.L_268:
        /*0648*/ 	.byte	0x04, 0x2f
        /*064a*/ 	.short	(.L_270 - .L_269)
	.align		4
.L_269:
        /*064c*/ 	.word	index@(contiguous_reduce2_u64)
        /*0650*/ 	.word	0x00000030


	//----- nvinfo : EIATTR_FRAME_SIZE
	.align		4
.L_270:
        /*0654*/ 	.byte	0x04, 0x11
        /*0656*/ 	.short	(.L_272 - .L_271)
	.align		4
.L_271:
        /*0658*/ 	.word	index@($__internal_21_$__cuda_sm20_rem_s64)
        /*065c*/ 	.word	0x00000000


	//----- nvinfo : EIATTR_FRAME_SIZE
	.align		4
.L_272:
        /*0660*/ 	.byte	0x04, 0x11
        /*0662*/ 	.short	(.L_274 - .L_273)
	.align		4
.L_273:
        /*0664*/ 	.word	index@($__internal_20_$__cuda_sm20_div_s64)
        /*0668*/ 	.word	0x00000000


	//----- nvinfo : EIATTR_FRAME_SIZE
	.align		4
.L_274:
        /*066c*/ 	.byte	0x04, 0x11
        /*066e*/ 	.short	(.L_276 - .L_275)
	.align		4
.L_275:
        /*0670*/ 	.word	index@(contiguous_reduce2_u64)
        /*0674*/ 	.word	0x00000000


	//----- nvinfo : EIATTR_REGCOUNT
	.align		4
.L_276:
        /*0678*/ 	.byte	0x04, 0x2f
        /*067a*/ 	.short	(.L_278 - .L_277)
	.align		4
.L_277:
        /*067c*/ 	.word	index@(contiguous_reduce22_u64)
        /*0680*/ 	.word	0x00000010


	//----- nvinfo : EIATTR_FRAME_SIZE
	.align		4
.L_278:
        /*0684*/ 	.byte	0x04, 0x11
        /*0686*/ 	.short	(.L_280 - .L_279)
	.align		4
.L_279:
        /*0688*/ 	.word	index@(contiguous_reduce22_u64)
        /*068c*/ 	.word	0x00000000


	//----- nvinfo : EIATTR_REGCOUNT
	.align		4
.L_280:
        /*0690*/ 	.byte	0x04, 0x2f
        /*0692*/ 	.short	(.L_282 - .L_281)
	.align		4
.L_281:
        /*0694*/ 	.word	index@(contiguous_reduce3_u64)
        /*0698*/ 	.word	0x0000002c


	//----- nvinfo : EIATTR_FRAME_SIZE
	.align		4
.L_282:
        /*069c*/ 	.byte	0x04, 0x11
        /*069e*/ 	.short	(.L_284 - .L_283)
	.align		4
.L_283:
        /*06a0*/ 	.word	index@($__internal_19_$__cuda_sm20_rem_s64)
        /*06a4*/ 	.word	0x00000000


	//----- nvinfo : EIATTR_FRAME_SIZE
	.align		4
.L_284:
        /*06a8*/ 	.byte	0x04, 0x11
        /*06aa*/ 	.short	(.L_286 - .L_285)
	.align		4
.L_285:
        /*06ac*/ 	.word	index@($__internal_18_$__cuda_sm20_div_s64)
        /*06b0*/ 	.word	0x00000000


	//----- nvinfo : EIATTR_FRAME_SIZE
	.align		4
.L_286:
        /*06b4*/ 	.byte	0x04, 0x11
        /*06b6*/ 	.short	(.L_288 - .L_287)
	.align		4
.L_287:
        /*06b8*/ 	.word	index@(contiguous_reduce3_u64)
        /*06bc*/ 	.word	0x00000000


	//----- nvinfo : EIATTR_REGCOUNT
	.align		4
.L_288:
        /*06c0*/ 	.byte	0x04, 0x2f
        /*06c2*/ 	.short	(.L_290 - .L_289)
	.align		4
.L_289:
        /*06c4*/ 	.word	index@(contiguous_reduce_f32)
        /*06c8*/ 	.word	0x0000000f


	//----- nvinfo : EIATTR_FRAME_SIZE
	.align		4
.L_290:
        /*06cc*/ 	.byte	0x04, 0x11
        /*06ce*/ 	.short	(.L_292 - .L_291)
	.align		4
.L_291:
        /*06d0*/ 	.word	index@(contiguous_reduce_f32)
        /*06d4*/ 	.word	0x00000000


	//----- nvinfo : EIATTR_REGCOUNT
	.align		4
.L_292:
        /*06d8*/ 	.byte	0x04, 0x2f
        /*06da*/ 	.short	(.L_294 - .L_293)
	.align		4
.L_293:
        /*06dc*/ 	.word	index@(uncontiguous_reduce_f32)
        /*06e0*/ 	.word	0x0000002e


	//----- nvinfo : EIATTR_FRAME_SIZE
	.align		4
.L_294:
        /*06e4*/ 	.byte	0x04, 0x11
        /*06e6*/ 	.short	(.L_296 - .L_295)
	.align		4
.L_295:
        /*06e8*/ 	.word	index@($__internal_17_$__cuda_sm20_rem_s64)
        /*06ec*/ 	.word	0x00000000


	//----- nvinfo : EIATTR_FRAME_SIZE
	.align		4
.L_296:
        /*06f0*/ 	.byte	0x04, 0x11
        /*06f2*/ 	.short	(.L_298 - .L_297)
	.align		4
.L_297:
        /*06f4*/ 	.word	index@($__internal_16_$__cuda_sm20_div_s64)
        /*06f8*/ 	.word	0x00000000


	//----- nvinfo : EIATTR_FRAME_SIZE
	.align		4
.L_298:
        /*06fc*/ 	.byte	0x04, 0x11
        /*06fe*/ 	.short	(.L_300 - .L_299)
	.align		4
.L_299:
        /*0700*/ 	.word	index@(uncontiguous_reduce_f32)
        /*0704*/ 	.word	0x00000000


	//----- nvinfo : EIATTR_REGCOUNT
	.align		4
.L_300:
        /*0708*/ 	.byte	0x04, 0x2f
        /*070a*/ 	.short	(.L_302 - .L_301)
	.align		4
.L_301:
        /*070c*/ 	.word	index@(contiguous_reduce2_f32)
        /*0710*/ 	.word	0x00000030


	//----- nvinfo : EIATTR_FRAME_SIZE
	.align		4
.L_302:
        /*0714*/ 	.byte	0x04, 0x11
        /*0716*/ 	.short	(.L_304 - .L_303)
	.align		4
.L_303:
        /*0718*/ 	.word	index@($__internal_15_$__cuda_sm20_rem_s64)
        /*071c*/ 	.word	0x00000000


	//----- nvinfo : EIATTR_FRAME_SIZE
	.align		4
.L_304:
        /*0720*/ 	.byte	0x04, 0x11
        /*0722*/ 	.short	(.L_306 - .L_305)
	.align		4
.L_305:
        /*0724*/ 	.word	index@($__internal_14_$__cuda_sm20_div_s64)
        /*0728*/ 	.word	0x00000000


	//----- nvinfo : EIATTR_FRAME_SIZE
	.align		4
.L_306:
        /*072c*/ 	.byte	0x04, 0x11
        /*072e*/ 	.short	(.L_308 - .L_307)
	.align		4
.L_307:
        /*0730*/ 	.word	index@(contiguous_reduce2_f32)
        /*0734*/ 	.word	0x00000000


	//----- nvinfo : EIATTR_REGCOUNT
	.align		4
.L_308:
        /*0738*/ 	.byte	0x04, 0x2f
        /*073a*/ 	.short	(.L_310 - .L_309)
	.align		4
.L_309:
        /*073c*/ 	.word	index@(contiguous_reduce22_f32)
        /*0740*/ 	.word	0x00000012


	//----- nvinfo : EIATTR_FRAME_SIZE
	.align		4
.L_310:
        /*0744*/ 	.byte	0x04, 0x11
        /*0746*/ 	.short	(.L_312 - .L_311)
	.align		4
.L_311:
        /*0748*/ 	.word	index@(contiguous_reduce22_f32)
        /*074c*/ 	.word	0x00000000


	//----- nvinfo : EIATTR_REGCOUNT
	.align		4
.L_312:
        /*0750*/ 	.byte	0x04, 0x2f
        /*0752*/ 	.short	(.L_314 - .L_313)
	.align		4
.L_313:
        /*0754*/ 	.word	index@(contiguous_reduce3_f32)
        /*0758*/ 	.word	0x0000002c


	//----- nvinfo : EIATTR_FRAME_SIZE
	.align		4
.L_314:
        /*075c*/ 	.byte	0x04, 0x11
        /*075e*/ 	.short	(.L_316 - .L_315)
	.align		4
.L_315:
        /*0760*/ 	.word	index@($__internal_13_$__cuda_sm20_rem_s64)
        /*0764*/ 	.word	0x00000000


	//----- nvinfo : EIATTR_FRAME_SIZE
	.align		4
.L_316:
        /*0768*/ 	.byte	0x04, 0x11
        /*076a*/ 	.short	(.L_318 - .L_317)
	.align		4
.L_317:
        /*076c*/ 	.word	index@($__internal_12_$__cuda_sm20_div_s64)
        /*0770*/ 	.word	0x00000000


	//----- nvinfo : EIATTR_FRAME_SIZE
	.align		4
.L_318:
        /*0774*/ 	.byte	0x04, 0x11
        /*0776*/ 	.short	(.L_320 - .L_319)
	.align		4
.L_319:
        /*0778*/ 	.word	index@(contiguous_reduce3_f32)
        /*077c*/ 	.word	0x00000000


	//----- nvinfo : EIATTR_REGCOUNT
	.align		4
.L_320:
        /*0780*/ 	.byte	0x04, 0x2f
        /*0782*/ 	.short	(.L_322 - .L_321)
	.align		4
.L_321:
        /*0784*/ 	.word	index@(contiguous_reduce_f64)
        /*0788*/ 	.word	0x00000010


	//----- nvinfo : EIATTR_FRAME_SIZE
	.align		4
.L_322:
        /*078c*/ 	.byte	0x04, 0x11
        /*078e*/ 	.short	(.L_324 - .L_323)
	.align		4
.L_323:
        /*0790*/ 	.word	index@(contiguous_reduce_f64)
        /*0794*/ 	.word	0x00000000


	//----- nvinfo : EIATTR_REGCOUNT
	.align		4
.L_324:
        /*0798*/ 	.byte	0x04, 0x2f
        /*079a*/ 	.short	(.L_326 - .L_325)
	.align		4
.L_325:
        /*079c*/ 	.word	index@(uncontiguous_reduce_f64)
        /*07a0*/ 	.word	0x0000002e


	//----- nvinfo : EIATTR_FRAME_SIZE
	.align		4
.L_326:
        /*07a4*/ 	.byte	0x04, 0x11
        /*07a6*/ 	.short	(.L_328 - .L_327)
	.align		4
.L_327:
        /*07a8*/ 	.word	index@($__internal_11_$__cuda_sm20_rem_s64)
        /*07ac*/ 	.word	0x00000000


	//----- nvinfo : EIATTR_FRAME_SIZE
	.align		4
.L_328:
        /*07b0*/ 	.byte	0x04, 0x11
        /*07b2*/ 	.short	(.L_330 - .L_329)
	.align		4
.L_329:
        /*07b4*/ 	.word	index@($__internal_10_$__cuda_sm20_div_s64)
        /*07b8*/ 	.word	0x00000000


	//----- nvinfo : EIATTR_FRAME_SIZE
	.align		4
.L_330:
        /*07bc*/ 	.byte	0x04, 0x11
        /*07be*/ 	.short	(.L_332 - .L_331)
	.align		4
.L_331:
        /*07c0*/ 	.word	index@(uncontiguous_reduce_f64)
        /*07c4*/ 	.word	0x00000000


	//----- nvinfo : EIATTR_REGCOUNT
	.align		4
.L_332:
        /*07c8*/ 	.byte	0x04, 0x2f
        /*07ca*/ 	.short	(.L_334 - .L_333)
	.align		4
.L_333:
        /*07cc*/ 	.word	index@(contiguous_reduce2_f64)
        /*07d0*/ 	.word	0x00000030


	//----- nvinfo : EIATTR_FRAME_SIZE
	.align		4
.L_334:
        /*07d4*/ 	.byte	0x04, 0x11
        /*07d6*/ 	.short	(.L_336 - .L_335)
	.align		4
.L_335:
        /*07d8*/ 	.word	index@($__internal_9_$__cuda_sm20_rem_s64)
        /*07dc*/ 	.word	0x00000000


	//----- nvinfo : EIATTR_FRAME_SIZE
	.align		4
.L_336:
        /*07e0*/ 	.byte	0x04, 0x11
        /*07e2*/ 	.short	(.L_338 - .L_337)
	.align		4
.L_337:
        /*07e4*/ 	.word	index@($__internal_8_$__cuda_sm20_div_s64)
        /*07e8*/ 	.word	0x00000000


	//----- nvinfo : EIATTR_FRAME_SIZE
	.align		4
.L_338:
        /*07ec*/ 	.byte	0x04, 0x11
        /*07ee*/ 	.short	(.L_340 - .L_339)
	.align		4
.L_339:
        /*07f0*/ 	.word	index@(contiguous_reduce2_f64)
        /*07f4*/ 	.word	0x00000000


	//----- nvinfo : EIATTR_REGCOUNT
	.align		4
.L_340:
        /*07f8*/ 	.byte	0x04, 0x2f
        /*07fa*/ 	.short	(.L_342 - .L_341)
	.align		4
.L_341:
        /*07fc*/ 	.word	index@(contiguous_reduce22_f64)
        /*0800*/ 	.word	0x00000012


	//----- nvinfo : EIATTR_FRAME_SIZE
	.align		4
.L_342:
        /*0804*/ 	.byte	0x04, 0x11
        /*0806*/ 	.short	(.L_344 - .L_343)
	.align		4
.L_343:
        /*0808*/ 	.word	index@(contiguous_reduce22_f64)
        /*080c*/ 	.word	0x00000000


	//----- nvinfo : EIATTR_REGCOUNT
	.align		4
.L_344:
        /*0810*/ 	.byte	0x04, 0x2f
        /*0812*/ 	.short	(.L_346 - .L_345)
	.align		4
.L_345:
        /*0814*/ 	.word	index@(contiguous_reduce3_f64)
        /*0818*/ 	.word	0x0000002c


	//----- nvinfo : EIATTR_FRAME_SIZE
	.align		4
.L_346:
        /*081c*/ 	.byte	0x04, 0x11
        /*081e*/ 	.short	(.L_348 - .L_347)
	.align		4
.L_347:
        /*0820*/ 	.word	index@($__internal_7_$__cuda_sm20_rem_s64)
        /*0824*/ 	.word	0x00000000


	//----- nvinfo : EIATTR_FRAME_SIZE
	.align		4
.L_348:
        /*0828*/ 	.byte	0x04, 0x11
        /*082a*/ 	.short	(.L_350 - .L_349)
	.align		4
.L_349:
        /*082c*/ 	.word	index@($__internal_6_$__cuda_sm20_div_s64)
        /*0830*/ 	.word	0x00000000


	//----- nvinfo : EIATTR_FRAME_SIZE
	.align		4
.L_350:
        /*0834*/ 	.byte	0x04, 0x11
        /*0836*/ 	.short	(.L_352 - .L_351)
	.align		4
.L_351:
        /*0838*/ 	.word	index@(contiguous_reduce3_f64)
        /*083c*/ 	.word	0x00000000


	//----- nvinfo : EIATTR_REGCOUNT
	.align		4
.L_352:
        /*0840*/ 	.byte	0x04, 0x2f
        /*0842*/ 	.short	(.L_354 - .L_353)
	.align		4
.L_353:
        /*0844*/ 	.word	index@(contiguous_reduce_f16)
        /*0848*/ 	.word	0x0000000d


	//----- nvinfo : EIATTR_FRAME_SIZE
	.align		4
.L_354:
        /*084c*/ 	.byte	0x04, 0x11
        /*084e*/ 	.short	(.L_356 - .L_355)
	.align		4
.L_355:
        /*0850*/ 	.word	index@(contiguous_reduce_f16)
        /*0854*/ 	.word	0x00000000


	//----- nvinfo : EIATTR_REGCOUNT
	.align		4
.L_356:
        /*0858*/ 	.byte	0x04, 0x2f
        /*085a*/ 	.short	(.L_358 - .L_357)
	.align		4
.L_357:
        /*085c*/ 	.word	index@(uncontiguous_reduce_f16)
        /*0860*/ 	.word	0x00000030


	//----- nvinfo : EIATTR_FRAME_SIZE
	.align		4
.L_358:
        /*0864*/ 	.byte	0x04, 0x11
        /*0866*/ 	.short	(.L_360 - .L_359)
	.align		4
.L_359:
        /*0868*/ 	.word	index@($__internal_5_$__cuda_sm20_rem_s64)
        /*086c*/ 	.word	0x00000000


	//----- nvinfo : EIATTR_FRAME_SIZE
	.align		4
.L_360:
        /*0870*/ 	.byte	0x04, 0x11
        /*0872*/ 	.short	(.L_362 - .L_361)
	.align		4
.L_361:
        /*0874*/ 	.word	index@($__internal_4_$__cuda_sm20_div_s64)
        /*0878*/ 	.word	0x00000000


	//----- nvinfo : EIATTR_FRAME_SIZE
	.align		4
.L_362:
        /*087c*/ 	.byte	0x04, 0x11
        /*087e*/ 	.short	(.L_364 - .L_363)
	.align		4
.L_363:
        /*0880*/ 	.word	index@(uncontiguous_reduce_f16)
        /*0884*/ 	.word	0x00000000


	//----- nvinfo : EIATTR_REGCOUNT
	.align		4
.L_364:
        /*0888*/ 	.byte	0x04, 0x2f
        /*088a*/ 	.short	(.L_366 - .L_365)
	.align		4
.L_365:
        /*088c*/ 	.word	index@(contiguous_reduce2_f16)
        /*0890*/ 	.word	0x0000002e


	//----- nvinfo : EIATTR_FRAME_SIZE
	.align		4
.L_366:
        /*0894*/ 	.byte	0x04, 0x11
        /*0896*/ 	.short	(.L_368 - .L_367)
	.align		4
.L_367:
        /*0898*/ 	.word	index@($__internal_3_$__cuda_sm20_rem_s64)
        /*089c*/ 	.word	0x00000000


	//----- nvinfo : EIATTR_FRAME_SIZE
	.align		4
.L_368:
        /*08a0*/ 	.byte	0x04, 0x11
        /*08a2*/ 	.short	(.L_370 - .L_369)
	.align		4
.L_369:
        /*08a4*/ 	.word	index@($__internal_2_$__cuda_sm20_div_s64)
        /*08a8*/ 	.word	0x00000000


	//----- nvinfo : EIATTR_FRAME_SIZE
	.align		4
.L_370:
        /*08ac*/ 	.byte	0x04, 0x11
        /*08ae*/ 	.short	(.L_372 - .L_371)
	.align		4
.L_371:
        /*08b0*/ 	.word	index@(contiguous_reduce2_f16)
        /*08b4*/ 	.word	0x00000000


	//----- nvinfo : EIATTR_REGCOUNT
	.align		4
.L_372:
        /*08b8*/ 	.byte	0x04, 0x2f
        /*08ba*/ 	.short	(.L_374 - .L_373)
	.align		4
.L_373:
        /*08bc*/ 	.word	index@(contiguous_reduce22_f16)
        /*08c0*/ 	.word	0x0000000e


	//----- nvinfo : EIATTR_FRAME_SIZE
	.align		4
.L_374:
        /*08c4*/ 	.byte	0x04, 0x11
        /*08c6*/ 	.short	(.L_376 - .L_375)
	.align		4
.L_375:
        /*08c8*/ 	.word	index@(contiguous_reduce22_f16)
        /*08cc*/ 	.word	0x00000000


	//----- nvinfo : EIATTR_REGCOUNT
	.align		4
.L_376:
        /*08d0*/ 	.byte	0x04, 0x2f
        /*08d2*/ 	.short	(.L_378 - .L_377)
	.align		4
.L_377:
        /*08d4*/ 	.word	index@(contiguous_reduce3_f16)
        /*08d8*/ 	.word	0x0000002c


	//----- nvinfo : EIATTR_FRAME_SIZE
	.align		4
.L_378:
        /*08dc*/ 	.byte	0x04, 0x11
        /*08de*/ 	.short	(.L_380 - .L_379)
	.align		4
.L_379:
        /*08e0*/ 	.word	index@($__internal_1_$__cuda_sm20_rem_s64)
        /*08e4*/ 	.word	0x00000000


	//----- nvinfo : EIATTR_FRAME_SIZE
	.align		4
.L_380:
        /*08e8*/ 	.byte	0x04, 0x11
        /*08ea*/ 	.short	(.L_382 - .L_381)
	.align		4
.L_381:
        /*08ec*/ 	.word	index@($__internal_0_$__cuda_sm20_div_s64)
        /*08f0*/ 	.word	0x00000000


	//----- nvinfo : EIATTR_FRAME_SIZE
	.align		4
.L_382:
        /*08f4*/ 	.byte	0x04, 0x11
        /*08f6*/ 	.short	(.L_384 - .L_383)
	.align		4
.L_383:
        /*08f8*/ 	.word	index@(contiguous_reduce3_f16)
        /*08fc*/ 	.word	0x00000000


	//----- nvinfo : EIATTR_MIN_STACK_SIZE
	.align		4
.L_384:
        /*0900*/ 	.byte	0x04, 0x12
        /*0902*/ 	.short	(.L_386 - .L_385)
	.align		4
.L_385:
        /*0904*/ 	.word	index@(contiguous_reduce3_f16)
        /*0908*/ 	.word	0x00000000


	//----- nvinfo : EIATTR_MIN_STACK_SIZE
	.align		4
.L_386:
        /*090c*/ 	.byte	0x04, 0x12
        /*090e*/ 	.short	(.L_388 - .L_387)
	.align		4
.L_387:
        /*0910*/ 	.word	index@(contiguous_reduce22_f16)
        /*0914*/ 	.word	0x00000000


	//----- nvinfo : EIATTR_MIN_STACK_SIZE
	.align		4
.L_388:
        /*0918*/ 	.byte	0x04, 0x12
        /*091a*/ 	.short	(.L_390 - .L_389)
	.align		4
.L_389:
        /*091c*/ 	.word	index@(contiguous_reduce2_f16)
        /*0920*/ 	.word	0x00000000


	//----- nvinfo : EIATTR_MIN_STACK_SIZE
	.align		4
.L_390:
        /*0924*/ 	.byte	0x04, 0x12
        /*0926*/ 	.short	(.L_392 - .L_391)
	.align		4
.L_391:
        /*0928*/ 	.word	index@(uncontiguous_reduce_f16)
        /*092c*/ 	.word	0x00000000


	//----- nvinfo : EIATTR_MIN_STACK_SIZE
	.align		4
.L_392:
        /*0930*/ 	.byte	0x04, 0x12
        /*0932*/ 	.short	(.L_394 - .L_393)
	.align		4
.L_393:
        /*0934*/ 	.word	index@(contiguous_reduce_f16)
        /*0938*/ 	.word	0x00000000


	//----- nvinfo : EIATTR_MIN_STACK_SIZE
	.align		4
.L_394:
        /*093c*/ 	.byte	0x04, 0x12
        /*093e*/ 	.short	(.L_396 - .L_395)
	.align		4
.L_395:
        /*0940*/ 	.word	index@(contiguous_reduce3_f64)
        /*0944*/ 	.word	0x00000000


	//----- nvinfo : EIATTR_MIN_STACK_SIZE
	.align		4
.L_396:
        /*0948*/ 	.byte	0x04, 0x12
        /*094a*/ 	.short	(.L_398 - .L_397)
	.align		4
.L_397:
        /*094c*/ 	.word	index@(contiguous_reduce22_f64)
        /*0950*/ 	.word	0x00000000


	//----- nvinfo : EIATTR_MIN_STACK_SIZE
	.align		4
.L_398:
        /*0954*/ 	.byte	0x04, 0x12
        /*0956*/ 	.short	(.L_400 - .L_399)
	.align		4
.L_399:
        /*0958*/ 	.word	index@(contiguous_reduce2_f64)
        /*095c*/ 	.word	0x00000000


	//----- nvinfo : EIATTR_MIN_STACK_SIZE
	.align		4
.L_400:
        /*0960*/ 	.byte	0x04, 0x12
        /*0962*/ 	.short	(.L_402 - .L_401)
	.align		4
.L_401:
        /*0964*/ 	.word	index@(uncontiguous_reduce_f64)
        /*0968*/ 	.word	0x00000000


	//----- nvinfo : EIATTR_MIN_STACK_SIZE
	.align		4
.L_402:
        /*096c*/ 	.byte	0x04, 0x12
        /*096e*/ 	.short	(.L_404 - .L_403)
	.align		4
.L_403:
        /*0970*/ 	.word	index@(contiguous_reduce_f64)
        /*0974*/ 	.word	0x00000000


	//----- nvinfo : EIATTR_MIN_STACK_SIZE
	.align		4
.L_404:
        /*0978*/ 	.byte	0x04, 0x12
        /*097a*/ 	.short	(.L_406 - .L_405)
	.align		4
.L_405:
        /*097c*/ 	.word	index@(contiguous_reduce3_f32)
        /*0980*/ 	.word	0x00000000


	//----- nvinfo : EIATTR_MIN_STACK_SIZE
	.align		4
.L_406:
        /*0984*/ 	.byte	0x04, 0x12
        /*0986*/ 	.short	(.L_408 - .L_407)
	.align		4
.L_407:
        /*0988*/ 	.word	index@(contiguous_reduce22_f32)
        /*098c*/ 	.word	0x00000000


	//----- nvinfo : EIATTR_MIN_STACK_SIZE
	.align		4
.L_408:
        /*0990*/ 	.byte	0x04, 0x12
        /*0992*/ 	.short	(.L_410 - .L_409)
	.align		4
.L_409:
        /*0994*/ 	.word	index@(contiguous_reduce2_f32)
        /*0998*/ 	.word	0x00000000


	//----- nvinfo : EIATTR_MIN_STACK_SIZE
	.align		4
.L_410:
        /*099c*/ 	.byte	0x04, 0x12
        /*099e*/ 	.short	(.L_412 - .L_411)
	.align		4
.L_411:
        /*09a0*/ 	.word	index@(uncontiguous_reduce_f32)
        /*09a4*/ 	.word	0x00000000


	//----- nvinfo : EIATTR_MIN_STACK_SIZE
	.align		4
.L_412:
        /*09a8*/ 	.byte	0x04, 0x12
        /*09aa*/ 	.short	(.L_414 - .L_413)
	.align		4
.L_413:
        /*09ac*/ 	.word	index@(contiguous_reduce_f32)
        /*09b0*/ 	.word	0x00000000


	//----- nvinfo : EIATTR_MIN_STACK_SIZE
	.align		4
.L_414:
        /*09b4*/ 	.byte	0x04, 0x12
        /*09b6*/ 	.short	(.L_416 - .L_415)
	.align		4
.L_415:
        /*09b8*/ 	.word	index@(contiguous_reduce3_u64)
        /*09bc*/ 	.word	0x00000000


	//----- nvinfo : EIATTR_MIN_STACK_SIZE
	.align		4
.L_416:
        /*09c0*/ 	.byte	0x04, 0x12
        /*09c2*/ 	.short	(.L_418 - .L_417)
	.align		4
.L_417:
        /*09c4*/ 	.word	index@(contiguous_reduce22_u64)
        /*09c8*/ 	.word	0x00000000


	//----- nvinfo : EIATTR_MIN_STACK_SIZE
	.align		4
.L_418:
        /*09cc*/ 	.byte	0x04, 0x12
        /*09ce*/ 	.short	(.L_420 - .L_419)
	.align		4
.L_419:
        /*09d0*/ 	.word	index@(contiguous_reduce2_u64)
        /*09d4*/ 	.word	0x00000000


	//----- nvinfo : EIATTR_MIN_STACK_SIZE
	.align		4
.L_420:
        /*09d8*/ 	.byte	0x04, 0x12
        /*09da*/ 	.short	(.L_422 - .L_421)
	.align		4
.L_421:
        /*09dc*/ 	.word	index@(uncontiguous_reduce_u64)
        /*09e0*/ 	.word	0x00000000


	//----- nvinfo : EIATTR_MIN_STACK_SIZE
	.align		4
.L_422:
        /*09e4*/ 	.byte	0x04, 0x12
        /*09e6*/ 	.short	(.L_424 - .L_423)
	.align		4
.L_423:
        /*09e8*/ 	.word	index@(contiguous_reduce_u64)
        /*09ec*/ 	.word	0x00000000


	//----- nvinfo : EIATTR_MIN_STACK_SIZE
	.align		4
.L_424:
        /*09f0*/ 	.byte	0x04, 0x12
        /*09f2*/ 	.short	(.L_426 - .L_425)
	.align		4
.L_425:
        /*09f4*/ 	.word	index@(contiguous_reduce3_u32)
        /*09f8*/ 	.word	0x00000000


	//----- nvinfo : EIATTR_MIN_STACK_SIZE
	.align		4
.L_426:
        /*09fc*/ 	.byte	0x04, 0x12
        /*09fe*/ 	.short	(.L_428 - .L_427)
	.align		4
.L_427:
        /*0a00*/ 	.word	index@(contiguous_reduce22_u32)
        /*0a04*/ 	.word	0x00000000


	//----- nvinfo : EIATTR_MIN_STACK_SIZE
	.align		4
.L_428:
        /*0a08*/ 	.byte	0x04, 0x12
        /*0a0a*/ 	.short	(.L_430 - .L_429)
	.align		4
.L_429:
        /*0a0c*/ 	.word	index@(contiguous_reduce2_u32)
        /*0a10*/ 	.word	0x00000000


	//----- nvinfo : EIATTR_MIN_STACK_SIZE
	.align		4
.L_430:
        /*0a14*/ 	.byte	0x04, 0x12
        /*0a16*/ 	.short	(.L_432 - .L_431)
	.align		4
.L_431:
        /*0a18*/ 	.word	index@(uncontiguous_reduce_u32)
        /*0a1c*/ 	.word	0x00000000


	//----- nvinfo : EIATTR_MIN_STACK_SIZE
	.align		4
.L_432:
        /*0a20*/ 	.byte	0x04, 0x12
        /*0a22*/ 	.short	(.L_434 - .L_433)
	.align		4
.L_433:
        /*0a24*/ 	.word	index@(contiguous_reduce_u32)
        /*0a28*/ 	.word	0x00000000


	//----- nvinfo : EIATTR_MIN_STACK_SIZE
	.align		4
.L_434:
        /*0a2c*/ 	.byte	0x04, 0x12
        /*0a2e*/ 	.short	(.L_436 - .L_435)
	.align		4
.L_435:
        /*0a30*/ 	.word	index@(contiguous_reduce3_u16)
        /*0a34*/ 	.word	0x00000000


	//----- nvinfo : EIATTR_MIN_STACK_SIZE
	.align		4
.L_436:
        /*0a38*/ 	.byte	0x04, 0x12
        /*0a3a*/ 	.short	(.L_438 - .L_437)
	.align		4
.L_437:
        /*0a3c*/ 	.word	index@(contiguous_reduce22_u16)
        /*0a40*/ 	.word	0x00000000


	//----- nvinfo : EIATTR_MIN_STACK_SIZE
	.align		4
.L_438:
        /*0a44*/ 	.byte	0x04, 0x12
        /*0a46*/ 	.short	(.L_440 - .L_439)
	.align		4
.L_439:
        /*0a48*/ 	.word	index@(contiguous_reduce2_u16)
        /*0a4c*/ 	.word	0x00000000


	//----- nvinfo : EIATTR_MIN_STACK_SIZE
	.align		4
.L_440:
        /*0a50*/ 	.byte	0x04, 0x12
        /*0a52*/ 	.short	(.L_442 - .L_441)
	.align		4
.L_441:
        /*0a54*/ 	.word	index@(uncontiguous_reduce_u16)
        /*0a58*/ 	.word	0x00000000


	//----- nvinfo : EIATTR_MIN_STACK_SIZE
	.align		4
.L_442:
        /*0a5c*/ 	.byte	0x04, 0x12
        /*0a5e*/ 	.short	(.L_444 - .L_443)
	.align		4
.L_443:
        /*0a60*/ 	.word	index@(contiguous_reduce_u16)
        /*0a64*/ 	.word	0x00000000


	//----- nvinfo : EIATTR_MIN_STACK_SIZE
	.align		4
.L_444:
        /*0a68*/ 	.byte	0x04, 0x12
        /*0a6a*/ 	.short	(.L_446 - .L_445)
	.align		4
.L_445:
        /*0a6c*/ 	.word	index@(contiguous_reduce3_u8)
        /*0a70*/ 	.word	0x00000000


	//----- nvinfo : EIATTR_MIN_STACK_SIZE
	.align		4
.L_446:
        /*0a74*/ 	.byte	0x04, 0x12
        /*0a76*/ 	.short	(.L_448 - .L_447)
	.align		4
.L_447:
        /*0a78*/ 	.word	index@(contiguous_reduce22_u8)
        /*0a7c*/ 	.word	0x00000000


	//----- nvinfo : EIATTR_MIN_STACK_SIZE
	.align		4
.L_448:
        /*0a80*/ 	.byte	0x04, 0x12
        /*0a82*/ 	.short	(.L_450 - .L_449)
	.align		4
.L_449:
        /*0a84*/ 	.word	index@(contiguous_reduce2_u8)
        /*0a88*/ 	.word	0x00000000


	//----- nvinfo : EIATTR_MIN_STACK_SIZE
	.align		4
.L_450:
        /*0a8c*/ 	.byte	0x04, 0x12
        /*0a8e*/ 	.short	(.L_452 - .L_451)
	.align		4
.L_451:
        /*0a90*/ 	.word	index@(uncontiguous_reduce_u8)
        /*0a94*/ 	.word	0x00000000


	//----- nvinfo : EIATTR_MIN_STACK_SIZE
	.align		4
.L_452:
        /*0a98*/ 	.byte	0x04, 0x12
        /*0a9a*/ 	.short	(.L_454 - .L_453)
	.align		4
.L_453:
        /*0a9c*/ 	.word	index@(contiguous_reduce_u8)
        /*0aa0*/ 	.word	0x00000000


	//----- nvinfo : EIATTR_MIN_STACK_SIZE
	.align		4
.L_454:
        /*0aa4*/ 	.byte	0x04, 0x12
        /*0aa6*/ 	.short	(.L_456 - .L_455)
	.align		4
.L_455:
        /*0aa8*/ 	.word	index@(contiguous_reduce3_i64)
        /*0aac*/ 	.word	0x00000000


	//----- nvinfo : EIATTR_MIN_STACK_SIZE
	.align		4
.L_456:
        /*0ab0*/ 	.byte	0x04, 0x12
        /*0ab2*/ 	.short	(.L_458 - .L_457)
	.align		4
.L_457:
        /*0ab4*/ 	.word	index@(contiguous_reduce22_i64)
        /*0ab8*/ 	.word	0x00000000


	//----- nvinfo : EIATTR_MIN_STACK_SIZE
	.align		4
.L_458:
        /*0abc*/ 	.byte	0x04, 0x12
        /*0abe*/ 	.short	(.L_460 - .L_459)
	.align		4
.L_459:
        /*0ac0*/ 	.word	index@(contiguous_reduce2_i64)
        /*0ac4*/ 	.word	0x00000000


	//----- nvinfo : EIATTR_MIN_STACK_SIZE
	.align		4
.L_460:
        /*0ac8*/ 	.byte	0x04, 0x12
        /*0aca*/ 	.short	(.L_462 - .L_461)
	.align		4
.L_461:
        /*0acc*/ 	.word	index@(uncontiguous_reduce_i64)
        /*0ad0*/ 	.word	0x00000000


	//----- nvinfo : EIATTR_MIN_STACK_SIZE
	.align		4
.L_462:
        /*0ad4*/ 	.byte	0x04, 0x12
        /*0ad6*/ 	.short	(.L_464 - .L_463)
	.align		4
.L_463:
        /*0ad8*/ 	.word	index@(contiguous_reduce_i64)
        /*0adc*/ 	.word	0x00000000


	//----- nvinfo : EIATTR_MIN_STACK_SIZE
	.align		4
.L_464:
        /*0ae0*/ 	.byte	0x04, 0x12
        /*0ae2*/ 	.short	(.L_466 - .L_465)
	.align		4
.L_465:
        /*0ae4*/ 	.word	index@(contiguous_reduce3_i32)
        /*0ae8*/ 	.word	0x00000000


	//----- nvinfo : EIATTR_MIN_STACK_SIZE
	.align		4
.L_466:
        /*0aec*/ 	.byte	0x04, 0x12
        /*0aee*/ 	.short	(.L_468 - .L_467)
	.align		4
.L_467:
        /*0af0*/ 	.word	index@(contiguous_reduce22_i32)
        /*0af4*/ 	.word	0x00000000


	//----- nvinfo : EIATTR_MIN_STACK_SIZE
	.align		4
.L_468:
        /*0af8*/ 	.byte	0x04, 0x12
        /*0afa*/ 	.short	(.L_470 - .L_469)
	.align		4
.L_469:
        /*0afc*/ 	.word	index@(contiguous_reduce2_i32)
        /*0b00*/ 	.word	0x00000000


	//----- nvinfo : EIATTR_MIN_STACK_SIZE
	.align		4
.L_470:
        /*0b04*/ 	.byte	0x04, 0x12
        /*0b06*/ 	.short	(.L_472 - .L_471)
	.align		4
.L_471:
        /*0b08*/ 	.word	index@(uncontiguous_reduce_i32)
        /*0b0c*/ 	.word	0x00000000


	//----- nvinfo : EIATTR_MIN_STACK_SIZE
	.align		4
.L_472:
        /*0b10*/ 	.byte	0x04, 0x12
        /*0b12*/ 	.short	(.L_474 - .L_473)
	.align		4
.L_473:
        /*0b14*/ 	.word	index@(contiguous_reduce_i32)
        /*0b18*/ 	.word	0x00000000


	//----- nvinfo : EIATTR_MIN_STACK_SIZE
	.align		4
.L_474:
        /*0b1c*/ 	.byte	0x04, 0x12
        /*0b1e*/ 	.short	(.L_476 - .L_475)
	.align		4
.L_475:
        /*0b20*/ 	.word	index@(contiguous_reduce3_i16)
        /*0b24*/ 	.word	0x00000000


	//----- nvinfo : EIATTR_MIN_STACK_SIZE
	.align		4
.L_476:
        /*0b28*/ 	.byte	0x04, 0x12
        /*0b2a*/ 	.short	(.L_478 - .L_477)
	.align		4
.L_477:
        /*0b2c*/ 	.word	index@(contiguous_reduce22_i16)
        /*0b30*/ 	.word	0x00000000


	//----- nvinfo : EIATTR_MIN_STACK_SIZE
	.align		4
.L_478:
        /*0b34*/ 	.byte	0x04, 0x12
        /*0b36*/ 	.short	(.L_480 - .L_479)
	.align		4
.L_479:
        /*0b38*/ 	.word	index@(contiguous_reduce2_i16)
        /*0b3c*/ 	.word	0x00000000


	//----- nvinfo : EIATTR_MIN_STACK_SIZE
	.align		4
.L_480:
        /*0b40*/ 	.byte	0x04, 0x12
        /*0b42*/ 	.short	(.L_482 - .L_481)
	.align		4
.L_481:
        /*0b44*/ 	.word	index@(uncontiguous_reduce_i16)
        /*0b48*/ 	.word	0x00000000


	//----- nvinfo : EIATTR_MIN_STACK_SIZE
	.align		4
.L_482:
        /*0b4c*/ 	.byte	0x04, 0x12
        /*0b4e*/ 	.short	(.L_484 - .L_483)
	.align		4
.L_483:
        /*0b50*/ 	.word	index@(contiguous_reduce_i16)
        /*0b54*/ 	.word	0x00000000


	//----- nvinfo : EIATTR_MIN_STACK_SIZE
	.align		4
.L_484:
        /*0b58*/ 	.byte	0x04, 0x12
        /*0b5a*/ 	.short	(.L_486 - .L_485)
	.align		4
.L_485:
        /*0b5c*/ 	.word	index@(contiguous_reduce3_i8)
        /*0b60*/ 	.word	0x00000000


	//----- nvinfo : EIATTR_MIN_STACK_SIZE
	.align		4
.L_486:
        /*0b64*/ 	.byte	0x04, 0x12
        /*0b66*/ 	.short	(.L_488 - .L_487)
	.align		4
.L_487:
        /*0b68*/ 	.word	index@(contiguous_reduce22_i8)
        /*0b6c*/ 	.word	0x00000000


	//----- nvinfo : EIATTR_MIN_STACK_SIZE
	.align		4
.L_488:
        /*0b70*/ 	.byte	0x04, 0x12
        /*0b72*/ 	.short	(.L_490 - .L_489)
	.align		4
.L_489:
        /*0b74*/ 	.word	index@(contiguous_reduce2_i8)
        /*0b78*/ 	.word	0x00000000


	//----- nvinfo : EIATTR_MIN_STACK_SIZE
	.align		4
.L_490:
        /*0b7c*/ 	.byte	0x04, 0x12
        /*0b7e*/ 	.short	(.L_492 - .L_491)
	.align		4
.L_491:
        /*0b80*/ 	.word	index@(uncontiguous_reduce_i8)
        /*0b84*/ 	.word	0x00000000


	//----- nvinfo : EIATTR_MIN_STACK_SIZE
	.align		4
.L_492:
        /*0b88*/ 	.byte	0x04, 0x12
        /*0b8a*/ 	.short	(.L_494 - .L_493)
	.align		4
.L_493:
        /*0b8c*/ 	.word	index@(contiguous_reduce_i8)
        /*0b90*/ 	.word	0x00000000


	//----- nvinfo : EIATTR_MIN_STACK_SIZE
	.align		4
.L_494:
        /*0b94*/ 	.byte	0x04, 0x12
        /*0b96*/ 	.short	(.L_496 - .L_495)
	.align		4
.L_495:
        /*0b98*/ 	.word	index@(contiguous_reduce3_bool)
        /*0b9c*/ 	.word	0x00000000


	//----- nvinfo : EIATTR_MIN_STACK_SIZE
	.align		4
.L_496:
        /*0ba0*/ 	.byte	0x04, 0x12
        /*0ba2*/ 	.short	(.L_498 - .L_497)
	.align		4
.L_497:
        /*0ba4*/ 	.word	index@(contiguous_reduce22_bool)
        /*0ba8*/ 	.word	0x00000000


	//----- nvinfo : EIATTR_MIN_STACK_SIZE
	.align		4
.L_498:
        /*0bac*/ 	.byte	0x04, 0x12
        /*0bae*/ 	.short	(.L_500 - .L_499)
	.align		4
.L_499:
        /*0bb0*/ 	.word	index@(contiguous_reduce2_bool)
        /*0bb4*/ 	.word	0x00000000


	//----- nvinfo : EIATTR_MIN_STACK_SIZE
	.align		4
.L_500:
        /*0bb8*/ 	.byte	0x04, 0x12
        /*0bba*/ 	.short	(.L_502 - .L_501)
	.align		4
.L_501:
        /*0bbc*/ 	.word	index@(uncontiguous_reduce_bool)
        /*0bc0*/ 	.word	0x00000000


	//----- nvinfo : EIATTR_MIN_STACK_SIZE
	.align		4
.L_502:
        /*0bc4*/ 	.byte	0x04, 0x12
        /*0bc6*/ 	.short	(.L_504 - .L_503)
	.align		4
.L_503:
        /*0bc8*/ 	.word	index@(contiguous_reduce_bool)
        /*0bcc*/ 	.word	0x00000000
.L_504:


//--------------------- .nv.compat                --------------------------
	.section	.nv.compat,"",@"SHT_CUDA_COMPAT_INFO"
	.align	4
        /*0000*/ 	.byte	0x02, 0x09, 0x00, 0x00, 0x02, 0x02, 0x01, 0x00, 0x02, 0x05, 0x05, 0x00, 0x03, 0x07, 0x01, 0x01
        /*0010*/ 	.byte	0x02, 0x03, 0x00, 0x00, 0x02, 0x06, 0x01, 0x00, 0x04, 0x0b, 0x08, 0x00, 0x01, 0x00, 0x00, 0x00
        /*0020*/ 	.byte	0x00, 0x00, 0x00, 0x00


//--------------------- .nv.info.contiguous_reduce3_f16 --------------------------
	.section	.nv.info.contiguous_reduce3_f16,"",@"SHT_CUDA_INFO"
	.sectionflags	@""
	.align	4


	//----- nvinfo : EIATTR_CUDA_API_VERSION
	.align		4
        /*0000*/ 	.byte	0x04, 0x37
        /*0002*/ 	.short	(.L_506 - .L_505)
.L_505:
        /*0004*/ 	.word	0x00000082


	//----- nvinfo : EIATTR_KPARAM_INFO
	.align		4
.L_506:
        /*0008*/ 	.byte	0x04, 0x17
        /*000a*/ 	.short	(.L_508 - .L_507)
.L_507:
        /*000c*/ 	.word	0x00000000
        /*0010*/ 	.short	0x0006
        /*0012*/ 	.short	0x0030
        /*0014*/ 	.byte	0x00, 0xf0, 0x21, 0x00


	//----- nvinfo : EIATTR_KPARAM_INFO
	.align		4
.L_508:
        /*0018*/ 	.byte	0x04, 0x17
        /*001a*/ 	.short	(.L_510 - .L_509)
.L_509:
        /*001c*/ 	.word	0x00000000
        /*0020*/ 	.short	0x0005
        /*0022*/ 	.short	0x0028
        /*0024*/ 	.byte	0x00, 0xf0, 0x21, 0x00


	//----- nvinfo : EIATTR_KPARAM_INFO
	.align		4
.L_510:
        /*0028*/ 	.byte	0x04, 0x17
        /*002a*/ 	.short	(.L_512 - .L_511)
.L_511:
        /*002c*/ 	.word	0x00000000
        /*0030*/ 	.short	0x0004
        /*0032*/ 	.short	0x0020
        /*0034*/ 	.byte	0x00, 0xf0, 0x21, 0x00


	//----- nvinfo : EIATTR_KPARAM_INFO
	.align		4
.L_512:
        /*0038*/ 	.byte	0x04, 0x17
        /*003a*/ 	.short	(.L_514 - .L_513)
.L_513:
        /*003c*/ 	.word	0x00000000
        /*0040*/ 	.short	0x0003
        /*0042*/ 	.short	0x0018
        /*0044*/ 	.byte	0x00, 0xf5, 0x21, 0x00


	//----- nvinfo : EIATTR_KPARAM_INFO
	.align		4
.L_514:
        /*0048*/ 	.byte	0x04, 0x17
        /*004a*/ 	.short	(.L_516 - .L_515)
.L_515:
        /*004c*/ 	.word	0x00000000
        /*0050*/ 	.short	0x0002
        /*0052*/ 	.short	0x0010
        /*0054*/ 	.byte	0x00, 0xf5, 0x21, 0x00


	//----- nvinfo : EIATTR_KPARAM_INFO
	.align		4
.L_516:
        /*0058*/ 	.byte	0x04, 0x17
        /*005a*/ 	.short	(.L_518 - .L_517)
.L_517:
        /*005c*/ 	.word	0x00000000
        /*0060*/ 	.short	0x0001
        /*0062*/ 	.short	0x0008
        /*0064*/ 	.byte	0x00, 0xf5, 0x21, 0x00


	//----- nvinfo : EIATTR_KPARAM_INFO
	.align		4
.L_518:
        /*0068*/ 	.byte	0x04, 0x17
        /*006a*/ 	.short	(.L_520 - .L_519)
.L_519:
        /*006c*/ 	.word	0x00000000
        /*0070*/ 	.short	0x0000
        /*0072*/ 	.short	0x0000
        /*0074*/ 	.byte	0x00, 0xf5, 0x21, 0x00


	//----- nvinfo : EIATTR_SPARSE_MMA_MASK
	.align		4
.L_520:
        /*0078*/ 	.byte	0x03, 0x50
        /*007a*/ 	.short	0x0000


	//----- nvinfo : EIATTR_MAXREG_COUNT
	.align		4
        /*007c*/ 	.byte	0x03, 0x1b
        /*007e*/ 	.short	0x00ff


	//----- nvinfo : EIATTR_NUM_BARRIERS
	.align		4
        /*0080*/ 	.byte	0x02, 0x4c
        /*0082*/ 	.byte	0x01
	.zero		1


	//----- nvinfo : EIATTR_MERCURY_ISA_VERSION
	.align		4
        /*0084*/ 	.byte	0x03, 0x5f
        /*0086*/ 	.short	0x0101


	//----- nvinfo : EIATTR_VRC_CTA_INIT_COUNT
	.align		4
        /*0088*/ 	.byte	0x02, 0x4a
	.zero		1
	.zero		1


	//----- nvinfo : EIATTR_EXIT_INSTR_OFFSETS
	.align		4
        /*008c*/ 	.byte	0x04, 0x1c
        /*008e*/ 	.short	(.L_522 - .L_521)


	//   ....[0]....
.L_521:
        /*0090*/ 	.word	0x00000160


	//   ....[1]....
        /*0094*/ 	.word	0x00003120


	//   ....[2]....
        /*0098*/ 	.word	0x00003b10


	//----- nvinfo : EIATTR_CRS_STACK_SIZE
	.align		4
.L_522:
        /*009c*/ 	.byte	0x04, 0x1e
        /*009e*/ 	.short	(.L_524 - .L_523)
.L_523:
        /*00a0*/ 	.word	0x00000000


	//----- nvinfo : EIATTR_CBANK_PARAM_SIZE
	.align		4
.L_524:
        /*00a4*/ 	.byte	0x03, 0x19
        /*00a6*/ 	.short	0x0038


	//----- nvinfo : EIATTR_PARAM_CBANK
	.align		4
        /*00a8*/ 	.byte	0x04, 0x0a
        /*00aa*/ 	.short	(.L_526 - .L_525)
	.align		4
.L_525:
        /*00ac*/ 	.word	index@(.nv.constant0.contiguous_reduce3_f16)
        /*00b0*/ 	.short	0x0380
        /*00b2*/ 	.short	0x0038


	//----- nvinfo : EIATTR_SW_WAR
	.align		4
.L_526:
        /*00b4*/ 	.byte	0x04, 0x36
        /*00b6*/ 	.short	(.L_528 - .L_527)
.L_527:
        /*00b8*/ 	.word	0x00000008
.L_528:


//--------------------- .nv.info.contiguous_reduce22_f16 --------------------------
	.section	.nv.info.contiguous_reduce22_f16,"",@"SHT_CUDA_INFO"
	.sectionflags	@""
	.align	4


	//----- nvinfo : EIATTR_CUDA_API_VERSION
	.align		4
        /*0000*/ 	.byte	0x04, 0x37
        /*0002*/ 	.short	(.L_530 - .L_529)
.L_529:
        /*0004*/ 	.word	0x00000082


	//----- nvinfo : EIATTR_KPARAM_INFO
	.align		4
.L_530:
        /*0008*/ 	.byte	0x04, 0x17
        /*000a*/ 	.short	(.L_532 - .L_531)
.L_531:
        /*000c*/ 	.word	0x00000000
        /*0010*/ 	.short	0x0003
        /*0012*/ 	.short	0x0018
        /*0014*/ 	.byte	0x00, 0xf0, 0x21, 0x00


	//----- nvinfo : EIATTR_KPARAM_INFO
	.align		4
.L_532:
        /*0018*/ 	.byte	0x04, 0x17
        /*001a*/ 	.short	(.L_534 - .L_533)
.L_533:
        /*001c*/ 	.word	0x00000000
        /*0020*/ 	.short	0x0002
        /*0022*/ 	.short	0x0010
        /*0024*/ 	.byte	0x00, 0xf0, 0x21, 0x00


	//----- nvinfo : EIATTR_KPARAM_INFO
	.align		4
.L_534:
        /*0028*/ 	.byte	0x04, 0x17
        /*002a*/ 	.short	(.L_536 - .L_535)
.L_535:
        /*002c*/ 	.word	0x00000000
        /*0030*/ 	.short	0x0001
        /*0032*/ 	.short	0x0008
        /*0034*/ 	.byte	0x00, 0xf5, 0x21, 0x00


	//----- nvinfo : EIATTR_KPARAM_INFO
	.align		4
.L_536:
        /*0038*/ 	.byte	0x04, 0x17
        /*003a*/ 	.short	(.L_538 - .L_537)
.L_537:
        /*003c*/ 	.word	0x00000000
        /*0040*/ 	.short	0x0000
        /*0042*/ 	.short	0x0000
        /*0044*/ 	.byte	0x00, 0xf5, 0x21, 0x00


	//----- nvinfo : EIATTR_SPARSE_MMA_MASK
	.align		4
.L_538:
        /*0048*/ 	.byte	0x03, 0x50
        /*004a*/ 	.short	0x0000


	//----- nvinfo : EIATTR_MAXREG_COUNT
	.align		4
        /*004c*/ 	.byte	0x03, 0x1b
        /*004e*/ 	.short	0x00ff


	//----- nvinfo : EIATTR_NUM_BARRIERS
	.align		4
        /*0050*/ 	.byte	0x02, 0x4c
        /*0052*/ 	.byte	0x01
	.zero		1


	//----- nvinfo : EIATTR_MERCURY_ISA_VERSION
	.align		4
        /*0054*/ 	.byte	0x03, 0x5f
        /*0056*/ 	.short	0x0101


	//----- nvinfo : EIATTR_VRC_CTA_INIT_COUNT
	.align		4
        /*0058*/ 	.byte	0x02, 0x4a
	.zero		1
	.zero		1


	//----- nvinfo : EIATTR_EXIT_INSTR_OFFSETS
	.align		4
        /*005c*/ 	.byte	0x04, 0x1c
        /*005e*/ 	.short	(.L_540 - .L_539)


	//   ....[0]....
.L_539:
        /*0060*/ 	.word	0x000004b0


	//   ....[1]....
        /*0064*/ 	.word	0x00000720


	//   ....[2]....
        /*0068*/ 	.word	0x00000830


	//----- nvinfo : EIATTR_CRS_STACK_SIZE
	.align		4
.L_540:
        /*006c*/ 	.byte	0x04, 0x1e
        /*006e*/ 	.short	(.L_542 - .L_541)
.L_541:
        /*0070*/ 	.word	0x00000000


	//----- nvinfo : EIATTR_CBANK_PARAM_SIZE
	.align		4
.L_542:
        /*0074*/ 	.byte	0x03, 0x19
        /*0076*/ 	.short	0x0020


	//----- nvinfo : EIATTR_PARAM_CBANK
	.align		4
        /*0078*/ 	.byte	0x04, 0x0a
        /*007a*/ 	.short	(.L_544 - .L_543)
	.align		4
.L_543:
        /*007c*/ 	.word	index@(.nv.constant0.contiguous_reduce22_f16)
        /*0080*/ 	.short	0x0380
        /*0082*/ 	.short	0x0020


	//----- nvinfo : EIATTR_SW_WAR
	.align		4
.L_544:
        /*0084*/ 	.byte	0x04, 0x36
        /*0086*/ 	.short	(.L_546 - .L_545)
.L_545:
        /*0088*/ 	.word	0x00000008
.L_546:


//--------------------- .nv.info.contiguous_reduce2_f16 --------------------------
	.section	.nv.info.contiguous_reduce2_f16,"",@"SHT_CUDA_INFO"
	.sectionflags	@""
	.align	4


	//----- nvinfo : EIATTR_CUDA_API_VERSION
	.align		4
        /*0000*/ 	.byte	0x04, 0x37
        /*0002*/ 	.short	(.L_548 - .L_547)
.L_547:
        /*0004*/ 	.word	0x00000082


	//----- nvinfo : EIATTR_KPARAM_INFO
	.align		4
.L_548:
        /*0008*/ 	.byte	0x04, 0x17
        /*000a*/ 	.short	(.L_550 - .L_549)
.L_549:
        /*000c*/ 	.word	0x00000000
        /*0010*/ 	.short	0x0006
        /*0012*/ 	.short	0x0030
        /*0014*/ 	.byte	0x00, 0xf0, 0x21, 0x00


	//----- nvinfo : EIATTR_KPARAM_INFO
	.align		4
.L_550:
        /*0018*/ 	.byte	0x04, 0x17
        /*001a*/ 	.short	(.L_552 - .L_551)
.L_551:
        /*001c*/ 	.word	0x00000000
        /*0020*/ 	.short	0x0005
        /*0022*/ 	.short	0x0028
        /*0024*/ 	.byte	0x00, 0xf0, 0x21, 0x00


	//----- nvinfo : EIATTR_KPARAM_INFO
	.align		4
.L_552:
        /*0028*/ 	.byte	0x04, 0x17
        /*002a*/ 	.short	(.L_554 - .L_553)
.L_553:
        /*002c*/ 	.word	0x00000000
        /*0030*/ 	.short	0x0004
        /*0032*/ 	.short	0x0020
        /*0034*/ 	.byte	0x00, 0xf0, 0x21, 0x00


	//----- nvinfo : EIATTR_KPARAM_INFO
	.align		4
.L_554:
        /*0038*/ 	.byte	0x04, 0x17
        /*003a*/ 	.short	(.L_556 - .L_555)
.L_555:
        /*003c*/ 	.word	0x00000000
        /*0040*/ 	.short	0x0003
        /*0042*/ 	.short	0x0018
        /*0044*/ 	.byte	0x00, 0xf5, 0x21, 0x00


	//----- nvinfo : EIATTR_KPARAM_INFO
	.align		4
.L_556:
        /*0048*/ 	.byte	0x04, 0x17
        /*004a*/ 	.short	(.L_558 - .L_557)
.L_557:
        /*004c*/ 	.word	0x00000000
        /*0050*/ 	.short	0x0002
        /*0052*/ 	.short	0x0010
        /*0054*/ 	.byte	0x00, 0xf5, 0x21, 0x00


	//----- nvinfo : EIATTR_KPARAM_INFO
	.align		4
.L_558:
        /*0058*/ 	.byte	0x04, 0x17
        /*005a*/ 	.short	(.L_560 - .L_559)
.L_559:
        /*005c*/ 	.word	0x00000000
        /*0060*/ 	.short	0x0001
        /*0062*/ 	.short	0x0008
        /*0064*/ 	.byte	0x00, 0xf5, 0x21, 0x00


	//----- nvinfo : EIATTR_KPARAM_INFO
	.align		4
.L_560:
        /*0068*/ 	.byte	0x04, 0x17
        /*006a*/ 	.short	(.L_562 - .L_561)
.L_561:
        /*006c*/ 	.word	0x00000000
        /*0070*/ 	.short	0x0000
        /*0072*/ 	.short	0x0000
        /*0074*/ 	.byte	0x00, 0xf5, 0x21, 0x00


	//----- nvinfo : EIATTR_SPARSE_MMA_MASK
	.align		4
.L_562:
        /*0078*/ 	.byte	0x03, 0x50
        /*007a*/ 	.short	0x0000


	//----- nvinfo : EIATTR_MAXREG_COUNT
	.align		4
        /*007c*/ 	.byte	0x03, 0x1b
        /*007e*/ 	.short	0x00ff


	//----- nvinfo : EIATTR_NUM_BARRIERS
	.align		4
        /*0080*/ 	.byte	0x02, 0x4c
        /*0082*/ 	.byte	0x01
	.zero		1


	//----- nvinfo : EIATTR_MERCURY_ISA_VERSION
	.align		4
        /*0084*/ 	.byte	0x03, 0x5f
        /*0086*/ 	.short	0x0101


	//----- nvinfo : EIATTR_VRC_CTA_INIT_COUNT
	.align		4
        /*0088*/ 	.byte	0x02, 0x4a
	.zero		1
	.zero		1


	//----- nvinfo : EIATTR_EXIT_INSTR_OFFSETS
	.align		4
        /*008c*/ 	.byte	0x04, 0x1c
        /*008e*/ 	.short	(.L_564 - .L_563)


	//   ....[0]....
.L_563:
        /*0090*/ 	.word	0x00006840


	//   ....[1]....
        /*0094*/ 	.word	0x00006ab0


	//   ....[2]....
        /*0098*/ 	.word	0x00006bc0


	//----- nvinfo : EIATTR_CRS_STACK_SIZE
	.align		4
.L_564:
        /*009c*/ 	.byte	0x04, 0x1e
        /*009e*/ 	.short	(.L_566 - .L_565)
.L_565:
        /*00a0*/ 	.word	0x00000000


	//----- nvinfo : EIATTR_CBANK_PARAM_SIZE
	.align		4
.L_566:
        /*00a4*/ 	.byte	0x03, 0x19
        /*00a6*/ 	.short	0x0038


	//----- nvinfo : EIATTR_PARAM_CBANK
	.align		4
        /*00a8*/ 	.byte	0x04, 0x0a
        /*00aa*/ 	.short	(.L_568 - .L_567)
	.align		4
.L_567:
        /*00ac*/ 	.word	index@(.nv.constant0.contiguous_reduce2_f16)
        /*00b0*/ 	.short	0x0380
        /*00b2*/ 	.short	0x0038


	//----- nvinfo : EIATTR_SW_WAR
	.align		4
.L_568:
        /*00b4*/ 	.byte	0x04, 0x36
        /*00b6*/ 	.short	(.L_570 - .L_569)
.L_569:
        /*00b8*/ 	.word	0x00000008
.L_570:


//--------------------- .nv.info.uncontiguous_reduce_f16 --------------------------
	.section	.nv.info.uncontiguous_reduce_f16,"",@"SHT_CUDA_INFO"
	.sectionflags	@""
	.align	4


	//----- nvinfo : EIATTR_CUDA_API_VERSION
	.align		4
        /*0000*/ 	.byte	0x04, 0x37
        /*0002*/ 	.short	(.L_572 - .L_571)
.L_571:
        /*0004*/ 	.word	0x00000082


	//----- nvinfo : EIATTR_KPARAM_INFO
	.align		4
.L_572:
        /*0008*/ 	.byte	0x04, 0x17
        /*000a*/ 	.short	(.L_574 - .L_573)
.L_573:
        /*000c*/ 	.word	0x00000000
        /*0010*/ 	.short	0x0005
        /*0012*/ 	.short	0x0028
        /*0014*/ 	.byte	0x00, 0xf0, 0x21, 0x00


	//----- nvinfo : EIATTR_KPARAM_INFO
	.align		4
.L_574:
        /*0018*/ 	.byte	0x04, 0x17
        /*001a*/ 	.short	(.L_576 - .L_575)
.L_575:
        /*001c*/ 	.word	0x00000000
        /*0020*/ 	.short	0x0004
        /*0022*/ 	.short	0x0020
        /*0024*/ 	.byte	0x00, 0xf0, 0x21, 0x00


	//----- nvinfo : EIATTR_KPARAM_INFO
	.align		4
.L_576:
        /*0028*/ 	.byte	0x04, 0x17
        /*002a*/ 	.short	(.L_578 - .L_577)
.L_577:
        /*002c*/ 	.word	0x00000000
        /*0030*/ 	.short	0x0003
        /*0032*/ 	.short	0x0018
        /*0034*/ 	.byte	0x00, 0xf5, 0x21, 0x00


	//----- nvinfo : EIATTR_KPARAM_INFO
	.align		4
.L_578:
        /*0038*/ 	.byte	0x04, 0x17
        /*003a*/ 	.short	(.L_580 - .L_579)
.L_579:
        /*003c*/ 	.word	0x00000000
        /*0040*/ 	.short	0x0002
        /*0042*/ 	.short	0x0010
        /*0044*/ 	.byte	0x00, 0xf5, 0x21, 0x00


	//----- nvinfo : EIATTR_KPARAM_INFO
	.align		4
.L_580:
        /*0048*/ 	.byte	0x04, 0x17
        /*004a*/ 	.short	(.L_582 - .L_581)
.L_581:
        /*004c*/ 	.word	0x00000000
        /*0050*/ 	.short	0x0001
        /*0052*/ 	.short	0x0008
        /*0054*/ 	.byte	0x00, 0xf5, 0x21, 0x00


	//----- nvinfo : EIATTR_KPARAM_INFO
	.align		4
.L_582:
        /*0058*/ 	.byte	0x04, 0x17
        /*005a*/ 	.short	(.L_584 - .L_583)
.L_583:
        /*005c*/ 	.word	0x00000000
        /*0060*/ 	.short	0x0000
        /*0062*/ 	.short	0x0000
        /*0064*/ 	.byte	0x00, 0xf5, 0x21, 0x00


	//----- nvinfo : EIATTR_SPARSE_MMA_MASK
	.align		4
.L_584:
        /*0068*/ 	.byte	0x03, 0x50
        /*006a*/ 	.short	0x0000


	//----- nvinfo : EIATTR_MAXREG_COUNT
	.align		4
        /*006c*/ 	.byte	0x03, 0x1b
        /*006e*/ 	.short	0x00ff


	//----- nvinfo : EIATTR_NUM_BARRIERS
	.align		4
        /*0070*/ 	.byte	0x02, 0x4c
        /*0072*/ 	.byte	0x01
	.zero		1


	//----- nvinfo : EIATTR_MERCURY_ISA_VERSION
	.align		4
        /*0074*/ 	.byte	0x03, 0x5f
        /*0076*/ 	.short	0x0101


	//----- nvinfo : EIATTR_VRC_CTA_INIT_COUNT
	.align		4
        /*0078*/ 	.byte	0x02, 0x4a
	.zero		1
	.zero		1


	//----- nvinfo : EIATTR_EXIT_INSTR_OFFSETS
	.align		4
        /*007c*/ 	.byte	0x04, 0x1c
        /*007e*/ 	.short	(.L_586 - .L_585)


	//   ....[0]....
.L_585:
        /*0080*/ 	.word	0x00006770


	//   ....[1]....
        /*0084*/ 	.word	0x000069e0


	//   ....[2]....
        /*0088*/ 	.word	0x00006a60


	//----- nvinfo : EIATTR_CRS_STACK_SIZE
	.align		4
.L_586:
        /*008c*/ 	.byte	0x04, 0x1e
        /*008e*/ 	.short	(.L_588 - .L_587)
.L_587:
        /*0090*/ 	.word	0x00000000


	//----- nvinfo : EIATTR_CBANK_PARAM_SIZE
	.align		4
.L_588:
        /*0094*/ 	.byte	0x03, 0x19
        /*0096*/ 	.short	0x0030


	//----- nvinfo : EIATTR_PARAM_CBANK
	.align		4
        /*0098*/ 	.byte	0x04, 0x0a
        /*009a*/ 	.short	(.L_590 - .L_589)
	.align		4
.L_589:
        /*009c*/ 	.word	index@(.nv.constant0.uncontiguous_reduce_f16)
        /*00a0*/ 	.short	0x0380
        /*00a2*/ 	.short	0x0030


	//----- nvinfo : EIATTR_SW_WAR
	.align		4
.L_590:
        /*00a4*/ 	.byte	0x04, 0x36
        /*00a6*/ 	.short	(.L_592 - .L_591)
.L_591:
        /*00a8*/ 	.word	0x00000008
.L_592:


//--------------------- .nv.info.contiguous_reduce_f16 --------------------------
	.section	.nv.info.contiguous_reduce_f16,"",@"SHT_CUDA_INFO"
	.sectionflags	@""
	.align	4


	//----- nvinfo : EIATTR_CUDA_API_VERSION
	.align		4
        /*0000*/ 	.byte	0x04, 0x37
        /*0002*/ 	.short	(.L_594 - .L_593)
.L_593:
        /*0004*/ 	.word	0x00000082


	//----- nvinfo : EIATTR_KPARAM_INFO
	.align		4
.L_594:
        /*0008*/ 	.byte	0x04, 0x17
        /*000a*/ 	.short	(.L_596 - .L_595)
.L_595:
        /*000c*/ 	.word	0x00000000
        /*0010*/ 	.short	0x0002
        /*0012*/ 	.short	0x0010
        /*0014*/ 	.byte	0x00, 0xf0, 0x21, 0x00


	//----- nvinfo : EIATTR_KPARAM_INFO
	.align		4
.L_596:
        /*0018*/ 	.byte	0x04, 0x17
        /*001a*/ 	.short	(.L_598 - .L_597)
.L_597:
        /*001c*/ 	.word	0x00000000
        /*0020*/ 	.short	0x0001
        /*0022*/ 	.short	0x0008
        /*0024*/ 	.byte	0x00, 0xf5, 0x21, 0x00


	//----- nvinfo : EIATTR_KPARAM_INFO
	.align		4
.L_598:
        /*0028*/ 	.byte	0x04, 0x17
        /*002a*/ 	.short	(.L_600 - .L_599)
.L_599:
        /*002c*/ 	.word	0x00000000
        /*0030*/ 	.short	0x0000
        /*0032*/ 	.short	0x0000
        /*0034*/ 	.byte	0x00, 0xf5, 0x21, 0x00


	//----- nvinfo : EIATTR_SPARSE_MMA_MASK
	.align		4
.L_600:
        /*0038*/ 	.byte	0x03, 0x50
        /*003a*/ 	.short	0x0000


	//----- nvinfo : EIATTR_MAXREG_COUNT
	.align		4
        /*003c*/ 	.byte	0x03, 0x1b
        /*003e*/ 	.short	0x00ff


	//----- nvinfo : EIATTR_NUM_BARRIERS
	.align		4
        /*0040*/ 	.byte	0x02, 0x4c
        /*0042*/ 	.byte	0x01
	.zero		1


	//----- nvinfo : EIATTR_MERCURY_ISA_VERSION
	.align		4
        /*0044*/ 	.byte	0x03, 0x5f
        /*0046*/ 	.short	0x0101


	//----- nvinfo : EIATTR_VRC_CTA_INIT_COUNT
	.align		4
        /*0048*/ 	.byte	0x02, 0x4a
	.zero		1
	.zero		1


	//----- nvinfo : EIATTR_EXIT_INSTR_OFFSETS
	.align		4
        /*004c*/ 	.byte	0x04, 0x1c
        /*004e*/ 	.short	(.L_602 - .L_601)


	//   ....[0]....
.L_601:
        /*0050*/ 	.word	0x000003d0


	//   ....[1]....
        /*0054*/ 	.word	0x00000640


	//   ....[2]....
        /*0058*/ 	.word	0x000006c0


	//----- nvinfo : EIATTR_CRS_STACK_SIZE
	.align		4
.L_602:
        /*005c*/ 	.byte	0x04, 0x1e
        /*005e*/ 	.short	(.L_604 - .L_603)
.L_603:
        /*0060*/ 	.word	0x00000000


	//----- nvinfo : EIATTR_CBANK_PARAM_SIZE
	.align		4
.L_604:
        /*0064*/ 	.byte	0x03, 0x19
        /*0066*/ 	.short	0x0018


	//----- nvinfo : EIATTR_PARAM_CBANK
	.align		4
        /*0068*/ 	.byte	0x04, 0x0a
        /*006a*/ 	.short	(.L_606 - .L_605)
	.align		4
.L_605:
        /*006c*/ 	.word	index@(.nv.constant0.contiguous_reduce_f16)
        /*0070*/ 	.short	0x0380
        /*0072*/ 	.short	0x0018


	//----- nvinfo : EIATTR_SW_WAR
	.align		4
.L_606:
        /*0074*/ 	.byte	0x04, 0x36
        /*0076*/ 	.short	(.L_608 - .L_607)
.L_607:
        /*0078*/ 	.word	0x00000008
.L_608:


//--------------------- .nv.info.contiguous_reduce3_f64 --------------------------
	.section	.nv.info.contiguous_reduce3_f64,"",@"SHT_CUDA_INFO"
	.sectionflags	@""
	.align	4


	//----- nvinfo : EIATTR_CUDA_API_VERSION
	.align		4
        /*0000*/ 	.byte	0x04, 0x37
        /*0002*/ 	.short	(.L_610 - .L_609)
.L_609:
        /*0004*/ 	.word	0x00000082


	//----- nvinfo : EIATTR_KPARAM_INFO
	.align		4
.L_610:
        /*0008*/ 	.byte	0x04, 0x17
        /*000a*/ 	.short	(.L_612 - .L_611)
.L_611:
        /*000c*/ 	.word	0x00000000
        /*0010*/ 	.short	0x0006
        /*0012*/ 	.short	0x0030
        /*0014*/ 	.byte	0x00, 0xf0, 0x21, 0x00


	//----- nvinfo : EIATTR_KPARAM_INFO
	.align		4
.L_612:
        /*0018*/ 	.byte	0x04, 0x17
        /*001a*/ 	.short	(.L_614 - .L_613)
.L_613:
        /*001c*/ 	.word	0x00000000
        /*0020*/ 	.short	0x0005
        /*0022*/ 	.short	0x0028
        /*0024*/ 	.byte	0x00, 0xf0, 0x21, 0x00


	//----- nvinfo : EIATTR_KPARAM_INFO
	.align		4
.L_614:
        /*0028*/ 	.byte	0x04, 0x17
        /*002a*/ 	.short	(.L_616 - .L_615)
.L_615:
        /*002c*/ 	.word	0x00000000
        /*0030*/ 	.short	0x0004
        /*0032*/ 	.short	0x0020
        /*0034*/ 	.byte	0x00, 0xf0, 0x21, 0x00


	//----- nvinfo : EIATTR_KPARAM_INFO
	.align		4
.L_616:
        /*0038*/ 	.byte	0x04, 0x17
        /*003a*/ 	.short	(.L_618 - .L_617)
.L_617:
        /*003c*/ 	.word	0x00000000
        /*0040*/ 	.short	0x0003
        /*0042*/ 	.short	0x0018
        /*0044*/ 	.byte	0x00, 0xf5, 0x21, 0x00


	//----- nvinfo : EIATTR_KPARAM_INFO
	.align		4
.L_618:
        /*0048*/ 	.byte	0x04, 0x17
        /*004a*/ 	.short	(.L_620 - .L_619)
.L_619:
        /*004c*/ 	.word	0x00000000
        /*0050*/ 	.short	0x0002
        /*0052*/ 	.short	0x0010
        /*0054*/ 	.byte	0x00, 0xf5, 0x21, 0x00


	//----- nvinfo : EIATTR_KPARAM_INFO
	.align		4
.L_620:
        /*0058*/ 	.byte	0x04, 0x17
        /*005a*/ 	.short	(.L_622 - .L_621)
.L_621:
        /*005c*/ 	.word	0x00000000
        /*0060*/ 	.short	0x0001
        /*0062*/ 	.short	0x0008
        /*0064*/ 	.byte	0x00, 0xf5, 0x21, 0x00


	//----- nvinfo : EIATTR_KPARAM_INFO
	.align		4
.L_622:
        /*0068*/ 	.byte	0x04, 0x17
        /*006a*/ 	.short	(.L_624 - .L_623)
.L_623:
        /*006c*/ 	.word	0x00000000
        /*0070*/ 	.short	0x0000
        /*0072*/ 	.short	0x0000
        /*0074*/ 	.byte	0x00, 0xf5, 0x21, 0x00


	//----- nvinfo : EIATTR_SPARSE_MMA_MASK
	.align		4
.L_624:
        /*0078*/ 	.byte	0x03, 0x50
        /*007a*/ 	.short	0x0000


	//----- nvinfo : EIATTR_MAXREG_COUNT
	.align		4
        /*007c*/ 	.byte	0x03, 0x1b
        /*007e*/ 	.short	0x00ff


	//----- nvinfo : EIATTR_NUM_BARRIERS
	.align		4
        /*0080*/ 	.byte	0x02, 0x4c
        /*0082*/ 	.byte	0x01
	.zero		1


	//----- nvinfo : EIATTR_MERCURY_ISA_VERSION
	.align		4
        /*0084*/ 	.byte	0x03, 0x5f
        /*0086*/ 	.short	0x0101


	//----- nvinfo : EIATTR_VRC_CTA_INIT_COUNT
	.align		4
        /*0088*/ 	.byte	0x02, 0x4a
	.zero		1
	.zero		1


	//----- nvinfo : EIATTR_EXIT_INSTR_OFFSETS
	.align		4
        /*008c*/ 	.byte	0x04, 0x1c
        /*008e*/ 	.short	(.L_626 - .L_625)


	//   ....[0]....
.L_625:
        /*0090*/ 	.word	0x00000170


	//   ....[1]....
        /*0094*/ 	.word	0x00003130


	//   ....[2]....
        /*0098*/ 	.word	0x00003810


	//----- nvinfo : EIATTR_CRS_STACK_SIZE
	.align		4
.L_626:
        /*009c*/ 	.byte	0x04, 0x1e
        /*009e*/ 	.short	(.L_628 - .L_627)
.L_627:
        /*00a0*/ 	.word	0x00000000


	//----- nvinfo : EIATTR_CBANK_PARAM_SIZE
	.align		4
.L_628:
        /*00a4*/ 	.byte	0x03, 0x19
        /*00a6*/ 	.short	0x0038


	//----- nvinfo : EIATTR_PARAM_CBANK
	.align		4
        /*00a8*/ 	.byte	0x04, 0x0a
        /*00aa*/ 	.short	(.L_630 - .L_629)
	.align		4
.L_629:
        /*00ac*/ 	.word	index@(.nv.constant0.contiguous_reduce3_f64)
        /*00b0*/ 	.short	0x0380
        /*00b2*/ 	.short	0x0038


	//----- nvinfo : EIATTR_SW_WAR
	.align		4
.L_630:
        /*00b4*/ 	.byte	0x04, 0x36
        /*00b6*/ 	.short	(.L_632 - .L_631)
.L_631:
        /*00b8*/ 	.word	0x00000008
.L_632:


//--------------------- .nv.info.contiguous_reduce22_f64 --------------------------
	.section	.nv.info.contiguous_reduce22_f64,"",@"SHT_CUDA_INFO"
	.sectionflags	@""
	.align	4


	//----- nvinfo : EIATTR_CUDA_API_VERSION
	.align		4
        /*0000*/ 	.byte	0x04, 0x37
        /*0002*/ 	.short	(.L_634 - .L_633)
.L_633:
        /*0004*/ 	.word	0x00000082


	//----- nvinfo : EIATTR_KPARAM_INFO
	.align		4
.L_634:
        /*0008*/ 	.byte	0x04, 0x17
        /*000a*/ 	.short	(.L_636 - .L_635)
.L_635:
        /*000c*/ 	.word	0x00000000
        /*0010*/ 	.short	0x0003
        /*0012*/ 	.short	0x0018
        /*0014*/ 	.byte	0x00, 0xf0, 0x21, 0x00


	//----- nvinfo : EIATTR_KPARAM_INFO
	.align		4
.L_636:
        /*0018*/ 	.byte	0x04, 0x17
        /*001a*/ 	.short	(.L_638 - .L_637)
.L_637:
        /*001c*/ 	.word	0x00000000
        /*0020*/ 	.short	0x0002
        /*0022*/ 	.short	0x0010
        /*0024*/ 	.byte	0x00, 0xf0, 0x21, 0x00


	//----- nvinfo : EIATTR_KPARAM_INFO
	.align		4
.L_638:
        /*0028*/ 	.byte	0x04, 0x17
        /*002a*/ 	.short	(.L_640 - .L_639)
.L_639:
        /*002c*/ 	.word	0x00000000
        /*0030*/ 	.short	0x0001
        /*0032*/ 	.short	0x0008
        /*0034*/ 	.byte	0x00, 0xf5, 0x21, 0x00


	//----- nvinfo : EIATTR_KPARAM_INFO
	.align		4
.L_640:
        /*0038*/ 	.byte	0x04, 0x17
        /*003a*/ 	.short	(.L_642 - .L_641)
.L_641:
        /*003c*/ 	.word	0x00000000
        /*0040*/ 	.short	0x0000
        /*0042*/ 	.short	0x0000
        /*0044*/ 	.byte	0x00, 0xf5, 0x21, 0x00


	//----- nvinfo : EIATTR_SPARSE_MMA_MASK
	.align		4
.L_642:
        /*0048*/ 	.byte	0x03, 0x50
        /*004a*/ 	.short	0x0000


	//----- nvinfo : EIATTR_MAXREG_COUNT
	.align		4
        /*004c*/ 	.byte	0x03, 0x1b
        /*004e*/ 	.short	0x00ff


	//----- nvinfo : EIATTR_NUM_BARRIERS
	.align		4
        /*0050*/ 	.byte	0x02, 0x4c
        /*0052*/ 	.byte	0x01
	.zero		1


	//----- nvinfo : EIATTR_MERCURY_ISA_VERSION
	.align		4
        /*0054*/ 	.byte	0x03, 0x5f
        /*0056*/ 	.short	0x0101


	//----- nvinfo : EIATTR_VRC_CTA_INIT_COUNT
	.align		4
        /*0058*/ 	.byte	0x02, 0x4a
	.zero		1
	.zero		1


	//----- nvinfo : EIATTR_EXIT_INSTR_OFFSETS
	.align		4
        /*005c*/ 	.byte	0x04, 0x1c
        /*005e*/ 	.short	(.L_644 - .L_643)


	//   ....[0]....
.L_643:
        /*0060*/ 	.word	0x00000410


	//   ....[1]....
        /*0064*/ 	.word	0x000005b0


	//   ....[2]....
        /*0068*/ 	.word	0x000006c0


	//----- nvinfo : EIATTR_CRS_STACK_SIZE
	.align		4
.L_644:
        /*006c*/ 	.byte	0x04, 0x1e
        /*006e*/ 	.short	(.L_646 - .L_645)
.L_645:
        /*0070*/ 	.word	0x00000000


	//----- nvinfo : EIATTR_CBANK_PARAM_SIZE
	.align		4
.L_646:
        /*0074*/ 	.byte	0x03, 0x19
        /*0076*/ 	.short	0x0020


	//----- nvinfo : EIATTR_PARAM_CBANK
	.align		4
        /*0078*/ 	.byte	0x04, 0x0a
        /*007a*/ 	.short	(.L_648 - .L_647)
	.align		4
.L_647:
        /*007c*/ 	.word	index@(.nv.constant0.contiguous_reduce22_f64)
        /*0080*/ 	.short	0x0380
        /*0082*/ 	.short	0x0020


	//----- nvinfo : EIATTR_SW_WAR
	.align		4
.L_648:
        /*0084*/ 	.byte	0x04, 0x36
        /*0086*/ 	.short	(.L_650 - .L_649)
.L_649:
        /*0088*/ 	.word	0x00000008
.L_650:


//--------------------- .nv.info.contiguous_reduce2_f64 --------------------------
	.section	.nv.info.contiguous_reduce2_f64,"",@"SHT_CUDA_INFO"
	.sectionflags	@""
	.align	4


	//----- nvinfo : EIATTR_CUDA_API_VERSION
	.align		4
        /*0000*/ 	.byte	0x04, 0x37
        /*0002*/ 	.short	(.L_652 - .L_651)
.L_651:
        /*0004*/ 	.word	0x00000082


	//----- nvinfo : EIATTR_KPARAM_INFO
	.align		4
.L_652:
        /*0008*/ 	.byte	0x04, 0x17
        /*000a*/ 	.short	(.L_654 - .L_653)
.L_653:
        /*000c*/ 	.word	0x00000000
        /*0010*/ 	.short	0x0006
        /*0012*/ 	.short	0x0030
        /*0014*/ 	.byte	0x00, 0xf0, 0x21, 0x00


	//----- nvinfo : EIATTR_KPARAM_INFO
	.align		4
.L_654:
        /*0018*/ 	.byte	0x04, 0x17
        /*001a*/ 	.short	(.L_656 - .L_655)
.L_655:
        /*001c*/ 	.word	0x00000000
        /*0020*/ 	.short	0x0005
        /*0022*/ 	.short	0x0028
        /*0024*/ 	.byte	0x00, 0xf0, 0x21, 0x00


	//----- nvinfo : EIATTR_KPARAM_INFO
	.align		4
.L_656:
        /*0028*/ 	.byte	0x04, 0x17
        /*002a*/ 	.short	(.L_658 - .L_657)
.L_657:
        /*002c*/ 	.word	0x00000000
        /*0030*/ 	.short	0x0004
        /*0032*/ 	.short	0x0020
        /*0034*/ 	.byte	0x00, 0xf0, 0x21, 0x00


	//----- nvinfo : EIATTR_KPARAM_INFO
	.align		4
.L_658:
        /*0038*/ 	.byte	0x04, 0x17
        /*003a*/ 	.short	(.L_660 - .L_659)
.L_659:
        /*003c*/ 	.word	0x00000000
        /*0040*/ 	.short	0x0003
        /*0042*/ 	.short	0x0018
        /*0044*/ 	.byte	0x00, 0xf5, 0x21, 0x00


	//----- nvinfo : EIATTR_KPARAM_INFO
	.align		4
.L_660:
        /*0048*/ 	.byte	0x04, 0x17
        /*004a*/ 	.short	(.L_662 - .L_661)
.L_661:
        /*004c*/ 	.word	0x00000000
        /*0050*/ 	.short	0x0002
        /*0052*/ 	.short	0x0010
        /*0054*/ 	.byte	0x00, 0xf5, 0x21, 0x00


	//----- nvinfo : EIATTR_KPARAM_INFO
	.align		4
.L_662:
        /*0058*/ 	.byte	0x04, 0x17
        /*005a*/ 	.short	(.L_664 - .L_663)
.L_663:
        /*005c*/ 	.word	0x00000000
        /*0060*/ 	.short	0x0001
        /*0062*/ 	.short	0x0008
        /*0064*/ 	.byte	0x00, 0xf5, 0x21, 0x00


	//----- nvinfo : EIATTR_KPARAM_INFO
	.align		4
.L_664:
        /*0068*/ 	.byte	0x04, 0x17
        /*006a*/ 	.short	(.L_666 - .L_665)
.L_665:
        /*006c*/ 	.word	0x00000000
        /*0070*/ 	.short	0x0000
        /*0072*/ 	.short	0x0000
        /*0074*/ 	.byte	0x00, 0xf5, 0x21, 0x00


	//----- nvinfo : EIATTR_SPARSE_MMA_MASK
	.align		4
.L_666:
        /*0078*/ 	.byte	0x03, 0x50
        /*007a*/ 	.short	0x0000


	//----- nvinfo : EIATTR_MAXREG_COUNT
	.align		4
        /*007c*/ 	.byte	0x03, 0x1b
        /*007e*/ 	.short	0x00ff


	//----- nvinfo : EIATTR_NUM_BARRIERS
	.align		4
        /*0080*/ 	.byte	0x02, 0x4c
        /*0082*/ 	.byte	0x01
	.zero		1


	//----- nvinfo : EIATTR_MERCURY_ISA_VERSION
	.align		4
        /*0084*/ 	.byte	0x03, 0x5f
        /*0086*/ 	.short	0x0101


	//----- nvinfo : EIATTR_VRC_CTA_INIT_COUNT
	.align		4
        /*0088*/ 	.byte	0x02, 0x4a
	.zero		1
	.zero		1


	//----- nvinfo : EIATTR_EXIT_INSTR_OFFSETS
	.align		4
        /*008c*/ 	.byte	0x04, 0x1c
        /*008e*/ 	.short	(.L_668 - .L_667)


	//   ....[0]....
.L_667:
        /*0090*/ 	.word	0x00006800


	//   ....[1]....
        /*0094*/ 	.word	0x000069a0


	//   ....[2]....
        /*0098*/ 	.word	0x00006ab0


	//----- nvinfo : EIATTR_CRS_STACK_SIZE
	.align		4
.L_668:
        /*009c*/ 	.byte	0x04, 0x1e
        /*009e*/ 	.short	(.L_670 - .L_669)
.L_669:
        /*00a0*/ 	.word	0x00000000


	//----- nvinfo : EIATTR_CBANK_PARAM_SIZE
	.align		4
.L_670:
        /*00a4*/ 	.byte	0x03, 0x19
        /*00a6*/ 	.short	0x0038


	//----- nvinfo : EIATTR_PARAM_CBANK
	.align		4
        /*00a8*/ 	.byte	0x04, 0x0a
        /*00aa*/ 	.short	(.L_672 - .L_671)
	.align		4
.L_671:
        /*00ac*/ 	.word	index@(.nv.constant0.contiguous_reduce2_f64)
        /*00b0*/ 	.short	0x0380
        /*00b2*/ 	.short	0x0038


	//----- nvinfo : EIATTR_SW_WAR
	.align		4
.L_672:
        /*00b4*/ 	.byte	0x04, 0x36
        /*00b6*/ 	.short	(.L_674 - .L_673)
.L_673:
        /*00b8*/ 	.word	0x00000008
.L_674:


//--------------------- .nv.info.uncontiguous_reduce_f64 --------------------------
	.section	.nv.info.uncontiguous_reduce_f64,"",@"SHT_CUDA_INFO"
	.sectionflags	@""
	.align	4


	//----- nvinfo : EIATTR_CUDA_API_VERSION
	.align		4
        /*0000*/ 	.byte	0x04, 0x37
        /*0002*/ 	.short	(.L_676 - .L_675)
.L_675:
        /*0004*/ 	.word	0x00000082


	//----- nvinfo : EIATTR_KPARAM_INFO
	.align		4
.L_676:
        /*0008*/ 	.byte	0x04, 0x17
        /*000a*/ 	.short	(.L_678 - .L_677)
.L_677:
        /*000c*/ 	.word	0x00000000
        /*0010*/ 	.short	0x0005
        /*0012*/ 	.short	0x0028
        /*0014*/ 	.byte	0x00, 0xf0, 0x21, 0x00


	//----- nvinfo : EIATTR_KPARAM_INFO
	.align		4
.L_678:
        /*0018*/ 	.byte	0x04, 0x17
        /*001a*/ 	.short	(.L_680 - .L_679)
.L_679:
        /*001c*/ 	.word	0x00000000
        /*0020*/ 	.short	0x0004
        /*0022*/ 	.short	0x0020
        /*0024*/ 	.byte	0x00, 0xf0, 0x21, 0x00


	//----- nvinfo : EIATTR_KPARAM_INFO
	.align		4
.L_680:
        /*0028*/ 	.byte	0x04, 0x17
        /*002a*/ 	.short	(.L_682 - .L_681)
.L_681:
        /*002c*/ 	.word	0x00000000
        /*0030*/ 	.short	0x0003
        /*0032*/ 	.short	0x0018
        /*0034*/ 	.byte	0x00, 0xf5, 0x21, 0x00


	//----- nvinfo : EIATTR_KPARAM_INFO
	.align		4
.L_682:
        /*0038*/ 	.byte	0x04, 0x17
        /*003a*/ 	.short	(.L_684 - .L_683)
.L_683:
        /*003c*/ 	.word	0x00000000
        /*0040*/ 	.short	0x0002
        /*0042*/ 	.short	0x0010
        /*0044*/ 	.byte	0x00, 0xf5, 0x21, 0x00


	//----- nvinfo : EIATTR_KPARAM_INFO
	.align		4
.L_684:
        /*0048*/ 	.byte	0x04, 0x17
        /*004a*/ 	.short	(.L_686 - .L_685)
.L_685:
        /*004c*/ 	.word	0x00000000
        /*0050*/ 	.short	0x0001
        /*0052*/ 	.short	0x0008
        /*0054*/ 	.byte	0x00, 0xf5, 0x21, 0x00


	//----- nvinfo : EIATTR_KPARAM_INFO
	.align		4
.L_686:
        /*0058*/ 	.byte	0x04, 0x17
        /*005a*/ 	.short	(.L_688 - .L_687)
.L_687:
        /*005c*/ 	.word	0x00000000
        /*0060*/ 	.short	0x0000
        /*0062*/ 	.short	0x0000
        /*0064*/ 	.byte	0x00, 0xf5, 0x21, 0x00


	//----- nvinfo : EIATTR_SPARSE_MMA_MASK
	.align		4
.L_688:
        /*0068*/ 	.byte	0x03, 0x50
        /*006a*/ 	.short	0x0000


	//----- nvinfo : EIATTR_MAXREG_COUNT
	.align		4
        /*006c*/ 	.byte	0x03, 0x1b
        /*006e*/ 	.short	0x00ff


	//----- nvinfo : EIATTR_NUM_BARRIERS
	.align		4
        /*0070*/ 	.byte	0x02, 0x4c
        /*0072*/ 	.byte	0x01
	.zero		1


	//----- nvinfo : EIATTR_MERCURY_ISA_VERSION
	.align		4
        /*0074*/ 	.byte	0x03, 0x5f
        /*0076*/ 	.short	0x0101


	//----- nvinfo : EIATTR_VRC_CTA_INIT_COUNT
	.align		4
        /*0078*/ 	.byte	0x02, 0x4a
	.zero		1
	.zero		1


	//----- nvinfo : EIATTR_EXIT_INSTR_OFFSETS
	.align		4
        /*007c*/ 	.byte	0x04, 0x1c
        /*007e*/ 	.short	(.L_690 - .L_689)


	//   ....[0]....
.L_689:
        /*0080*/ 	.word	0x00006a40


	//   ....[1]....
        /*0084*/ 	.word	0x00006be0


	//   ....[2]....
        /*0088*/ 	.word	0x00006c60


	//----- nvinfo : EIATTR_CRS_STACK_SIZE
	.align		4
.L_690:
        /*008c*/ 	.byte	0x04, 0x1e
        /*008e*/ 	.short	(.L_692 - .L_691)
.L_691:
        /*0090*/ 	.word	0x00000000


	//----- nvinfo : EIATTR_CBANK_PARAM_SIZE
	.align		4
.L_692:
        /*0094*/ 	.byte	0x03, 0x19
        /*0096*/ 	.short	0x0030


	//----- nvinfo : EIATTR_PARAM_CBANK
	.align		4
        /*0098*/ 	.byte	0x04, 0x0a
        /*009a*/ 	.short	(.L_694 - .L_693)
	.align		4
.L_693:
        /*009c*/ 	.word	index@(.nv.constant0.uncontiguous_reduce_f64)
        /*00a0*/ 	.short	0x0380
        /*00a2*/ 	.short	0x0030


	//----- nvinfo : EIATTR_SW_WAR
	.align		4
.L_694:
        /*00a4*/ 	.byte	0x04, 0x36
        /*00a6*/ 	.short	(.L_696 - .L_695)
.L_695:
        /*00a8*/ 	.word	0x00000008
.L_696:


//--------------------- .nv.info.contiguous_reduce_f64 --------------------------
	.section	.nv.info.contiguous_reduce_f64,"",@"SHT_CUDA_INFO"
	.sectionflags	@""
	.align	4


	//----- nvinfo : EIATTR_CUDA_API_VERSION
	.align		4
        /*0000*/ 	.byte	0x04, 0x37
        /*0002*/ 	.short	(.L_698 - .L_697)
.L_697:
        /*0004*/ 	.word	0x00000082


	//----- nvinfo : EIATTR_KPARAM_INFO
	.align		4
.L_698:
        /*0008*/ 	.byte	0x04, 0x17
        /*000a*/ 	.short	(.L_700 - .L_699)
.L_699:
        /*000c*/ 	.word	0x00000000
        /*0010*/ 	.short	0x0002
        /*0012*/ 	.short	0x0010
        /*0014*/ 	.byte	0x00, 0xf0, 0x21, 0x00


	//----- nvinfo : EIATTR_KPARAM_INFO
	.align		4
.L_700:
        /*0018*/ 	.byte	0x04, 0x17
        /*001a*/ 	.short	(.L_702 - .L_701)
.L_701:
        /*001c*/ 	.word	0x00000000
        /*0020*/ 	.short	0x0001
        /*0022*/ 	.short	0x0008
        /*0024*/ 	.byte	0x00, 0xf5, 0x21, 0x00


	//----- nvinfo : EIATTR_KPARAM_INFO
	.align		4
.L_702:
        /*0028*/ 	.byte	0x04, 0x17
        /*002a*/ 	.short	(.L_704 - .L_703)
.L_703:
        /*002c*/ 	.word	0x00000000
        /*0030*/ 	.short	0x0000
        /*0032*/ 	.short	0x0000
        /*0034*/ 	.byte	0x00, 0xf5, 0x21, 0x00


	//----- nvinfo : EIATTR_SPARSE_MMA_MASK
	.align		4
.L_704:
        /*0038*/ 	.byte	0x03, 0x50
        /*003a*/ 	.short	0x0000


	//----- nvinfo : EIATTR_MAXREG_COUNT
	.align		4
        /*003c*/ 	.byte	0x03, 0x1b
        /*003e*/ 	.short	0x00ff


	//----- nvinfo : EIATTR_NUM_BARRIERS
	.align		4
        /*0040*/ 	.byte	0x02, 0x4c
        /*0042*/ 	.byte	0x01
	.zero		1


	//----- nvinfo : EIATTR_MERCURY_ISA_VERSION
	.align		4
        /*0044*/ 	.byte	0x03, 0x5f
        /*0046*/ 	.short	0x0101


	//----- nvinfo : EIATTR_VRC_CTA_INIT_COUNT
	.align		4
        /*0048*/ 	.byte	0x02, 0x4a
	.zero		1
	.zero		1


	//----- nvinfo : EIATTR_EXIT_INSTR_OFFSETS
	.align		4
        /*004c*/ 	.byte	0x04, 0x1c
        /*004e*/ 	.short	(.L_706 - .L_705)


	//   ....[0]....
.L_705:
        /*0050*/ 	.word	0x00000360


	//   ....[1]....
        /*0054*/ 	.word	0x00000500


	//   ....[2]....
        /*0058*/ 	.word	0x00000580


	//----- nvinfo : EIATTR_CRS_STACK_SIZE
	.align		4
.L_706:
        /*005c*/ 	.byte	0x04, 0x1e
        /*005e*/ 	.short	(.L_708 - .L_707)
.L_707:
        /*0060*/ 	.word	0x00000000


	//----- nvinfo : EIATTR_CBANK_PARAM_SIZE
	.align		4
.L_708:
        /*0064*/ 	.byte	0x03, 0x19
        /*0066*/ 	.short	0x0018


	//----- nvinfo : EIATTR_PARAM_CBANK
	.align		4
        /*0068*/ 	.byte	0x04, 0x0a
        /*006a*/ 	.short	(.L_710 - .L_709)
	.align		4
.L_709:
        /*006c*/ 	.word	index@(.nv.constant0.contiguous_reduce_f64)
        /*0070*/ 	.short	0x0380
        /*0072*/ 	.short	0x0018


	//----- nvinfo : EIATTR_SW_WAR
	.align		4
.L_710:
        /*0074*/ 	.byte	0x04, 0x36
        /*0076*/ 	.short	(.L_712 - .L_711)
.L_711:
        /*0078*/ 	.word	0x00000008
.L_712:


//--------------------- .nv.info.contiguous_reduce3_f32 --------------------------
	.section	.nv.info.contiguous_reduce3_f32,"",@"SHT_CUDA_INFO"
	.sectionflags	@""
	.align	4


	//----- nvinfo : EIATTR_CUDA_API_VERSION
	.align		4
        /*0000*/ 	.byte	0x04, 0x37
        /*0002*/ 	.short	(.L_714 - .L_713)
.L_713:
        /*0004*/ 	.word	0x00000082


	//----- nvinfo : EIATTR_KPARAM_INFO
	.align		4
.L_714:
        /*0008*/ 	.byte	0x04, 0x17
        /*000a*/ 	.short	(.L_716 - .L_715)
.L_715:
        /*000c*/ 	.word	0x00000000
        /*0010*/ 	.short	0x0006
        /*0012*/ 	.short	0x0030
        /*0014*/ 	.byte	0x00, 0xf0, 0x21, 0x00


	//----- nvinfo : EIATTR_KPARAM_INFO
	.align		4
.L_716:
        /*0018*/ 	.byte	0x04, 0x17
        /*001a*/ 	.short	(.L_718 - .L_717)
.L_717:
        /*001c*/ 	.word	0x00000000
        /*0020*/ 	.short	0x0005
        /*0022*/ 	.short	0x0028
        /*0024*/ 	.byte	0x00, 0xf0, 0x21, 0x00


	//----- nvinfo : EIATTR_KPARAM_INFO
	.align		4
.L_718:
        /*0028*/ 	.byte	0x04, 0x17
        /*002a*/ 	.short	(.L_720 - .L_719)
.L_719:
        /*002c*/ 	.word	0x00000000
        /*0030*/ 	.short	0x0004
        /*0032*/ 	.short	0x0020
        /*0034*/ 	.byte	0x00, 0xf0, 0x21, 0x00


	//----- nvinfo : EIATTR_KPARAM_INFO
	.align		4
.L_720:
        /*0038*/ 	.byte	0x04, 0x17
        /*003a*/ 	.short	(.L_722 - .L_721)
.L_721:
        /*003c*/ 	.word	0x00000000
        /*0040*/ 	.short	0x0003
        /*0042*/ 	.short	0x0018
        /*0044*/ 	.byte	0x00, 0xf5, 0x21, 0x00


	//----- nvinfo : EIATTR_KPARAM_INFO
	.align		4
.L_722:
        /*0048*/ 	.byte	0x04, 0x17
        /*004a*/ 	.short	(.L_724 - .L_723)
.L_723:
        /*004c*/ 	.word	0x00000000
        /*0050*/ 	.short	0x0002
        /*0052*/ 	.short	0x0010
        /*0054*/ 	.byte	0x00, 0xf5, 0x21, 0x00


	//----- nvinfo : EIATTR_KPARAM_INFO
	.align		4
.L_724:
        /*0058*/ 	.byte	0x04, 0x17
        /*005a*/ 	.short	(.L_726 - .L_725)
.L_725:
        /*005c*/ 	.word	0x00000000
        /*0060*/ 	.short	0x0001
        /*0062*/ 	.short	0x0008
        /*0064*/ 	.byte	0x00, 0xf5, 0x21, 0x00


	//----- nvinfo : EIATTR_KPARAM_INFO
	.align		4
.L_726:
        /*0068*/ 	.byte	0x04, 0x17
        /*006a*/ 	.short	(.L_728 - .L_727)
.L_727:
        /*006c*/ 	.word	0x00000000
        /*0070*/ 	.short	0x0000
        /*0072*/ 	.short	0x0000
        /*0074*/ 	.byte	0x00, 0xf5, 0x21, 0x00


	//----- nvinfo : EIATTR_SPARSE_MMA_MASK
	.align		4
.L_728:
        /*0078*/ 	.byte	0x03, 0x50
        /*007a*/ 	.short	0x0000


	//----- nvinfo : EIATTR_MAXREG_COUNT
	.align		4
        /*007c*/ 	.byte	0x03, 0x1b
        /*007e*/ 	.short	0x00ff


	//----- nvinfo : EIATTR_NUM_BARRIERS
	.align		4
        /*0080*/ 	.byte	0x02, 0x4c
        /*0082*/ 	.byte	0x01
	.zero		1


	//----- nvinfo : EIATTR_MERCURY_ISA_VERSION
	.align		4
        /*0084*/ 	.byte	0x03, 0x5f
        /*0086*/ 	.short	0x0101


	//----- nvinfo : EIATTR_VRC_CTA_INIT_COUNT
	.align		4
        /*0088*/ 	.byte	0x02, 0x4a
	.zero		1
	.zero		1


	//----- nvinfo : EIATTR_EXIT_INSTR_OFFSETS
	.align		4
        /*008c*/ 	.byte	0x04, 0x1c
        /*008e*/ 	.short	(.L_730 - .L_729)


	//   ....[0]....
.L_729:
        /*0090*/ 	.word	0x00000160


	//   ....[1]....
        /*0094*/ 	.word	0x00003120


	//   ....[2]....
        /*0098*/ 	.word	0x00003800


	//----- nvinfo : EIATTR_CRS_STACK_SIZE
	.align		4
.L_730:
        /*009c*/ 	.byte	0x04, 0x1e
        /*009e*/ 	.short	(.L_732 - .L_731)
.L_731:
        /*00a0*/ 	.word	0x00000000


	//----- nvinfo : EIATTR_CBANK_PARAM_SIZE
	.align		4
.L_732:
        /*00a4*/ 	.byte	0x03, 0x19
        /*00a6*/ 	.short	0x0038


	//----- nvinfo : EIATTR_PARAM_CBANK
	.align		4
        /*00a8*/ 	.byte	0x04, 0x0a
        /*00aa*/ 	.short	(.L_734 - .L_733)
	.align		4
.L_733:
        /*00ac*/ 	.word	index@(.nv.constant0.contiguous_reduce3_f32)
        /*00b0*/ 	.short	0x0380
        /*00b2*/ 	.short	0x0038


	//----- nvinfo : EIATTR_SW_WAR
	.align		4
.L_734:
        /*00b4*/ 	.byte	0x04, 0x36
        /*00b6*/ 	.short	(.L_736 - .L_735)
.L_735:
        /*00b8*/ 	.word	0x00000008
.L_736:


//--------------------- .nv.info.contiguous_reduce22_f32 --------------------------
	.section	.nv.info.contiguous_reduce22_f32,"",@"SHT_CUDA_INFO"
	.sectionflags	@""
	.align	4


	//----- nvinfo : EIATTR_CUDA_API_VERSION
	.align		4
        /*0000*/ 	.byte	0x04, 0x37
        /*0002*/ 	.short	(.L_738 - .L_737)
.L_737:
        /*0004*/ 	.word	0x00000082


	//----- nvinfo : EIATTR_KPARAM_INFO
	.align		4
.L_738:
        /*0008*/ 	.byte	0x04, 0x17
        /*000a*/ 	.short	(.L_740 - .L_739)
.L_739:
        /*000c*/ 	.word	0x00000000
        /*0010*/ 	.short	0x0003
        /*0012*/ 	.short	0x0018
        /*0014*/ 	.byte	0x00, 0xf0, 0x21, 0x00


	//----- nvinfo : EIATTR_KPARAM_INFO
	.align		4
.L_740:
        /*0018*/ 	.byte	0x04, 0x17
        /*001a*/ 	.short	(.L_742 - .L_741)
.L_741:
        /*001c*/ 	.word	0x00000000
        /*0020*/ 	.short	0x0002
        /*0022*/ 	.short	0x0010
        /*0024*/ 	.byte	0x00, 0xf0, 0x21, 0x00


	//----- nvinfo : EIATTR_KPARAM_INFO
	.align		4
.L_742:
        /*0028*/ 	.byte	0x04, 0x17
        /*002a*/ 	.short	(.L_744 - .L_743)
.L_743:
        /*002c*/ 	.word	0x00000000
        /*0030*/ 	.short	0x0001
        /*0032*/ 	.short	0x0008
        /*0034*/ 	.byte	0x00, 0xf5, 0x21, 0x00


	//----- nvinfo : EIATTR_KPARAM_INFO
	.align		4
.L_744:
        /*0038*/ 	.byte	0x04, 0x17
        /*003a*/ 	.short	(.L_746 - .L_745)
.L_745:
        /*003c*/ 	.word	0x00000000
        /*0040*/ 	.short	0x0000
        /*0042*/ 	.short	0x0000
        /*0044*/ 	.byte	0x00, 0xf5, 0x21, 0x00


	//----- nvinfo : EIATTR_SPARSE_MMA_MASK
	.align		4
.L_746:
        /*0048*/ 	.byte	0x03, 0x50
        /*004a*/ 	.short	0x0000


	//----- nvinfo : EIATTR_MAXREG_COUNT
	.align		4
        /*004c*/ 	.byte	0x03, 0x1b
        /*004e*/ 	.short	0x00ff


	//----- nvinfo : EIATTR_NUM_BARRIERS
	.align		4
        /*0050*/ 	.byte	0x02, 0x4c
        /*0052*/ 	.byte	0x01
	.zero		1


	//----- nvinfo : EIATTR_MERCURY_ISA_VERSION
	.align		4
        /*0054*/ 	.byte	0x03, 0x5f
        /*0056*/ 	.short	0x0101


	//----- nvinfo : EIATTR_VRC_CTA_INIT_COUNT
	.align		4
        /*0058*/ 	.byte	0x02, 0x4a
	.zero		1
	.zero		1


	//----- nvinfo : EIATTR_EXIT_INSTR_OFFSETS
	.align		4
        /*005c*/ 	.byte	0x04, 0x1c
        /*005e*/ 	.short	(.L_748 - .L_747)


	//   ....[0]....
.L_747:
        /*0060*/ 	.word	0x00000400


	//   ....[1]....
        /*0064*/ 	.word	0x000005a0


	//   ....[2]....
        /*0068*/ 	.word	0x000006b0


	//----- nvinfo : EIATTR_CRS_STACK_SIZE
	.align		4
.L_748:
        /*006c*/ 	.byte	0x04, 0x1e
        /*006e*/ 	.short	(.L_750 - .L_749)
.L_749:
        /*0070*/ 	.word	0x00000000


	//----- nvinfo : EIATTR_CBANK_PARAM_SIZE
	.align		4
.L_750:
        /*0074*/ 	.byte	0x03, 0x19
        /*0076*/ 	.short	0x0020


	//----- nvinfo : EIATTR_PARAM_CBANK
	.align		4
        /*0078*/ 	.byte	0x04, 0x0a
        /*007a*/ 	.short	(.L_752 - .L_751)
	.align		4
.L_751:
        /*007c*/ 	.word	index@(.nv.constant0.contiguous_reduce22_f32)
        /*0080*/ 	.short	0x0380
        /*0082*/ 	.short	0x0020


	//----- nvinfo : EIATTR_SW_WAR
	.align		4
.L_752:
        /*0084*/ 	.byte	0x04, 0x36
        /*0086*/ 	.short	(.L_754 - .L_753)
.L_753:
        /*0088*/ 	.word	0x00000008
.L_754:


//--------------------- .nv.info.contiguous_reduce2_f32 --------------------------
	.section	.nv.info.contiguous_reduce2_f32,"",@"SHT_CUDA_INFO"
	.sectionflags	@""
	.align	4


	//----- nvinfo : EIATTR_CUDA_API_VERSION
	.align		4
        /*0000*/ 	.byte	0x04, 0x37
        /*0002*/ 	.short	(.L_756 - .L_755)
.L_755:
        /*0004*/ 	.word	0x00000082


	//----- nvinfo : EIATTR_KPARAM_INFO
	.align		4
.L_756:
        /*0008*/ 	.byte	0x04, 0x17
        /*000a*/ 	.short	(.L_758 - .L_757)
.L_757:
        /*000c*/ 	.word	0x00000000
        /*0010*/ 	.short	0x0006
        /*0012*/ 	.short	0x0030
        /*0014*/ 	.byte	0x00, 0xf0, 0x21, 0x00


	//----- nvinfo : EIATTR_KPARAM_INFO
	.align		4
.L_758:
        /*0018*/ 	.byte	0x04, 0x17
        /*001a*/ 	.short	(.L_760 - .L_759)
.L_759:
        /*001c*/ 	.word	0x00000000
        /*0020*/ 	.short	0x0005
        /*0022*/ 	.short	0x0028
        /*0024*/ 	.byte	0x00, 0xf0, 0x21, 0x00


	//----- nvinfo : EIATTR_KPARAM_INFO
	.align		4
.L_760:
        /*0028*/ 	.byte	0x04, 0x17
        /*002a*/ 	.short	(.L_762 - .L_761)
.L_761:
        /*002c*/ 	.word	0x00000000
        /*0030*/ 	.short	0x0004
        /*0032*/ 	.short	0x0020
        /*0034*/ 	.byte	0x00, 0xf0, 0x21, 0x00


	//----- nvinfo : EIATTR_KPARAM_INFO
	.align		4
.L_762:
        /*0038*/ 	.byte	0x04, 0x17
        /*003a*/ 	.short	(.L_764 - .L_763)
.L_763:
        /*003c*/ 	.word	0x00000000
        /*0040*/ 	.short	0x0003
        /*0042*/ 	.short	0x0018
        /*0044*/ 	.byte	0x00, 0xf5, 0x21, 0x00


	//----- nvinfo : EIATTR_KPARAM_INFO
	.align		4
.L_764:
        /*0048*/ 	.byte	0x04, 0x17
        /*004a*/ 	.short	(.L_766 - .L_765)
.L_765:
        /*004c*/ 	.word	0x00000000
        /*0050*/ 	.short	0x0002
        /*0052*/ 	.short	0x0010
        /*0054*/ 	.byte	0x00, 0xf5, 0x21, 0x00


	//----- nvinfo : EIATTR_KPARAM_INFO
	.align		4
.L_766:
        /*0058*/ 	.byte	0x04, 0x17
        /*005a*/ 	.short	(.L_768 - .L_767)
.L_767:
        /*005c*/ 	.word	0x00000000
        /*0060*/ 	.short	0x0001
        /*0062*/ 	.short	0x0008
        /*0064*/ 	.byte	0x00, 0xf5, 0x21, 0x00


	//----- nvinfo : EIATTR_KPARAM_INFO
	.align		4
.L_768:
        /*0068*/ 	.byte	0x04, 0x17
        /*006a*/ 	.short	(.L_770 - .L_769)
.L_769:
        /*006c*/ 	.word	0x00000000
        /*0070*/ 	.short	0x0000
        /*0072*/ 	.short	0x0000
        /*0074*/ 	.byte	0x00, 0xf5, 0x21, 0x00


	//----- nvinfo : EIATTR_SPARSE_MMA_MASK
	.align		4
.L_770:
        /*0078*/ 	.byte	0x03, 0x50
        /*007a*/ 	.short	0x0000


	//----- nvinfo : EIATTR_MAXREG_COUNT
	.align		4
        /*007c*/ 	.byte	0x03, 0x1b
        /*007e*/ 	.short	0x00ff


	//----- nvinfo : EIATTR_NUM_BARRIERS
	.align		4
        /*0080*/ 	.byte	0x02, 0x4c
        /*0082*/ 	.byte	0x01
	.zero		1


	//----- nvinfo : EIATTR_MERCURY_ISA_VERSION
	.align		4
        /*0084*/ 	.byte	0x03, 0x5f
        /*0086*/ 	.short	0x0101


	//----- nvinfo : EIATTR_VRC_CTA_INIT_COUNT
	.align		4
        /*0088*/ 	.byte	0x02, 0x4a
	.zero		1
	.zero		1


	//----- nvinfo : EIATTR_EXIT_INSTR_OFFSETS
	.align		4
        /*008c*/ 	.byte	0x04, 0x1c
        /*008e*/ 	.short	(.L_772 - .L_771)


	//   ....[0]....
.L_771:
        /*0090*/ 	.word	0x000067f0


	//   ....[1]....
        /*0094*/ 	.word	0x00006990


	//   ....[2]....
        /*0098*/ 	.word	0x00006aa0


	//----- nvinfo : EIATTR_CRS_STACK_SIZE
	.align		4
.L_772:
        /*009c*/ 	.byte	0x04, 0x1e
        /*009e*/ 	.short	(.L_774 - .L_773)
.L_773:
        /*00a0*/ 	.word	0x00000000


	//----- nvinfo : EIATTR_CBANK_PARAM_SIZE
	.align		4
.L_774:
        /*00a4*/ 	.byte	0x03, 0x19
        /*00a6*/ 	.short	0x0038


	//----- nvinfo : EIATTR_PARAM_CBANK
	.align		4
        /*00a8*/ 	.byte	0x04, 0x0a
        /*00aa*/ 	.short	(.L_776 - .L_775)
	.align		4
.L_775:
        /*00ac*/ 	.word	index@(.nv.constant0.contiguous_reduce2_f32)
        /*00b0*/ 	.short	0x0380
        /*00b2*/ 	.short	0x0038


	//----- nvinfo : EIATTR_SW_WAR
	.align		4
.L_776:
        /*00b4*/ 	.byte	0x04, 0x36
        /*00b6*/ 	.short	(.L_778 - .L_777)
.L_777:
        /*00b8*/ 	.word	0x00000008
.L_778:


//--------------------- .nv.info.uncontiguous_reduce_f32 --------------------------
	.section	.nv.info.uncontiguous_reduce_f32,"",@"SHT_CUDA_INFO"
	.sectionflags	@""
	.align	4


	//----- nvinfo : EIATTR_CUDA_API_VERSION
	.align		4
        /*0000*/ 	.byte	0x04, 0x37
        /*0002*/ 	.short	(.L_780 - .L_779)
.L_779:
        /*0004*/ 	.word	0x00000082


	//----- nvinfo : EIATTR_KPARAM_INFO
	.align		4
.L_780:
        /*0008*/ 	.byte	0x04, 0x17
        /*000a*/ 	.short	(.L_782 - .L_781)
.L_781:
        /*000c*/ 	.word	0x00000000
        /*0010*/ 	.short	0x0005
        /*0012*/ 	.short	0x0028
        /*0014*/ 	.byte	0x00, 0xf0, 0x21, 0x00


	//----- nvinfo : EIATTR_KPARAM_INFO
	.align		4
.L_782:
        /*0018*/ 	.byte	0x04, 0x17
        /*001a*/ 	.short	(.L_784 - .L_783)
.L_783:
        /*001c*/ 	.word	0x00000000
        /*0020*/ 	.short	0x0004
        /*0022*/ 	.short	0x0020
        /*0024*/ 	.byte	0x00, 0xf0, 0x21, 0x00


	//----- nvinfo : EIATTR_KPARAM_INFO
	.align		4
.L_784:
        /*0028*/ 	.byte	0x04, 0x17
        /*002a*/ 	.short	(.L_786 - .L_785)
.L_785:
        /*002c*/ 	.word	0x00000000
        /*0030*/ 	.short	0x0003
        /*0032*/ 	.short	0x0018
        /*0034*/ 	.byte	0x00, 0xf5, 0x21, 0x00


	//----- nvinfo : EIATTR_KPARAM_INFO
	.align		4
.L_786:
        /*0038*/ 	.byte	0x04, 0x17
        /*003a*/ 	.short	(.L_788 - .L_787)
.L_787:
        /*003c*/ 	.word	0x00000000
        /*0040*/ 	.short	0x0002
        /*0042*/ 	.short	0x0010
        /*0044*/ 	.byte	0x00, 0xf5, 0x21, 0x00


	//----- nvinfo : EIATTR_KPARAM_INFO
	.align		4
.L_788:
        /*0048*/ 	.byte	0x04, 0x17
        /*004a*/ 	.short	(.L_790 - .L_789)
.L_789:
        /*004c*/ 	.word	0x00000000
        /*0050*/ 	.short	0x0001
        /*0052*/ 	.short	0x0008
        /*0054*/ 	.byte	0x00, 0xf5, 0x21, 0x00


	//----- nvinfo : EIATTR_KPARAM_INFO
	.align		4
.L_790:
        /*0058*/ 	.byte	0x04, 0x17
        /*005a*/ 	.short	(.L_792 - .L_791)
.L_791:
        /*005c*/ 	.word	0x00000000
        /*0060*/ 	.short	0x0000
        /*0062*/ 	.short	0x0000
        /*0064*/ 	.byte	0x00, 0xf5, 0x21, 0x00


	//----- nvinfo : EIATTR_SPARSE_MMA_MASK
	.align		4
.L_792:
        /*0068*/ 	.byte	0x03, 0x50
        /*006a*/ 	.short	0x0000


	//----- nvinfo : EIATTR_MAXREG_COUNT
	.align		4
        /*006c*/ 	.byte	0x03, 0x1b
        /*006e*/ 	.short	0x00ff


	//----- nvinfo : EIATTR_NUM_BARRIERS
	.align		4
        /*0070*/ 	.byte	0x02, 0x4c
        /*0072*/ 	.byte	0x01
	.zero		1


	//----- nvinfo : EIATTR_MERCURY_ISA_VERSION
	.align		4
        /*0074*/ 	.byte	0x03, 0x5f
        /*0076*/ 	.short	0x0101


	//----- nvinfo : EIATTR_VRC_CTA_INIT_COUNT
	.align		4
        /*0078*/ 	.byte	0x02, 0x4a
	.zero		1
	.zero		1


	//----- nvinfo : EIATTR_EXIT_INSTR_OFFSETS
	.align		4
        /*007c*/ 	.byte	0x04, 0x1c
        /*007e*/ 	.short	(.L_794 - .L_793)


	//   ....[0]....
.L_793:
        /*0080*/ 	.word	0x00006a20


	//   ....[1]....
        /*0084*/ 	.word	0x00006bc0


	//   ....[2]....
        /*0088*/ 	.word	0x00006c40


	//----- nvinfo : EIATTR_CRS_STACK_SIZE
	.align		4
.L_794:
        /*008c*/ 	.byte	0x04, 0x1e
        /*008e*/ 	.short	(.L_796 - .L_795)
.L_795:
        /*0090*/ 	.word	0x00000000


	//----- nvinfo : EIATTR_CBANK_PARAM_SIZE
	.align		4
.L_796:
        /*0094*/ 	.byte	0x03, 0x19
        /*0096*/ 	.short	0x0030


	//----- nvinfo : EIATTR_PARAM_CBANK
	.align		4
        /*0098*/ 	.byte	0x04, 0x0a
        /*009a*/ 	.short	(.L_798 - .L_797)
	.align		4
.L_797:
        /*009c*/ 	.word	index@(.nv.constant0.uncontiguous_reduce_f32)
        /*00a0*/ 	.short	0x0380
        /*00a2*/ 	.short	0x0030


	//----- nvinfo : EIATTR_SW_WAR
	.align		4
.L_798:
        /*00a4*/ 	.byte	0x04, 0x36
        /*00a6*/ 	.short	(.L_800 - .L_799)
.L_799:
        /*00a8*/ 	.word	0x00000008
.L_800:


//--------------------- .nv.info.contiguous_reduce_f32 --------------------------
	.section	.nv.info.contiguous_reduce_f32,"",@"SHT_CUDA_INFO"
	.sectionflags	@""
	.align	4


	//----- nvinfo : EIATTR_CUDA_API_VERSION
	.align		4
        /*0000*/ 	.byte	0x04, 0x37
        /*0002*/ 	.short	(.L_802 - .L_801)
.L_801:
        /*0004*/ 	.word	0x00000082


	//----- nvinfo : EIATTR_KPARAM_INFO
	.align		4
.L_802:
        /*0008*/ 	.byte	0x04, 0x17
        /*000a*/ 	.short	(.L_804 - .L_803)
.L_803:
        /*000c*/ 	.word	0x00000000
        /*0010*/ 	.short	0x0002
        /*0012*/ 	.short	0x0010
        /*0014*/ 	.byte	0x00, 0xf0, 0x21, 0x00


	//----- nvinfo : EIATTR_KPARAM_INFO
	.align		4
.L_804:
        /*0018*/ 	.byte	0x04, 0x17
        /*001a*/ 	.short	(.L_806 - .L_805)
.L_805:
        /*001c*/ 	.word	0x00000000
        /*0020*/ 	.short	0x0001
        /*0022*/ 	.short	0x0008
        /*0024*/ 	.byte	0x00, 0xf5, 0x21, 0x00


	//----- nvinfo : EIATTR_KPARAM_INFO
	.align		4
.L_806:
        /*0028*/ 	.byte	0x04, 0x17
        /*002a*/ 	.short	(.L_808 - .L_807)
.L_807:
        /*002c*/ 	.word	0x00000000
        /*0030*/ 	.short	0x0000
        /*0032*/ 	.short	0x0000
        /*0034*/ 	.byte	0x00, 0xf5, 0x21, 0x00


	//----- nvinfo : EIATTR_SPARSE_MMA_MASK
	.align		4
.L_808:
        /*0038*/ 	.byte	0x03, 0x50
        /*003a*/ 	.short	0x0000


	//----- nvinfo : EIATTR_MAXREG_COUNT
	.align		4
        /*003c*/ 	.byte	0x03, 0x1b
        /*003e*/ 	.short	0x00ff


	//----- nvinfo : EIATTR_NUM_BARRIERS
	.align		4
        /*0040*/ 	.byte	0x02, 0x4c
        /*0042*/ 	.byte	0x01
	.zero		1


	//----- nvinfo : EIATTR_MERCURY_ISA_VERSION
	.align		4
        /*0044*/ 	.byte	0x03, 0x5f
        /*0046*/ 	.short	0x0101


	//----- nvinfo : EIATTR_VRC_CTA_INIT_COUNT
	.align		4
        /*0048*/ 	.byte	0x02, 0x4a
	.zero		1
	.zero		1


	//----- nvinfo : EIATTR_EXIT_INSTR_OFFSETS
	.align		4
        /*004c*/ 	.byte	0x04, 0x1c
        /*004e*/ 	.short	(.L_810 - .L_809)


	//   ....[0]....
.L_809:
        /*0050*/ 	.word	0x00000350


	//   ....[1]....
        /*0054*/ 	.word	0x000004f0


	//   ....[2]....
        /*0058*/ 	.word	0x00000570


	//----- nvinfo : EIATTR_CRS_STACK_SIZE
	.align		4
.L_810:
        /*005c*/ 	.byte	0x04, 0x1e
        /*005e*/ 	.short	(.L_812 - .L_811)
.L_811:
        /*0060*/ 	.word	0x00000000


	//----- nvinfo : EIATTR_CBANK_PARAM_SIZE
	.align		4
.L_812:
        /*0064*/ 	.byte	0x03, 0x19
        /*0066*/ 	.short	0x0018


	//----- nvinfo : EIATTR_PARAM_CBANK
	.align		4
        /*0068*/ 	.byte	0x04, 0x0a
        /*006a*/ 	.short	(.L_814 - .L_813)
	.align		4
.L_813:
        /*006c*/ 	.word	index@(.nv.constant0.contiguous_reduce_f32)
        /*0070*/ 	.short	0x0380
        /*0072*/ 	.short	0x0018


	//----- nvinfo : EIATTR_SW_WAR
	.align		4
.L_814:
        /*0074*/ 	.byte	0x04, 0x36
        /*0076*/ 	.short	(.L_816 - .L_815)
.L_815:
        /*0078*/ 	.word	0x00000008
.L_816:


//--------------------- .nv.info.contiguous_reduce3_u64 --------------------------
	.section	.nv.info.contiguous_reduce3_u64,"",@"SHT_CUDA_INFO"
	.sectionflags	@""
	.align	4


	//----- nvinfo : EIATTR_CUDA_API_VERSION
	.align		4
        /*0000*/ 	.byte	0x04, 0x37
        /*0002*/ 	.short	(.L_818 - .L_817)
.L_817:
        /*0004*/ 	.word	0x00000082


	//----- nvinfo : EIATTR_KPARAM_INFO
	.align		4
.L_818:
        /*0008*/ 	.byte	0x04, 0x17
        /*000a*/ 	.short	(.L_820 - .L_819)
.L_819:
        /*000c*/ 	.word	0x00000000
        /*0010*/ 	.short	0x0006
        /*0012*/ 	.short	0x0030
        /*0014*/ 	.byte	0x00, 0xf0, 0x21, 0x00


	//----- nvinfo : EIATTR_KPARAM_INFO
	.align		4
.L_820:
        /*0018*/ 	.byte	0x04, 0x17
        /*001a*/ 	.short	(.L_822 - .L_821)
.L_821:
        /*001c*/ 	.word	0x00000000
        /*0020*/ 	.short	0x0005
        /*0022*/ 	.short	0x0028
        /*0024*/ 	.byte	0x00, 0xf0, 0x21, 0x00


	//----- nvinfo : EIATTR_KPARAM_INFO
	.align		4
.L_822:
        /*0028*/ 	.byte	0x04, 0x17
        /*002a*/ 	.short	(.L_824 - .L_823)
.L_823:
        /*002c*/ 	.word	0x00000000
        /*0030*/ 	.short	0x0004
        /*0032*/ 	.short	0x0020
        /*0034*/ 	.byte	0x00, 0xf0, 0x21, 0x00


	//----- nvinfo : EIATTR_KPARAM_INFO
	.align		4
.L_824:
        /*0038*/ 	.byte	0x04, 0x17
        /*003a*/ 	.short	(.L_826 - .L_825)
.L_825:
        /*003c*/ 	.word	0x00000000
        /*0040*/ 	.short	0x0003
        /*0042*/ 	.short	0x0018
        /*0044*/ 	.byte	0x00, 0xf5, 0x21, 0x00


	//----- nvinfo : EIATTR_KPARAM_INFO
	.align		4
.L_826:
        /*0048*/ 	.byte	0x04, 0x17
        /*004a*/ 	.short	(.L_828 - .L_827)
.L_827:
        /*004c*/ 	.word	0x00000000
        /*0050*/ 	.short	0x0002
        /*0052*/ 	.short	0x0010
        /*0054*/ 	.byte	0x00, 0xf5, 0x21, 0x00


	//----- nvinfo : EIATTR_KPARAM_INFO
	.align		4
.L_828:
        /*0058*/ 	.byte	0x04, 0x17
        /*005a*/ 	.short	(.L_830 - .L_829)
.L_829:
        /*005c*/ 	.word	0x00000000
        /*0060*/ 	.short	0x0001
        /*0062*/ 	.short	0x0008
        /*0064*/ 	.byte	0x00, 0xf5, 0x21, 0x00


	//----- nvinfo : EIATTR_KPARAM_INFO
	.align		4
.L_830:
        /*0068*/ 	.byte	0x04, 0x17
        /*006a*/ 	.short	(.L_832 - .L_831)
.L_831:
        /*006c*/ 	.word	0x00000000
        /*0070*/ 	.short	0x0000
        /*0072*/ 	.short	0x0000
        /*0074*/ 	.byte	0x00, 0xf5, 0x21, 0x00


	//----- nvinfo : EIATTR_SPARSE_MMA_MASK
	.align		4
.L_832:
        /*0078*/ 	.byte	0x03, 0x50
        /*007a*/ 	.short	0x0000


	//----- nvinfo : EIATTR_MAXREG_COUNT
	.align		4
        /*007c*/ 	.byte	0x03, 0x1b
        /*007e*/ 	.short	0x00ff


	//----- nvinfo : EIATTR_NUM_BARRIERS
	.align		4
        /*0080*/ 	.byte	0x02, 0x4c
        /*0082*/ 	.byte	0x01
	.zero		1


	//----- nvinfo : EIATTR_MERCURY_ISA_VERSION
	.align		4
        /*0084*/ 	.byte	0x03, 0x5f
        /*0086*/ 	.short	0x0101


	//----- nvinfo : EIATTR_VRC_CTA_INIT_COUNT
	.align		4
        /*0088*/ 	.byte	0x02, 0x4a
	.zero		1
	.zero		1


	//----- nvinfo : EIATTR_EXIT_INSTR_OFFSETS
	.align		4
        /*008c*/ 	.byte	0x04, 0x1c
        /*008e*/ 	.short	(.L_834 - .L_833)


	//   ....[0]....
.L_833:
        /*0090*/ 	.word	0x00000170


	//   ....[1]....
        /*0094*/ 	.word	0x00003130


	//   ....[2]....
        /*0098*/ 	.word	0x00003b30


	//----- nvinfo : EIATTR_CRS_STACK_SIZE
	.align		4
.L_834:
        /*009c*/ 	.byte	0x04, 0x1e
        /*009e*/ 	.short	(.L_836 - .L_835)
.L_835:
        /*00a0*/ 	.word	0x00000000


	//----- nvinfo : EIATTR_CBANK_PARAM_SIZE
	.align		4
.L_836:
        /*00a4*/ 	.byte	0x03, 0x19
        /*00a6*/ 	.short	0x0038


	//----- nvinfo : EIATTR_PARAM_CBANK
	.align		4
        /*00a8*/ 	.byte	0x04, 0x0a
        /*00aa*/ 	.short	(.L_838 - .L_837)
	.align		4
.L_837:
        /*00ac*/ 	.word	index@(.nv.constant0.contiguous_reduce3_u64)
        /*00b0*/ 	.short	0x0380
        /*00b2*/ 	.short	0x0038


	//----- nvinfo : EIATTR_SW_WAR
	.align		4
.L_838:
        /*00b4*/ 	.byte	0x04, 0x36
        /*00b6*/ 	.short	(.L_840 - .L_839)
.L_839:
        /*00b8*/ 	.word	0x00000008
.L_840:


//--------------------- .nv.info.contiguous_reduce22_u64 --------------------------
	.section	.nv.info.contiguous_reduce22_u64,"",@"SHT_CUDA_INFO"
	.sectionflags	@""
	.align	4


	//----- nvinfo : EIATTR_CUDA_API_VERSION
	.align		4
        /*0000*/ 	.byte	0x04, 0x37
        /*0002*/ 	.short	(.L_842 - .L_841)
.L_841:
        /*0004*/ 	.word	0x00000082


	//----- nvinfo : EIATTR_KPARAM_INFO
	.align		4
.L_842:
        /*0008*/ 	.byte	0x04, 0x17
        /*000a*/ 	.short	(.L_844 - .L_843)
.L_843:
        /*000c*/ 	.word	0x00000000
        /*0010*/ 	.short	0x0003
        /*0012*/ 	.short	0x0018
        /*0014*/ 	.byte	0x00, 0xf0, 0x21, 0x00


	//----- nvinfo : EIATTR_KPARAM_INFO
	.align		4
.L_844:
        /*0018*/ 	.byte	0x04, 0x17
        /*001a*/ 	.short	(.L_846 - .L_845)
.L_845:
        /*001c*/ 	.word	0x00000000
        /*0020*/ 	.short	0x0002
        /*0022*/ 	.short	0x0010
        /*0024*/ 	.byte	0x00, 0xf0, 0x21, 0x00


	//----- nvinfo : EIATTR_KPARAM_INFO
	.align		4
.L_846:
        /*0028*/ 	.byte	0x04, 0x17
        /*002a*/ 	.short	(.L_848 - .L_847)
.L_847:
        /*002c*/ 	.word	0x00000000
        /*0030*/ 	.short	0x0001
        /*0032*/ 	.short	0x0008
        /*0034*/ 	.byte	0x00, 0xf5, 0x21, 0x00


	//----- nvinfo : EIATTR_KPARAM_INFO
	.align		4
.L_848:
        /*0038*/ 	.byte	0x04, 0x17
        /*003a*/ 	.short	(.L_850 - .L_849)
.L_849:
        /*003c*/ 	.word	0x00000000
        /*0040*/ 	.short	0x0000
        /*0042*/ 	.short	0x0000
        /*0044*/ 	.byte	0x00, 0xf5, 0x21, 0x00


	//----- nvinfo : EIATTR_SPARSE_MMA_MASK
	.align		4
.L_850:
        /*0048*/ 	.byte	0x03, 0x50
        /*004a*/ 	.short	0x0000


	//----- nvinfo : EIATTR_MAXREG_COUNT
	.align		4
        /*004c*/ 	.byte	0x03, 0x1b
        /*004e*/ 	.short	0x00ff


	//----- nvinfo : EIATTR_NUM_BARRIERS
	.align		4
        /*0050*/ 	.byte	0x02, 0x4c
        /*0052*/ 	.byte	0x01
	.zero		1


	//----- nvinfo : EIATTR_MERCURY_ISA_VERSION
	.align		4
        /*0054*/ 	.byte	0x03, 0x5f
        /*0056*/ 	.short	0x0101


	//----- nvinfo : EIATTR_VRC_CTA_INIT_COUNT
	.align		4
        /*0058*/ 	.byte	0x02, 0x4a
	.zero		1
	.zero		1


	//----- nvinfo : EIATTR_EXIT_INSTR_OFFSETS
	.align		4
        /*005c*/ 	.byte	0x04, 0x1c
        /*005e*/ 	.short	(.L_852 - .L_851)


	//   ....[0]....
.L_851:
        /*0060*/ 	.word	0x000004b0


	//   ....[1]....
        /*0064*/ 	.word	0x00000770


	//   ....[2]....
        /*0068*/ 	.word	0x00000880


	//----- nvinfo : EIATTR_CRS_STACK_SIZE
	.align		4
.L_852:
        /*006c*/ 	.byte	0x04, 0x1e
        /*006e*/ 	.short	(.L_854 - .L_853)
.L_853:
        /*0070*/ 	.word	0x00000000


	//----- nvinfo : EIATTR_CBANK_PARAM_SIZE
	.align		4
.L_854:
        /*0074*/ 	.byte	0x03, 0x19
        /*0076*/ 	.short	0x0020


	//----- nvinfo : EIATTR_PARAM_CBANK
	.align		4
        /*0078*/ 	.byte	0x04, 0x0a
        /*007a*/ 	.short	(.L_856 - .L_855)
	.align		4
.L_855:
        /*007c*/ 	.word	index@(.nv.constant0.contiguous_reduce22_u64)
        /*0080*/ 	.short	0x0380
        /*0082*/ 	.short	0x0020


	//----- nvinfo : EIATTR_SW_WAR
	.align		4
.L_856:
        /*0084*/ 	.byte	0x04, 0x36
        /*0086*/ 	.short	(.L_858 - .L_857)
.L_857:
        /*0088*/ 	.word	0x00000008
.L_858:


//--------------------- .nv.info.contiguous_reduce2_u64 --------------------------
	.section	.nv.info.contiguous_reduce2_u64,"",@"SHT_CUDA_INFO"
	.sectionflags	@""
	.align	4


	//----- nvinfo : EIATTR_CUDA_API_VERSION
	.align		4
        /*0000*/ 	.byte	0x04, 0x37
        /*0002*/ 	.short	(.L_860 - .L_859)
.L_859:
        /*0004*/ 	.word	0x00000082


	//----- nvinfo : EIATTR_KPARAM_INFO
	.align		4
.L_860:
        /*0008*/ 	.byte	0x04, 0x17
        /*000a*/ 	.short	(.L_862 - .L_861)
.L_861:
        /*000c*/ 	.word	0x00000000
        /*0010*/ 	.short	0x0006
        /*0012*/ 	.short	0x0030
        /*0014*/ 	.byte	0x00, 0xf0, 0x21, 0x00


	//----- nvinfo : EIATTR_KPARAM_INFO
	.align		4
.L_862:
        /*0018*/ 	.byte	0x04, 0x17
        /*001a*/ 	.short	(.L_864 - .L_863)
.L_863:
        /*001c*/ 	.word	0x00000000
        /*0020*/ 	.short	0x0005
        /*0022*/ 	.short	0x0028
        /*0024*/ 	.byte	0x00, 0xf0, 0x21, 0x00


	//----- nvinfo : EIATTR_KPARAM_INFO
	.align		4
.L_864:
        /*0028*/ 	.byte	0x04, 0x17
        /*002a*/ 	.short	(.L_866 - .L_865)
.L_865:
        /*002c*/ 	.word	0x00000000
        /*0030*/ 	.short	0x0004
        /*0032*/ 	.short	0x0020
        /*0034*/ 	.byte	0x00, 0xf0, 0x21, 0x00


	//----- nvinfo : EIATTR_KPARAM_INFO
	.align		4
.L_866:
        /*0038*/ 	.byte	0x04, 0x17
        /*003a*/ 	.short	(.L_868 - .L_867)
.L_867:
        /*003c*/ 	.word	0x00000000
        /*0040*/ 	.short	0x0003
        /*0042*/ 	.short	0x0018
        /*0044*/ 	.byte	0x00, 0xf5, 0x21, 0x00


	//----- nvinfo : EIATTR_KPARAM_INFO
	.align		4
.L_868:
        /*0048*/ 	.byte	0x04, 0x17
        /*004a*/ 	.short	(.L_870 - .L_869)
.L_869:
        /*004c*/ 	.word	0x00000000
        /*0050*/ 	.short	0x0002
        /*0052*/ 	.short	0x0010
        /*0054*/ 	.byte	0x00, 0xf5, 0x21, 0x00


	//----- nvinfo : EIATTR_KPARAM_INFO
	.align		4
.L_870:
        /*0058*/ 	.byte	0x04, 0x17
        /*005a*/ 	.short	(.L_872 - .L_871)
.L_871:
        /*005c*/ 	.word	0x00000000
        /*0060*/ 	.short	0x0001
        /*0062*/ 	.short	0x0008
        /*0064*/ 	.byte	0x00, 0xf5, 0x21, 0x00


	//----- nvinfo : EIATTR_KPARAM_INFO
	.align		4
.L_872:
        /*0068*/ 	.byte	0x04, 0x17
        /*006a*/ 	.short	(.L_874 - .L_873)
.L_873:
        /*006c*/ 	.word	0x00000000
        /*0070*/ 	.short	0x0000
        /*0072*/ 	.short	0x0000
        /*0074*/ 	.byte	0x00, 0xf5, 0x21, 0x00


	//----- nvinfo : EIATTR_SPARSE_MMA_MASK
	.align		4
.L_874:
        /*0078*/ 	.byte	0x03, 0x50
        /*007a*/ 	.short	0x0000


	//----- nvinfo : EIATTR_MAXREG_COUNT
	.align		4
        /*007c*/ 	.byte	0x03, 0x1b
        /*007e*/ 	.short	0x00ff


	//----- nvinfo : EIATTR_NUM_BARRIERS
	.align		4
        /*0080*/ 	.byte	0x02, 0x4c
        /*0082*/ 	.byte	0x01
	.zero		1


	//----- nvinfo : EIATTR_MERCURY_ISA_VERSION
	.align		4
        /*0084*/ 	.byte	0x03, 0x5f
        /*0086*/ 	.short	0x0101


	//----- nvinfo : EIATTR_VRC_CTA_INIT_COUNT
	.align		4
        /*0088*/ 	.byte	0x02, 0x4a
	.zero		1
	.zero		1


	//----- nvinfo : EIATTR_EXIT_INSTR_OFFSETS
	.align		4
        /*008c*/ 	.byte	0x04, 0x1c
        /*008e*/ 	.short	(.L_876 - .L_875)


	//   ....[0]....
.L_875:
        /*0090*/ 	.word	0x00006890


	//   ....[1]....
        /*0094*/ 	.word	0x00006b50


	//   ....[2]....
        /*0098*/ 	.word	0x00006c60


	//----- nvinfo : EIATTR_CRS_STACK_SIZE
	.align		4
.L_876:
        /*009c*/ 	.byte	0x04, 0x1e
        /*009e*/ 	.short	(.L_878 - .L_877)
.L_877:
        /*00a0*/ 	.word	0x00000000


	//----- nvinfo : EIATTR_CBANK_PARAM_SIZE
	.align		4
.L_878:
        /*00a4*/ 	.byte	0x03, 0x19
        /*00a6*/ 	.short	0x0038


	//----- nvinfo : EIATTR_PARAM_CBANK
	.align		4
        /*00a8*/ 	.byte	0x04, 0x0a
        /*00aa*/ 	.short	(.L_880 - .L_879)
	.align		4
.L_879:
        /*00ac*/ 	.word	index@(.nv.constant0.contiguous_reduce2_u64)
        /*00b0*/ 	.short	0x0380
        /*00b2*/ 	.short	0x0038


	//----- nvinfo : EIATTR_SW_WAR
	.align		4
.L_880:
        /*00b4*/ 	.byte	0x04, 0x36
        /*00b6*/ 	.short	(.L_882 - .L_881)
.L_881:
        /*00b8*/ 	.word	0x00000008
.L_882:


//--------------------- .nv.info.uncontiguous_reduce_u64 --------------------------
	.section	.nv.info.uncontiguous_reduce_u64,"",@"SHT_CUDA_INFO"
	.sectionflags	@""
	.align	4


	//----- nvinfo : EIATTR_CUDA_API_VERSION
	.align		4
        /*0000*/ 	.byte	0x04, 0x37
        /*0002*/ 	.short	(.L_884 - .L_883)
.L_883:
        /*0004*/ 	.word	0x00000082


	//----- nvinfo : EIATTR_KPARAM_INFO
	.align		4
.L_884:
        /*0008*/ 	.byte	0x04, 0x17
        /*000a*/ 	.short	(.L_886 - .L_885)
.L_885:
        /*000c*/ 	.word	0x00000000
        /*0010*/ 	.short	0x0005
        /*0012*/ 	.short	0x0028
        /*0014*/ 	.byte	0x00, 0xf0, 0x21, 0x00


	//----- nvinfo : EIATTR_KPARAM_INFO
	.align		4
.L_886:
        /*0018*/ 	.byte	0x04, 0x17
        /*001a*/ 	.short	(.L_888 - .L_887)
.L_887:
        /*001c*/ 	.word	0x00000000
        /*0020*/ 	.short	0x0004
        /*0022*/ 	.short	0x0020
        /*0024*/ 	.byte	0x00, 0xf0, 0x21, 0x00


	//----- nvinfo : EIATTR_KPARAM_INFO
	.align		4
.L_888:
        /*0028*/ 	.byte	0x04, 0x17
        /*002a*/ 	.short	(.L_890 - .L_889)
.L_889:
        /*002c*/ 	.word	0x00000000
        /*0030*/ 	.short	0x0003
        /*0032*/ 	.short	0x0018
        /*0034*/ 	.byte	0x00, 0xf5, 0x21, 0x00


	//----- nvinfo : EIATTR_KPARAM_INFO
	.align		4
.L_890:
        /*0038*/ 	.byte	0x04, 0x17
        /*003a*/ 	.short	(.L_892 - .L_891)
.L_891:
        /*003c*/ 	.word	0x00000000
        /*0040*/ 	.short	0x0002
        /*0042*/ 	.short	0x0010
        /*0044*/ 	.byte	0x00, 0xf5, 0x21, 0x00


	//----- nvinfo : EIATTR_KPARAM_INFO
	.align		4
.L_892:
        /*0048*/ 	.byte	0x04, 0x17
        /*004a*/ 	.short	(.L_894 - .L_893)
.L_893:
        /*004c*/ 	.word	0x00000000
        /*0050*/ 	.short	0x0001
        /*0052*/ 	.short	0x0008
        /*0054*/ 	.byte	0x00, 0xf5, 0x21, 0x00


	//----- nvinfo : EIATTR_KPARAM_INFO
	.align		4
.L_894:
        /*0058*/ 	.byte	0x04, 0x17
        /*005a*/ 	.short	(.L_896 - .L_895)
.L_895:
        /*005c*/ 	.word	0x00000000
        /*0060*/ 	.short	0x0000
        /*0062*/ 	.short	0x0000
        /*0064*/ 	.byte	0x00, 0xf5, 0x21, 0x00


	//----- nvinfo : EIATTR_SPARSE_MMA_MASK
	.align		4
.L_896:
        /*0068*/ 	.byte	0x03, 0x50
        /*006a*/ 	.short	0x0000


	//----- nvinfo : EIATTR_MAXREG_COUNT
	.align		4
        /*006c*/ 	.byte	0x03, 0x1b
        /*006e*/ 	.short	0x00ff


	//----- nvinfo : EIATTR_NUM_BARRIERS
	.align		4
        /*0070*/ 	.byte	0x02, 0x4c
        /*0072*/ 	.byte	0x01
	.zero		1


	//----- nvinfo : EIATTR_MERCURY_ISA_VERSION
	.align		4
        /*0074*/ 	.byte	0x03, 0x5f
        /*0076*/ 	.short	0x0101


	//----- nvinfo : EIATTR_VRC_CTA_INIT_COUNT
	.align		4
        /*0078*/ 	.byte	0x02, 0x4a
	.zero		1
	.zero		1


	//----- nvinfo : EIATTR_EXIT_INSTR_OFFSETS
	.align		4
        /*007c*/ 	.byte	0x04, 0x1c
        /*007e*/ 	.short	(.L_898 - .L_897)


	//   ....[0]....
.L_897:
        /*0080*/ 	.word	0x00006ad0


	//   ....[1]....
        /*0084*/ 	.word	0x00006d90


	//   ....[2]....
        /*0088*/ 	.word	0x00006e10


	//----- nvinfo : EIATTR_CRS_STACK_SIZE
	.align		4
.L_898:
        /*008c*/ 	.byte	0x04, 0x1e
        /*008e*/ 	.short	(.L_900 - .L_899)
.L_899:
        /*0090*/ 	.word	0x00000000


	//----- nvinfo : EIATTR_CBANK_PARAM_SIZE
	.align		4
.L_900:
        /*0094*/ 	.byte	0x03, 0x19
        /*0096*/ 	.short	0x0030


	//----- nvinfo : EIATTR_PARAM_CBANK
	.align		4
        /*0098*/ 	.byte	0x04, 0x0a
        /*009a*/ 	.short	(.L_902 - .L_901)
	.align		4
.L_901:
        /*009c*/ 	.word	index@(.nv.constant0.uncontiguous_reduce_u64)
        /*00a0*/ 	.short	0x0380
        /*00a2*/ 	.short	0x0030


	//----- nvinfo : EIATTR_SW_WAR
	.align		4
.L_902:
        /*00a4*/ 	.byte	0x04, 0x36
        /*00a6*/ 	.short	(.L_904 - .L_903)
.L_903:
        /*00a8*/ 	.word	0x00000008
.L_904:


//--------------------- .nv.info.contiguous_reduce_u64 --------------------------
	.section	.nv.info.contiguous_reduce_u64,"",@"SHT_CUDA_INFO"
	.sectionflags	@""
	.align	4


	//----- nvinfo : EIATTR_CUDA_API_VERSION
	.align		4
        /*0000*/ 	.byte	0x04, 0x37
        /*0002*/ 	.short	(.L_906 - .L_905)
.L_905:
        /*0004*/ 	.word	0x00000082


	//----- nvinfo : EIATTR_KPARAM_INFO
	.align		4
.L_906:
        /*0008*/ 	.byte	0x04, 0x17
        /*000a*/ 	.short	(.L_908 - .L_907)
.L_907:
        /*000c*/ 	.word	0x00000000
        /*0010*/ 	.short	0x0002
        /*0012*/ 	.short	0x0010
        /*0014*/ 	.byte	0x00, 0xf0, 0x21, 0x00


	//----- nvinfo : EIATTR_KPARAM_INFO
	.align		4
.L_908:
        /*0018*/ 	.byte	0x04, 0x17
        /*001a*/ 	.short	(.L_910 - .L_909)
.L_909:
        /*001c*/ 	.word	0x00000000
        /*0020*/ 	.short	0x0001
        /*0022*/ 	.short	0x0008
        /*0024*/ 	.byte	0x00, 0xf5, 0x21, 0x00


	//----- nvinfo : EIATTR_KPARAM_INFO
	.align		4
.L_910:
        /*0028*/ 	.byte	0x04, 0x17
        /*002a*/ 	.short	(.L_912 - .L_911)
.L_911:
        /*002c*/ 	.word	0x00000000
        /*0030*/ 	.short	0x0000
        /*0032*/ 	.short	0x0000
        /*0034*/ 	.byte	0x00, 0xf5, 0x21, 0x00


	//----- nvinfo : EIATTR_SPARSE_MMA_MASK
	.align		4
.L_912:
        /*0038*/ 	.byte	0x03, 0x50
        /*003a*/ 	.short	0x0000


	//----- nvinfo : EIATTR_MAXREG_COUNT
	.align		4
        /*003c*/ 	.byte	0x03, 0x1b
        /*003e*/ 	.short	0x00ff


	//----- nvinfo : EIATTR_NUM_BARRIERS
	.align		4
        /*0040*/ 	.byte	0x02, 0x4c
        /*0042*/ 	.byte	0x01
	.zero		1


	//----- nvinfo : EIATTR_MERCURY_ISA_VERSION
	.align		4
        /*0044*/ 	.byte	0x03, 0x5f
        /*0046*/ 	.short	0x0101


	//----- nvinfo : EIATTR_VRC_CTA_INIT_COUNT
	.align		4
        /*0048*/ 	.byte	0x02, 0x4a
	.zero		1
	.zero		1


	//----- nvinfo : EIATTR_EXIT_INSTR_OFFSETS
	.align		4
        /*004c*/ 	.byte	0x04, 0x1c
        /*004e*/ 	.short	(.L_914 - .L_913)


	//   ....[0]....
.L_913:
        /*0050*/ 	.word	0x000003f0


	//   ....[1]....
        /*0054*/ 	.word	0x000006b0


	//   ....[2]....
        /*0058*/ 	.word	0x00000730


	//----- nvinfo : EIATTR_CRS_STACK_SIZE
	.align		4
.L_914:
        /*005c*/ 	.byte	0x04, 0x1e
        /*005e*/ 	.short	(.L_916 - .L_915)
.L_915:
        /*0060*/ 	.word	0x00000000


	//----- nvinfo : EIATTR_CBANK_PARAM_SIZE
	.align		4
.L_916:
        /*0064*/ 	.byte	0x03, 0x19
        /*0066*/ 	.short	0x0018


	//----- nvinfo : EIATTR_PARAM_CBANK
	.align		4
        /*0068*/ 	.byte	0x04, 0x0a
        /*006a*/ 	.short	(.L_918 - .L_917)
	.align		4
.L_917:
        /*006c*/ 	.word	index@(.nv.constant0.contiguous_reduce_u64)
        /*0070*/ 	.short	0x0380
        /*0072*/ 	.short	0x0018


	//----- nvinfo : EIATTR_SW_WAR
	.align		4
.L_918:
        /*0074*/ 	.byte	0x04, 0x36
        /*0076*/ 	.short	(.L_920 - .L_919)
.L_919:
        /*0078*/ 	.word	0x00000008
.L_920:


//--------------------- .nv.info.contiguous_reduce3_u32 --------------------------
	.section	.nv.info.contiguous_reduce3_u32,"",@"SHT_CUDA_INFO"
	.sectionflags	@""
	.align	4


	//----- nvinfo : EIATTR_CUDA_API_VERSION
	.align		4
        /*0000*/ 	.byte	0x04, 0x37
        /*0002*/ 	.short	(.L_922 - .L_921)
.L_921:
        /*0004*/ 	.word	0x00000082


	//----- nvinfo : EIATTR_KPARAM_INFO
	.align		4
.L_922:
        /*0008*/ 	.byte	0x04, 0x17
        /*000a*/ 	.short	(.L_924 - .L_923)
.L_923:
        /*000c*/ 	.word	0x00000000
        /*0010*/ 	.short	0x0006
        /*0012*/ 	.short	0x0030
        /*0014*/ 	.byte	0x00, 0xf0, 0x21, 0x00


	//----- nvinfo : EIATTR_KPARAM_INFO
	.align		4
.L_924:
        /*0018*/ 	.byte	0x04, 0x17
        /*001a*/ 	.short	(.L_926 - .L_925)
.L_925:
        /*001c*/ 	.word	0x00000000
        /*0020*/ 	.short	0x0005
        /*0022*/ 	.short	0x0028
        /*0024*/ 	.byte	0x00, 0xf0, 0x21, 0x00


	//----- nvinfo : EIATTR_KPARAM_INFO
	.align		4
.L_926:
        /*0028*/ 	.byte	0x04, 0x17
        /*002a*/ 	.short	(.L_928 - .L_927)
.L_927:
        /*002c*/ 	.word	0x00000000
        /*0030*/ 	.short	0x0004
        /*0032*/ 	.short	0x0020
        /*0034*/ 	.byte	0x00, 0xf0, 0x21, 0x00


	//----- nvinfo : EIATTR_KPARAM_INFO
	.align		4
.L_928:
        /*0038*/ 	.byte	0x04, 0x17
        /*003a*/ 	.short	(.L_930 - .L_929)
.L_929:
        /*003c*/ 	.word	0x00000000
        /*0040*/ 	.short	0x0003
        /*0042*/ 	.short	0x0018
        /*0044*/ 	.byte	0x00, 0xf5, 0x21, 0x00


	//----- nvinfo : EIATTR_KPARAM_INFO
	.align		4
.L_930:
        /*0048*/ 	.byte	0x04, 0x17
        /*004a*/ 	.short	(.L_932 - .L_931)
.L_931:
        /*004c*/ 	.word	0x00000000
        /*0050*/ 	.short	0x0002
        /*0052*/ 	.short	0x0010
        /*0054*/ 	.byte	0x00, 0xf5, 0x21, 0x00


	//----- nvinfo : EIATTR_KPARAM_INFO
	.align		4
.L_932:
        /*0058*/ 	.byte	0x04, 0x17
        /*005a*/ 	.short	(.L_934 - .L_933)
.L_933:
        /*005c*/ 	.word	0x00000000
        /*0060*/ 	.short	0x0001
        /*0062*/ 	.short	0x0008
        /*0064*/ 	.byte	0x00, 0xf5, 0x21, 0x00


	//----- nvinfo : EIATTR_KPARAM_INFO
	.align		4
.L_934:
        /*0068*/ 	.byte	0x04, 0x17
        /*006a*/ 	.short	(.L_936 - .L_935)
.L_935:
        /*006c*/ 	.word	0x00000000
        /*0070*/ 	.short	0x0000
        /*0072*/ 	.short	0x0000
        /*0074*/ 	.byte	0x00, 0xf5, 0x21, 0x00


	//----- nvinfo : EIATTR_SPARSE_MMA_MASK
	.align		4
.L_936:
        /*0078*/ 	.byte	0x03, 0x50
        /*007a*/ 	.short	0x0000


	//----- nvinfo : EIATTR_MAXREG_COUNT
	.align		4
        /*007c*/ 	.byte	0x03, 0x1b
        /*007e*/ 	.short	0x00ff


	//----- nvinfo : EIATTR_NUM_BARRIERS
	.align		4
        /*0080*/ 	.byte	0x02, 0x4c
        /*0082*/ 	.byte	0x01
	.zero		1


	//----- nvinfo : EIATTR_MERCURY_ISA_VERSION
	.align		4
        /*0084*/ 	.byte	0x03, 0x5f
        /*0086*/ 	.short	0x0101


	//----- nvinfo : EIATTR_VRC_CTA_INIT_COUNT
	.align		4
        /*0088*/ 	.byte	0x02, 0x4a
	.zero		1
	.zero		1


	//----- nvinfo : EIATTR_EXIT_INSTR_OFFSETS
	.align		4
        /*008c*/ 	.byte	0x04, 0x1c
        /*008e*/ 	.short	(.L_938 - .L_937)


	//   ....[0]....
.L_937:
        /*0090*/ 	.word	0x00000160


	//   ....[1]....
        /*0094*/ 	.word	0x00003120


	//   ....[2]....
        /*0098*/ 	.word	0x00003800


	//----- nvinfo : EIATTR_CRS_STACK_SIZE
	.align		4
.L_938:
        /*009c*/ 	.byte	0x04, 0x1e
        /*009e*/ 	.short	(.L_940 - .L_939)
.L_939:
        /*00a0*/ 	.word	0x00000000


	//----- nvinfo : EIATTR_CBANK_PARAM_SIZE
	.align		4
.L_940:
        /*00a4*/ 	.byte	0x03, 0x19
        /*00a6*/ 	.short	0x0038


	//----- nvinfo : EIATTR_PARAM_CBANK
	.align		4
        /*00a8*/ 	.byte	0x04, 0x0a
        /*00aa*/ 	.short	(.L_942 - .L_941)
	.align		4
.L_941:
        /*00ac*/ 	.word	index@(.nv.constant0.contiguous_reduce3_u32)
        /*00b0*/ 	.short	0x0380
        /*00b2*/ 	.short	0x0038


	//----- nvinfo : EIATTR_SW_WAR
	.align		4
.L_942:
        /*00b4*/ 	.byte	0x04, 0x36
        /*00b6*/ 	.short	(.L_944 - .L_943)
.L_943:
        /*00b8*/ 	.word	0x00000008
.L_944:


//--------------------- .nv.info.contiguous_reduce22_u32 --------------------------
	.section	.nv.info.contiguous_reduce22_u32,"",@"SHT_CUDA_INFO"
	.sectionflags	@""
	.align	4


	//----- nvinfo : EIATTR_CUDA_API_VERSION
	.align		4
        /*0000*/ 	.byte	0x04, 0x37
        /*0002*/ 	.short	(.L_946 - .L_945)
.L_945:
        /*0004*/ 	.word	0x00000082


	//----- nvinfo : EIATTR_KPARAM_INFO
	.align		4
.L_946:
        /*0008*/ 	.byte	0x04, 0x17
        /*000a*/ 	.short	(.L_948 - .L_947)
.L_947:
        /*000c*/ 	.word	0x00000000
        /*0010*/ 	.short	0x0003
        /*0012*/ 	.short	0x0018
        /*0014*/ 	.byte	0x00, 0xf0, 0x21, 0x00


	//----- nvinfo : EIATTR_KPARAM_INFO
	.align		4
.L_948:
        /*0018*/ 	.byte	0x04, 0x17
        /*001a*/ 	.short	(.L_950 - .L_949)
.L_949:
        /*001c*/ 	.word	0x00000000
        /*0020*/ 	.short	0x0002
        /*0022*/ 	.short	0x0010
        /*0024*/ 	.byte	0x00, 0xf0, 0x21, 0x00


	//----- nvinfo : EIATTR_KPARAM_INFO
	.align		4
.L_950:
        /*0028*/ 	.byte	0x04, 0x17
        /*002a*/ 	.short	(.L_952 - .L_951)
.L_951:
        /*002c*/ 	.word	0x00000000
        /*0030*/ 	.short	0x0001
        /*0032*/ 	.short	0x0008
        /*0034*/ 	.byte	0x00, 0xf5, 0x21, 0x00


	//----- nvinfo : EIATTR_KPARAM_INFO
	.align		4
.L_952:
        /*0038*/ 	.byte	0x04, 0x17
        /*003a*/ 	.short	(.L_954 - .L_953)
.L_953:
        /*003c*/ 	.word	0x00000000
        /*0040*/ 	.short	0x0000
        /*0042*/ 	.short	0x0000
        /*0044*/ 	.byte	0x00, 0xf5, 0x21, 0x00


	//----- nvinfo : EIATTR_SPARSE_MMA_MASK
	.align		4
.L_954:
        /*0048*/ 	.byte	0x03, 0x50
        /*004a*/ 	.short	0x0000


	//----- nvinfo : EIATTR_MAXREG_COUNT
	.align		4
        /*004c*/ 	.byte	0x03, 0x1b
        /*004e*/ 	.short	0x00ff


	//----- nvinfo : EIATTR_NUM_BARRIERS
	.align		4
        /*0050*/ 	.byte	0x02, 0x4c
        /*0052*/ 	.byte	0x01
	.zero		1


	//----- nvinfo : EIATTR_MERCURY_ISA_VERSION
	.align		4
        /*0054*/ 	.byte	0x03, 0x5f
        /*0056*/ 	.short	0x0101


	//----- nvinfo : EIATTR_VRC_CTA_INIT_COUNT
	.align		4
        /*0058*/ 	.byte	0x02, 0x4a
	.zero		1
	.zero		1


	//----- nvinfo : EIATTR_EXIT_INSTR_OFFSETS
	.align		4
        /*005c*/ 	.byte	0x04, 0x1c
        /*005e*/ 	.short	(.L_956 - .L_955)


	//   ....[0]....
.L_955:
        /*0060*/ 	.word	0x00000400


	//   ....[1]....
        /*0064*/ 	.word	0x000005a0


	//   ....[2]....
        /*0068*/ 	.word	0x000006b0


	//----- nvinfo : EIATTR_CRS_STACK_SIZE
	.align		4
.L_956:
        /*006c*/ 	.byte	0x04, 0x1e
        /*006e*/ 	.short	(.L_958 - .L_957)
.L_957:
        /*0070*/ 	.word	0x00000000


	//----- nvinfo : EIATTR_CBANK_PARAM_SIZE
	.align		4
.L_958:
        /*0074*/ 	.byte	0x03, 0x19
        /*0076*/ 	.short	0x0020


	//----- nvinfo : EIATTR_PARAM_CBANK
	.align		4
        /*0078*/ 	.byte	0x04, 0x0a
        /*007a*/ 	.short	(.L_960 - .L_959)
	.align		4
.L_959:
        /*007c*/ 	.word	index@(.nv.constant0.contiguous_reduce22_u32)
        /*0080*/ 	.short	0x0380
        /*0082*/ 	.short	0x0020


	//----- nvinfo : EIATTR_SW_WAR
	.align		4
.L_960:
        /*0084*/ 	.byte	0x04, 0x36
        /*0086*/ 	.short	(.L_962 - .L_961)
.L_961:
        /*0088*/ 	.word	0x00000008
.L_962:


//--------------------- .nv.info.contiguous_reduce2_u32 --------------------------
	.section	.nv.info.contiguous_reduce2_u32,"",@"SHT_CUDA_INFO"
	.sectionflags	@""
	.align	4


	//----- nvinfo : EIATTR_CUDA_API_VERSION
	.align		4
        /*0000*/ 	.byte	0x04, 0x37
        /*0002*/ 	.short	(.L_964 - .L_963)
.L_963:
        /*0004*/ 	.word	0x00000082


	//----- nvinfo : EIATTR_KPARAM_INFO
	.align		4
.L_964:
        /*0008*/ 	.byte	0x04, 0x17
        /*000a*/ 	.short	(.L_966 - .L_965)
.L_965:
        /*000c*/ 	.word	0x00000000
        /*0010*/ 	.short	0x0006
        /*0012*/ 	.short	0x0030
        /*0014*/ 	.byte	0x00, 0xf0, 0x21, 0x00


	//----- nvinfo : EIATTR_KPARAM_INFO
	.align		4
.L_966:
        /*0018*/ 	.byte	0x04, 0x17
        /*001a*/ 	.short	(.L_968 - .L_967)
.L_967:
        /*001c*/ 	.word	0x00000000
        /*0020*/ 	.short	0x0005
        /*0022*/ 	.short	0x0028
        /*0024*/ 	.byte	0x00, 0xf0, 0x21, 0x00


	//----- nvinfo : EIATTR_KPARAM_INFO
	.align		4
.L_968:
        /*0028*/ 	.byte	0x04, 0x17
        /*002a*/ 	.short	(.L_970 - .L_969)
.L_969:
        /*002c*/ 	.word	0x00000000
        /*0030*/ 	.short	0x0004
        /*0032*/ 	.short	0x0020
        /*0034*/ 	.byte	0x00, 0xf0, 0x21, 0x00


	//----- nvinfo : EIATTR_KPARAM_INFO
	.align		4
.L_970:
        /*0038*/ 	.byte	0x04, 0x17
        /*003a*/ 	.short	(.L_972 - .L_971)
.L_971:
        /*003c*/ 	.word	0x00000000
        /*0040*/ 	.short	0x0003
        /*0042*/ 	.short	0x0018
        /*0044*/ 	.byte	0x00, 0xf5, 0x21, 0x00


	//----- nvinfo : EIATTR_KPARAM_INFO
	.align		4
.L_972:
        /*0048*/ 	.byte	0x04, 0x17
        /*004a*/ 	.short	(.L_974 - .L_973)
.L_973:
        /*004c*/ 	.word	0x00000000
        /*0050*/ 	.short	0x0002
        /*0052*/ 	.short	0x0010
        /*0054*/ 	.byte	0x00, 0xf5, 0x21, 0x00


	//----- nvinfo : EIATTR_KPARAM_INFO
	.align		4
.L_974:
        /*0058*/ 	.byte	0x04, 0x17
        /*005a*/ 	.short	(.L_976 - .L_975)
.L_975:
        /*005c*/ 	.word	0x00000000
        /*0060*/ 	.short	0x0001
        /*0062*/ 	.short	0x0008
        /*0064*/ 	.byte	0x00, 0xf5, 0x21, 0x00


	//----- nvinfo : EIATTR_KPARAM_INFO
	.align		4
.L_976:
        /*0068*/ 	.byte	0x04, 0x17
        /*006a*/ 	.short	(.L_978 - .L_977)
.L_977:
        /*006c*/ 	.word	0x00000000
        /*0070*/ 	.short	0x0000
        /*0072*/ 	.short	0x0000
        /*0074*/ 	.byte	0x00, 0xf5, 0x21, 0x00


	//----- nvinfo : EIATTR_SPARSE_MMA_MASK
	.align		4
.L_978:
        /*0078*/ 	.byte	0x03, 0x50
        /*007a*/ 	.short	0x0000


	//----- nvinfo : EIATTR_MAXREG_COUNT
	.align		4
        /*007c*/ 	.byte	0x03, 0x1b
        /*007e*/ 	.short	0x00ff


	//----- nvinfo : EIATTR_NUM_BARRIERS
	.align		4
        /*0080*/ 	.byte	0x02, 0x4c
        /*0082*/ 	.byte	0x01
	.zero		1


	//----- nvinfo : EIATTR_MERCURY_ISA_VERSION
	.align		4
        /*0084*/ 	.byte	0x03, 0x5f
        /*0086*/ 	.short	0x0101


	//----- nvinfo : EIATTR_VRC_CTA_INIT_COUNT
	.align		4
        /*0088*/ 	.byte	0x02, 0x4a
	.zero		1
	.zero		1


	//----- nvinfo : EIATTR_EXIT_INSTR_OFFSETS
	.align		4
        /*008c*/ 	.byte	0x04, 0x1c
        /*008e*/ 	.short	(.L_980 - .L_979)


	//   ....[0]....
.L_979:
        /*0090*/ 	.word	0x000067f0


	//   ....[1]....
        /*0094*/ 	.word	0x00006990


	//   ....[2]....
        /*0098*/ 	.word	0x00006aa0


	//----- nvinfo : EIATTR_CRS_STACK_SIZE
	.align		4
.L_980:
        /*009c*/ 	.byte	0x04, 0x1e
        /*009e*/ 	.short	(.L_982 - .L_981)
.L_981:
        /*00a0*/ 	.word	0x00000000


	//----- nvinfo : EIATTR_CBANK_PARAM_SIZE
	.align		4
.L_982:
        /*00a4*/ 	.byte	0x03, 0x19
        /*00a6*/ 	.short	0x0038


	//----- nvinfo : EIATTR_PARAM_CBANK
	.align		4
        /*00a8*/ 	.byte	0x04, 0x0a
        /*00aa*/ 	.short	(.L_984 - .L_983)
	.align		4
.L_983:
        /*00ac*/ 	.word	index@(.nv.constant0.contiguous_reduce2_u32)
        /*00b0*/ 	.short	0x0380
        /*00b2*/ 	.short	0x0038


	//----- nvinfo : EIATTR_SW_WAR
	.align		4
.L_984:
        /*00b4*/ 	.byte	0x04, 0x36
        /*00b6*/ 	.short	(.L_986 - .L_985)
.L_985:
        /*00b8*/ 	.word	0x00000008
.L_986:


//--------------------- .nv.info.uncontiguous_reduce_u32 --------------------------
	.section	.nv.info.uncontiguous_reduce_u32,"",@"SHT_CUDA_INFO"
	.sectionflags	@""
	.align	4


	//----- nvinfo : EIATTR_CUDA_API_VERSION
	.align		4
        /*0000*/ 	.byte	0x04, 0x37
        /*0002*/ 	.short	(.L_988 - .L_987)
.L_987:
        /*0004*/ 	.word	0x00000082


	//----- nvinfo : EIATTR_KPARAM_INFO
	.align		4
.L_988:
        /*0008*/ 	.byte	0x04, 0x17
        /*000a*/ 	.short	(.L_990 - .L_989)
.L_989:
        /*000c*/ 	.word	0x00000000
        /*0010*/ 	.short	0x0005
        /*0012*/ 	.short	0x0028
        /*0014*/ 	.byte	0x00, 0xf0, 0x21, 0x00


	//----- nvinfo : EIATTR_KPARAM_INFO
	.align		4
.L_990:
        /*0018*/ 	.byte	0x04, 0x17
        /*001a*/ 	.short	(.L_992 - .L_991)
.L_991:
        /*001c*/ 	.word	0x00000000
        /*0020*/ 	.short	0x0004
        /*0022*/ 	.short	0x0020
        /*0024*/ 	.byte	0x00, 0xf0, 0x21, 0x00


	//----- nvinfo : EIATTR_KPARAM_INFO
	.align		4
.L_992:
        /*0028*/ 	.byte	0x04, 0x17
        /*002a*/ 	.short	(.L_994 - .L_993)
.L_993:
        /*002c*/ 	.word	0x00000000
        /*0030*/ 	.short	0x0003
        /*0032*/ 	.short	0x0018
        /*0034*/ 	.byte	0x00, 0xf5, 0x21, 0x00


	//----- nvinfo : EIATTR_KPARAM_INFO
	.align		4
.L_994:
        /*0038*/ 	.byte	0x04, 0x17
        /*003a*/ 	.short	(.L_996 - .L_995)
.L_995:
        /*003c*/ 	.word	0x00000000
        /*0040*/ 	.short	0x0002
        /*0042*/ 	.short	0x0010
        /*0044*/ 	.byte	0x00, 0xf5, 0x21, 0x00


	//----- nvinfo : EIATTR_KPARAM_INFO
	.align		4
.L_996:
        /*0048*/ 	.byte	0x04, 0x17
        /*004a*/ 	.short	(.L_998 - .L_997)
.L_997:
        /*004c*/ 	.word	0x00000000
        /*0050*/ 	.short	0x0001
        /*0052*/ 	.short	0x0008
        /*0054*/ 	.byte	0x00, 0xf5, 0x21, 0x00


	//----- nvinfo : EIATTR_KPARAM_INFO
	.align		4
.L_998:
        /*0058*/ 	.byte	0x04, 0x17
        /*005a*/ 	.short	(.L_1000 - .L_999)
.L_999:
        /*005c*/ 	.word	0x00000000
        /*0060*/ 	.short	0x0000
        /*0062*/ 	.short	0x0000
        /*0064*/ 	.byte	0x00, 0xf5, 0x21, 0x00


	//----- nvinfo : EIATTR_SPARSE_MMA_MASK
	.align		4
.L_1000:
        /*0068*/ 	.byte	0x03, 0x50
        /*006a*/ 	.short	0x0000


	//----- nvinfo : EIATTR_MAXREG_COUNT
	.align		4
        /*006c*/ 	.byte	0x03, 0x1b
        /*006e*/ 	.short	0x00ff


	//----- nvinfo : EIATTR_NUM_BARRIERS
	.align		4
        /*0070*/ 	.byte	0x02, 0x4c
        /*0072*/ 	.byte	0x01
	.zero		1


	//----- nvinfo : EIATTR_MERCURY_ISA_VERSION
	.align		4
        /*0074*/ 	.byte	0x03, 0x5f
        /*0076*/ 	.short	0x0101


	//----- nvinfo : EIATTR_VRC_CTA_INIT_COUNT
	.align		4
        /*0078*/ 	.byte	0x02, 0x4a
	.zero		1
	.zero		1


	//----- nvinfo : EIATTR_EXIT_INSTR_OFFSETS
	.align		4
        /*007c*/ 	.byte	0x04, 0x1c
        /*007e*/ 	.short	(.L_1002 - .L_1001)


	//   ....[0]....
.L_1001:
        /*0080*/ 	.word	0x00006a20


	//   ....[1]....
        /*0084*/ 	.word	0x00006bc0


	//   ....[2]....
        /*0088*/ 	.word	0x00006c40


	//----- nvinfo : EIATTR_CRS_STACK_SIZE
	.align		4
.L_1002:
        /*008c*/ 	.byte	0x04, 0x1e
        /*008e*/ 	.short	(.L_1004 - .L_1003)
.L_1003:
        /*0090*/ 	.word	0x00000000


	//----- nvinfo : EIATTR_CBANK_PARAM_SIZE
	.align		4
.L_1004:
        /*0094*/ 	.byte	0x03, 0x19
        /*0096*/ 	.short	0x0030


	//----- nvinfo : EIATTR_PARAM_CBANK
	.align		4
        /*0098*/ 	.byte	0x04, 0x0a
        /*009a*/ 	.short	(.L_1006 - .L_1005)
	.align		4
.L_1005:
        /*009c*/ 	.word	index@(.nv.constant0.uncontiguous_reduce_u32)
        /*00a0*/ 	.short	0x0380
        /*00a2*/ 	.short	0x0030


	//----- nvinfo : EIATTR_SW_WAR
	.align		4
.L_1006:
        /*00a4*/ 	.byte	0x04, 0x36
        /*00a6*/ 	.short	(.L_1008 - .L_1007)
.L_1007:
        /*00a8*/ 	.word	0x00000008
.L_1008:


//--------------------- .nv.info.contiguous_reduce_u32 --------------------------
	.section	.nv.info.contiguous_reduce_u32,"",@"SHT_CUDA_INFO"
	.sectionflags	@""
	.align	4


	//----- nvinfo : EIATTR_CUDA_API_VERSION
	.align		4
        /*0000*/ 	.byte	0x04, 0x37
        /*0002*/ 	.short	(.L_1010 - .L_1009)
.L_1009:
        /*0004*/ 	.word	0x00000082


	//----- nvinfo : EIATTR_KPARAM_INFO
	.align		4
.L_1010:
        /*0008*/ 	.byte	0x04, 0x17
        /*000a*/ 	.short	(.L_1012 - .L_1011)
.L_1011:
        /*000c*/ 	.word	0x00000000
        /*0010*/ 	.short	0x0002
        /*0012*/ 	.short	0x0010
        /*0014*/ 	.byte	0x00, 0xf0, 0x21, 0x00


	//----- nvinfo : EIATTR_KPARAM_INFO
	.align		4
.L_1012:
        /*0018*/ 	.byte	0x04, 0x17
        /*001a*/ 	.short	(.L_1014 - .L_1013)
.L_1013:
        /*001c*/ 	.word	0x00000000
        /*0020*/ 	.short	0x0001
        /*0022*/ 	.short	0x0008
        /*0024*/ 	.byte	0x00, 0xf5, 0x21, 0x00


	//----- nvinfo : EIATTR_KPARAM_INFO
	.align		4
.L_1014:
        /*0028*/ 	.byte	0x04, 0x17
        /*002a*/ 	.short	(.L_1016 - .L_1015)
.L_1015:
        /*002c*/ 	.word	0x00000000
        /*0030*/ 	.short	0x0000
        /*0032*/ 	.short	0x0000
        /*0034*/ 	.byte	0x00, 0xf5, 0x21, 0x00


	//----- nvinfo : EIATTR_SPARSE_MMA_MASK
	.align		4
.L_1016:
        /*0038*/ 	.byte	0x03, 0x50
        /*003a*/ 	.short	0x0000


	//----- nvinfo : EIATTR_MAXREG_COUNT
	.align		4
        /*003c*/ 	.byte	0x03, 0x1b
        /*003e*/ 	.short	0x00ff


	//----- nvinfo : EIATTR_NUM_BARRIERS
	.align		4
        /*0040*/ 	.byte	0x02, 0x4c
        /*0042*/ 	.byte	0x01
	.zero		1


	//----- nvinfo : EIATTR_MERCURY_ISA_VERSION
	.align		4
        /*0044*/ 	.byte	0x03, 0x5f
        /*0046*/ 	.short	0x0101


	//----- nvinfo : EIATTR_VRC_CTA_INIT_COUNT
	.align		4
        /*0048*/ 	.byte	0x02, 0x4a
	.zero		1
	.zero		1


	//----- nvinfo : EIATTR_EXIT_INSTR_OFFSETS
	.align		4
        /*004c*/ 	.byte	0x04, 0x1c
        /*004e*/ 	.short	(.L_1018 - .L_1017)


	//   ....[0]....
.L_1017:
        /*0050*/ 	.word	0x00000350


	//   ....[1]....
        /*0054*/ 	.word	0x000004f0


	//   ....[2]....
        /*0058*/ 	.word	0x00000570


	//----- nvinfo : EIATTR_CRS_STACK_SIZE
	.align		4
.L_1018:
        /*005c*/ 	.byte	0x04, 0x1e
        /*005e*/ 	.short	(.L_1020 - .L_1019)
.L_1019:
        /*0060*/ 	.word	0x00000000


	//----- nvinfo : EIATTR_CBANK_PARAM_SIZE
	.align		4
.L_1020:
        /*0064*/ 	.byte	0x03, 0x19
        /*0066*/ 	.short	0x0018


	//----- nvinfo : EIATTR_PARAM_CBANK
	.align		4
        /*0068*/ 	.byte	0x04, 0x0a
        /*006a*/ 	.short	(.L_1022 - .L_1021)
	.align		4
.L_1021:
        /*006c*/ 	.word	index@(.nv.constant0.contiguous_reduce_u32)
        /*0070*/ 	.short	0x0380
        /*0072*/ 	.short	0x0018


	//----- nvinfo : EIATTR_SW_WAR
	.align		4
.L_1022:
        /*0074*/ 	.byte	0x04, 0x36
        /*0076*/ 	.short	(.L_1024 - .L_1023)
.L_1023:
        /*0078*/ 	.word	0x00000008
.L_1024:


//--------------------- .nv.info.contiguous_reduce3_u16 --------------------------
	.section	.nv.info.contiguous_reduce3_u16,"",@"SHT_CUDA_INFO"
	.sectionflags	@""
	.align	4


	//----- nvinfo : EIATTR_CUDA_API_VERSION
	.align		4
        /*0000*/ 	.byte	0x04, 0x37
        /*0002*/ 	.short	(.L_1026 - .L_1025)
.L_1025:
        /*0004*/ 	.word	0x00000082


	//----- nvinfo : EIATTR_KPARAM_INFO
	.align		4
.L_1026:
        /*0008*/ 	.byte	0x04, 0x17
        /*000a*/ 	.short	(.L_1028 - .L_1027)
.L_1027:
        /*000c*/ 	.word	0x00000000
        /*0010*/ 	.short	0x0006
        /*0012*/ 	.short	0x0030
        /*0014*/ 	.byte	0x00, 0xf0, 0x21, 0x00


	//----- nvinfo : EIATTR_KPARAM_INFO
	.align		4
.L_1028:
        /*0018*/ 	.byte	0x04, 0x17
        /*001a*/ 	.short	(.L_1030 - .L_1029)
.L_1029:
        /*001c*/ 	.word	0x00000000
        /*0020*/ 	.short	0x0005
        /*0022*/ 	.short	0x0028
        /*0024*/ 	.byte	0x00, 0xf0, 0x21, 0x00


	//----- nvinfo : EIATTR_KPARAM_INFO
	.align		4
.L_1030:
        /*0028*/ 	.byte	0x04, 0x17
        /*002a*/ 	.short	(.L_1032 - .L_1031)
.L_1031:
        /*002c*/ 	.word	0x00000000
        /*0030*/ 	.short	0x0004
        /*0032*/ 	.short	0x0020
        /*0034*/ 	.byte	0x00, 0xf0, 0x21, 0x00


	//----- nvinfo : EIATTR_KPARAM_INFO
	.align		4
.L_1032:
        /*0038*/ 	.byte	0x04, 0x17
        /*003a*/ 	.short	(.L_1034 - .L_1033)
.L_1033:
        /*003c*/ 	.word	0x00000000
        /*0040*/ 	.short	0x0003
        /*0042*/ 	.short	0x0018
        /*0044*/ 	.byte	0x00, 0xf5, 0x21, 0x00


	//----- nvinfo : EIATTR_KPARAM_INFO
	.align		4
.L_1034:
        /*0048*/ 	.byte	0x04, 0x17
        /*004a*/ 	.short	(.L_1036 - .L_1035)
.L_1035:
        /*004c*/ 	.word	0x00000000
        /*0050*/ 	.short	0x0002
        /*0052*/ 	.short	0x0010
        /*0054*/ 	.byte	0x00, 0xf5, 0x21, 0x00


	//----- nvinfo : EIATTR_KPARAM_INFO
	.align		4
.L_1036:
        /*0058*/ 	.byte	0x04, 0x17
        /*005a*/ 	.short	(.L_1038 - .L_1037)
.L_1037:
        /*005c*/ 	.word	0x00000000
        /*0060*/ 	.short	0x0001
        /*0062*/ 	.short	0x0008
        /*0064*/ 	.byte	0x00, 0xf5, 0x21, 0x00


	//----- nvinfo : EIATTR_KPARAM_INFO
	.align		4
.L_1038:
        /*0068*/ 	.byte	0x04, 0x17
        /*006a*/ 	.short	(.L_1040 - .L_1039)
.L_1039:
        /*006c*/ 	.word	0x00000000
        /*0070*/ 	.short	0x0000
        /*0072*/ 	.short	0x0000
        /*0074*/ 	.byte	0x00, 0xf5, 0x21, 0x00


	//----- nvinfo : EIATTR_SPARSE_MMA_MASK
	.align		4
.L_1040:
        /*0078*/ 	.byte	0x03, 0x50
        /*007a*/ 	.short	0x0000


	//----- nvinfo : EIATTR_MAXREG_COUNT
	.align		4
        /*007c*/ 	.byte	0x03, 0x1b
        /*007e*/ 	.short	0x00ff


	//----- nvinfo : EIATTR_NUM_BARRIERS
	.align		4
        /*0080*/ 	.byte	0x02, 0x4c
        /*0082*/ 	.byte	0x01
	.zero		1


	//----- nvinfo : EIATTR_MERCURY_ISA_VERSION
	.align		4
        /*0084*/ 	.byte	0x03, 0x5f
        /*0086*/ 	.short	0x0101


	//----- nvinfo : EIATTR_VRC_CTA_INIT_COUNT
	.align		4
        /*0088*/ 	.byte	0x02, 0x4a
	.zero		1
	.zero		1


	//----- nvinfo : EIATTR_EXIT_INSTR_OFFSETS
	.align		4
        /*008c*/ 	.byte	0x04, 0x1c
        /*008e*/ 	.short	(.L_1042 - .L_1041)


	//   ....[0]....
.L_1041:
        /*0090*/ 	.word	0x00000160


	//   ....[1]....
        /*0094*/ 	.word	0x00003120


	//   ....[2]....
        /*0098*/ 	.word	0x00003a90


	//----- nvinfo : EIATTR_CRS_STACK_SIZE
	.align		4
.L_1042:
        /*009c*/ 	.byte	0x04, 0x1e
        /*009e*/ 	.short	(.L_1044 - .L_1043)
.L_1043:
        /*00a0*/ 	.word	0x00000000


	//----- nvinfo : EIATTR_CBANK_PARAM_SIZE
	.align		4
.L_1044:
        /*00a4*/ 	.byte	0x03, 0x19
        /*00a6*/ 	.short	0x0038


	//----- nvinfo : EIATTR_PARAM_CBANK
	.align		4
        /*00a8*/ 	.byte	0x04, 0x0a
        /*00aa*/ 	.short	(.L_1046 - .L_1045)
	.align		4
.L_1045:
        /*00ac*/ 	.word	index@(.nv.constant0.contiguous_reduce3_u16)
        /*00b0*/ 	.short	0x0380
        /*00b2*/ 	.short	0x0038


	//----- nvinfo : EIATTR_SW_WAR
	.align		4
.L_1046:
        /*00b4*/ 	.byte	0x04, 0x36
        /*00b6*/ 	.short	(.L_1048 - .L_1047)
.L_1047:
        /*00b8*/ 	.word	0x00000008
.L_1048:


//--------------------- .nv.info.contiguous_reduce22_u16 --------------------------
	.section	.nv.info.contiguous_reduce22_u16,"",@"SHT_CUDA_INFO"
	.sectionflags	@""
	.align	4


	//----- nvinfo : EIATTR_CUDA_API_VERSION
	.align		4
        /*0000*/ 	.byte	0x04, 0x37
        /*0002*/ 	.short	(.L_1050 - .L_1049)
.L_1049:
        /*0004*/ 	.word	0x00000082


	//----- nvinfo : EIATTR_KPARAM_INFO
	.align		4
.L_1050:
        /*0008*/ 	.byte	0x04, 0x17
        /*000a*/ 	.short	(.L_1052 - .L_1051)
.L_1051:
        /*000c*/ 	.word	0x00000000
        /*0010*/ 	.short	0x0003
        /*0012*/ 	.short	0x0018
        /*0014*/ 	.byte	0x00, 0xf0, 0x21, 0x00


	//----- nvinfo : EIATTR_KPARAM_INFO
	.align		4
.L_1052:
        /*0018*/ 	.byte	0x04, 0x17
        /*001a*/ 	.short	(.L_1054 - .L_1053)
.L_1053:
        /*001c*/ 	.word	0x00000000
        /*0020*/ 	.short	0x0002
        /*0022*/ 	.short	0x0010
        /*0024*/ 	.byte	0x00, 0xf0, 0x21, 0x00


	//----- nvinfo : EIATTR_KPARAM_INFO
	.align		4
.L_1054:
        /*0028*/ 	.byte	0x04, 0x17
        /*002a*/ 	.short	(.L_1056 - .L_1055)
.L_1055:
        /*002c*/ 	.word	0x00000000
        /*0030*/ 	.short	0x0001
        /*0032*/ 	.short	0x0008
        /*0034*/ 	.byte	0x00, 0xf5, 0x21, 0x00


	//----- nvinfo : EIATTR_KPARAM_INFO
	.align		4
.L_1056:
        /*0038*/ 	.byte	0x04, 0x17
        /*003a*/ 	.short	(.L_1058 - .L_1057)
.L_1057:
        /*003c*/ 	.word	0x00000000
        /*0040*/ 	.short	0x0000
        /*0042*/ 	.short	0x0000
        /*0044*/ 	.byte	0x00, 0xf5, 0x21, 0x00


	//----- nvinfo : EIATTR_SPARSE_MMA_MASK
	.align		4
.L_1058:
        /*0048*/ 	.byte	0x03, 0x50
        /*004a*/ 	.short	0x0000


	//----- nvinfo : EIATTR_MAXREG_COUNT
	.align		4
        /*004c*/ 	.byte	0x03, 0x1b
        /*004e*/ 	.short	0x00ff


	//----- nvinfo : EIATTR_NUM_BARRIERS
	.align		4
        /*0050*/ 	.byte	0x02, 0x4c
        /*0052*/ 	.byte	0x01
	.zero		1


	//----- nvinfo : EIATTR_MERCURY_ISA_VERSION
	.align		4
        /*0054*/ 	.byte	0x03, 0x5f
        /*0056*/ 	.short	0x0101


	//----- nvinfo : EIATTR_VRC_CTA_INIT_COUNT
	.align		4
        /*0058*/ 	.byte	0x02, 0x4a
	.zero		1
	.zero		1


	//----- nvinfo : EIATTR_EXIT_INSTR_OFFSETS
	.align		4
        /*005c*/ 	.byte	0x04, 0x1c
        /*005e*/ 	.short	(.L_1060 - .L_1059)


	//   ....[0]....
.L_1059:
        /*0060*/ 	.word	0x00000460


	//   ....[1]....
        /*0064*/ 	.word	0x000006e0


	//   ....[2]....
        /*0068*/ 	.word	0x000007f0


	//----- nvinfo : EIATTR_CRS_STACK_SIZE
	.align		4
.L_1060:
        /*006c*/ 	.byte	0x04, 0x1e
        /*006e*/ 	.short	(.L_1062 - .L_1061)
.L_1061:
        /*0070*/ 	.word	0x00000000


	//----- nvinfo : EIATTR_CBANK_PARAM_SIZE
	.align		4
.L_1062:
        /*0074*/ 	.byte	0x03, 0x19
        /*0076*/ 	.short	0x0020


	//----- nvinfo : EIATTR_PARAM_CBANK
	.align		4
        /*0078*/ 	.byte	0x04, 0x0a
        /*007a*/ 	.short	(.L_1064 - .L_1063)
	.align		4
.L_1063:
        /*007c*/ 	.word	index@(.nv.constant0.contiguous_reduce22_u16)
        /*0080*/ 	.short	0x0380
        /*0082*/ 	.short	0x0020


	//----- nvinfo : EIATTR_SW_WAR
	.align		4
.L_1064:
        /*0084*/ 	.byte	0x04, 0x36
        /*0086*/ 	.short	(.L_1066 - .L_1065)
.L_1065:
        /*0088*/ 	.word	0x00000008
.L_1066:


//--------------------- .nv.info.contiguous_reduce2_u16 --------------------------
	.section	.nv.info.contiguous_reduce2_u16,"",@"SHT_CUDA_INFO"
	.sectionflags	@""
	.align	4


	//----- nvinfo : EIATTR_CUDA_API_VERSION
	.align		4
        /*0000*/ 	.byte	0x04, 0x37
        /*0002*/ 	.short	(.L_1068 - .L_1067)
.L_1067:
        /*0004*/ 	.word	0x00000082


	//----- nvinfo : EIATTR_KPARAM_INFO
	.align		4
.L_1068:
        /*0008*/ 	.byte	0x04, 0x17
        /*000a*/ 	.short	(.L_1070 - .L_1069)
.L_1069:
        /*000c*/ 	.word	0x00000000
        /*0010*/ 	.short	0x0006
        /*0012*/ 	.short	0x0030
        /*0014*/ 	.byte	0x00, 0xf0, 0x21, 0x00


	//----- nvinfo : EIATTR_KPARAM_INFO
	.align		4
.L_1070:
        /*0018*/ 	.byte	0x04, 0x17
        /*001a*/ 	.short	(.L_1072 - .L_1071)
.L_1071:
        /*001c*/ 	.word	0x00000000
        /*0020*/ 	.short	0x0005
        /*0022*/ 	.short	0x0028
        /*0024*/ 	.byte	0x00, 0xf0, 0x21, 0x00


	//----- nvinfo : EIATTR_KPARAM_INFO
	.align		4
.L_1072:
        /*0028*/ 	.byte	0x04, 0x17
        /*002a*/ 	.short	(.L_1074 - .L_1073)
.L_1073:
        /*002c*/ 	.word	0x00000000
        /*0030*/ 	.short	0x0004
        /*0032*/ 	.short	0x0020
        /*0034*/ 	.byte	0x00, 0xf0, 0x21, 0x00


	//----- nvinfo : EIATTR_KPARAM_INFO
	.align		4
.L_1074:
        /*0038*/ 	.byte	0x04, 0x17
        /*003a*/ 	.short	(.L_1076 - .L_1075)
.L_1075:
        /*003c*/ 	.word	0x00000000
        /*0040*/ 	.short	0x0003
        /*0042*/ 	.short	0x0018
        /*0044*/ 	.byte	0x00, 0xf5, 0x21, 0x00


	//----- nvinfo : EIATTR_KPARAM_INFO
	.align		4
.L_1076:
        /*0048*/ 	.byte	0x04, 0x17
        /*004a*/ 	.short	(.L_1078 - .L_1077)
.L_1077:
        /*004c*/ 	.word	0x00000000
        /*0050*/ 	.short	0x0002
        /*0052*/ 	.short	0x0010
        /*0054*/ 	.byte	0x00, 0xf5, 0x21, 0x00


	//----- nvinfo : EIATTR_KPARAM_INFO
	.align		4
.L_1078:
        /*0058*/ 	.byte	0x04, 0x17
        /*005a*/ 	.short	(.L_1080 - .L_1079)
.L_1079:
        /*005c*/ 	.word	0x00000000
        /*0060*/ 	.short	0x0001
        /*0062*/ 	.short	0x0008
        /*0064*/ 	.byte	0x00, 0xf5, 0x21, 0x00


	//----- nvinfo : EIATTR_KPARAM_INFO
	.align		4
.L_1080:
        /*0068*/ 	.byte	0x04, 0x17
        /*006a*/ 	.short	(.L_1082 - .L_1081)
.L_1081:
        /*006c*/ 	.word	0x00000000
        /*0070*/ 	.short	0x0000
        /*0072*/ 	.short	0x0000
        /*0074*/ 	.byte	0x00, 0xf5, 0x21, 0x00


	//----- nvinfo : EIATTR_SPARSE_MMA_MASK
	.align		4
.L_1082:
        /*0078*/ 	.byte	0x03, 0x50
        /*007a*/ 	.short	0x0000


	//----- nvinfo : EIATTR_MAXREG_COUNT
	.align		4
        /*007c*/ 	.byte	0x03, 0x1b
        /*007e*/ 	.short	0x00ff


	//----- nvinfo : EIATTR_NUM_BARRIERS
	.align		4
        /*0080*/ 	.byte	0x02, 0x4c
        /*0082*/ 	.byte	0x01
	.zero		1


	//----- nvinfo : EIATTR_MERCURY_ISA_VERSION
	.align		4
        /*0084*/ 	.byte	0x03, 0x5f
        /*0086*/ 	.short	0x0101


	//----- nvinfo : EIATTR_VRC_CTA_INIT_COUNT
	.align		4
        /*0088*/ 	.byte	0x02, 0x4a
	.zero		1
	.zero		1


	//----- nvinfo : EIATTR_EXIT_INSTR_OFFSETS
	.align		4
        /*008c*/ 	.byte	0x04, 0x1c
        /*008e*/ 	.short	(.L_1084 - .L_1083)


	//   ....[0]....
.L_1083:
        /*0090*/ 	.word	0x00006840


	//   ....[1]....
        /*0094*/ 	.word	0x00006aa0


	//   ....[2]....
        /*0098*/ 	.word	0x00006bb0


	//----- nvinfo : EIATTR_CRS_STACK_SIZE
	.align		4
.L_1084:
        /*009c*/ 	.byte	0x04, 0x1e
        /*009e*/ 	.short	(.L_1086 - .L_1085)
.L_1085:
        /*00a0*/ 	.word	0x00000000


	//----- nvinfo : EIATTR_CBANK_PARAM_SIZE
	.align		4
.L_1086:
        /*00a4*/ 	.byte	0x03, 0x19
        /*00a6*/ 	.short	0x0038


	//----- nvinfo : EIATTR_PARAM_CBANK
	.align		4
        /*00a8*/ 	.byte	0x04, 0x0a
        /*00aa*/ 	.short	(.L_1088 - .L_1087)
	.align		4
.L_1087:
        /*00ac*/ 	.word	index@(.nv.constant0.contiguous_reduce2_u16)
        /*00b0*/ 	.short	0x0380
        /*00b2*/ 	.short	0x0038


	//----- nvinfo : EIATTR_SW_WAR
	.align		4
.L_1088:
        /*00b4*/ 	.byte	0x04, 0x36
        /*00b6*/ 	.short	(.L_1090 - .L_1089)
.L_1089:
        /*00b8*/ 	.word	0x00000008
.L_1090:


//--------------------- .nv.info.uncontiguous_reduce_u16 --------------------------
	.section	.nv.info.uncontiguous_reduce_u16,"",@"SHT_CUDA_INFO"
	.sectionflags	@""
	.align	4


	//----- nvinfo : EIATTR_CUDA_API_VERSION
	.align		4
        /*0000*/ 	.byte	0x04, 0x37
        /*0002*/ 	.short	(.L_1092 - .L_1091)
.L_1091:
        /*0004*/ 	.word	0x00000082


	//----- nvinfo : EIATTR_KPARAM_INFO
	.align		4
.L_1092:
        /*0008*/ 	.byte	0x04, 0x17
        /*000a*/ 	.short	(.L_1094 - .L_1093)
.L_1093:
        /*000c*/ 	.word	0x00000000
        /*0010*/ 	.short	0x0005
        /*0012*/ 	.short	0x0028
        /*0014*/ 	.byte	0x00, 0xf0, 0x21, 0x00


	//----- nvinfo : EIATTR_KPARAM_INFO
	.align		4
.L_1094:
        /*0018*/ 	.byte	0x04, 0x17
        /*001a*/ 	.short	(.L_1096 - .L_1095)
.L_1095:
        /*001c*/ 	.word	0x00000000
        /*0020*/ 	.short	0x0004
        /*0022*/ 	.short	0x0020
        /*0024*/ 	.byte	0x00, 0xf0, 0x21, 0x00


	//----- nvinfo : EIATTR_KPARAM_INFO
	.align		4
.L_1096:
        /*0028*/ 	.byte	0x04, 0x17
        /*002a*/ 	.short	(.L_1098 - .L_1097)
.L_1097:
        /*002c*/ 	.word	0x00000000
        /*0030*/ 	.short	0x0003
        /*0032*/ 	.short	0x0018
        /*0034*/ 	.byte	0x00, 0xf5, 0x21, 0x00


	//----- nvinfo : EIATTR_KPARAM_INFO
	.align		4
.L_1098:
        /*0038*/ 	.byte	0x04, 0x17
        /*003a*/ 	.short	(.L_1100 - .L_1099)
.L_1099:
        /*003c*/ 	.word	0x00000000
        /*0040*/ 	.short	0x0002
        /*0042*/ 	.short	0x0010
        /*0044*/ 	.byte	0x00, 0xf5, 0x21, 0x00


	//----- nvinfo : EIATTR_KPARAM_INFO
	.align		4
.L_1100:
        /*0048*/ 	.byte	0x04, 0x17
        /*004a*/ 	.short	(.L_1102 - .L_1101)
.L_1101:
        /*004c*/ 	.word	0x00000000
        /*0050*/ 	.short	0x0001
        /*0052*/ 	.short	0x0008
        /*0054*/ 	.byte	0x00, 0xf5, 0x21, 0x00


	//----- nvinfo : EIATTR_KPARAM_INFO
	.align		4
.L_1102:
        /*0058*/ 	.byte	0x04, 0x17
        /*005a*/ 	.short	(.L_1104 - .L_1103)
.L_1103:
        /*005c*/ 	.word	0x00000000
        /*0060*/ 	.short	0x0000
        /*0062*/ 	.short	0x0000
        /*0064*/ 	.byte	0x00, 0xf5, 0x21, 0x00


	//----- nvinfo : EIATTR_SPARSE_MMA_MASK
	.align		4
.L_1104:
        /*0068*/ 	.byte	0x03, 0x50
        /*006a*/ 	.short	0x0000


	//----- nvinfo : EIATTR_MAXREG_COUNT
	.align		4
        /*006c*/ 	.byte	0x03, 0x1b
        /*006e*/ 	.short	0x00ff


	//----- nvinfo : EIATTR_NUM_BARRIERS
	.align		4
        /*0070*/ 	.byte	0x02, 0x4c
        /*0072*/ 	.byte	0x01
	.zero		1


	//----- nvinfo : EIATTR_MERCURY_ISA_VERSION
	.align		4
        /*0074*/ 	.byte	0x03, 0x5f
        /*0076*/ 	.short	0x0101


	//----- nvinfo : EIATTR_INT_WARP_WIDE_INSTR_OFFSETS
	.align		4
        /*0078*/ 	.byte	0x04, 0x31
        /*007a*/ 	.short	(.L_1106 - .L_1105)


	//   ....[0]....
.L_1105:
        /*007c*/ 	.word	0x00006670


	//----- nvinfo : EIATTR_VRC_CTA_INIT_COUNT
	.align		4
.L_1106:
        /*0080*/ 	.byte	0x02, 0x4a
	.zero		1
	.zero		1


	//----- nvinfo : EIATTR_EXIT_INSTR_OFFSETS
	.align		4
        /*0084*/ 	.byte	0x04, 0x1c
        /*0086*/ 	.short	(.L_1108 - .L_1107)


	//   ....[0]....
.L_1107:
        /*0088*/ 	.word	0x00006730


	//   ....[1]....
        /*008c*/ 	.word	0x000069b0


	//   ....[2]....
        /*0090*/ 	.word	0x00006a30


	//----- nvinfo : EIATTR_CRS_STACK_SIZE
	.align		4
.L_1108:
        /*0094*/ 	.byte	0x04, 0x1e
        /*0096*/ 	.short	(.L_1110 - .L_1109)
.L_1109:
        /*0098*/ 	.word	0x00000000


	//----- nvinfo : EIATTR_CBANK_PARAM_SIZE
	.align		4
.L_1110:
        /*009c*/ 	.byte	0x03, 0x19
        /*009e*/ 	.short	0x0030


	//----- nvinfo : EIATTR_PARAM_CBANK
	.align		4
        /*00a0*/ 	.byte	0x04, 0x0a
        /*00a2*/ 	.short	(.L_1112 - .L_1111)
	.align		4
.L_1111:
        /*00a4*/ 	.word	index@(.nv.constant0.uncontiguous_reduce_u16)
        /*00a8*/ 	.short	0x0380
        /*00aa*/ 	.short	0x0030


	//----- nvinfo : EIATTR_SW_WAR
	.align		4
.L_1112:
        /*00ac*/ 	.byte	0x04, 0x36
        /*00ae*/ 	.short	(.L_1114 - .L_1113)
.L_1113:
        /*00b0*/ 	.word	0x00000008
.L_1114:


//--------------------- .nv.info.contiguous_reduce_u16 --------------------------
	.section	.nv.info.contiguous_reduce_u16,"",@"SHT_CUDA_INFO"
	.sectionflags	@""
	.align	4


	//----- nvinfo : EIATTR_CUDA_API_VERSION
	.align		4
        /*0000*/ 	.byte	0x04, 0x37
        /*0002*/ 	.short	(.L_1116 - .L_1115)
.L_1115:
        /*0004*/ 	.word	0x00000082


	//----- nvinfo : EIATTR_KPARAM_INFO
	.align		4
.L_1116:
        /*0008*/ 	.byte	0x04, 0x17
        /*000a*/ 	.short	(.L_1118 - .L_1117)
.L_1117:
        /*000c*/ 	.word	0x00000000
        /*0010*/ 	.short	0x0002
        /*0012*/ 	.short	0x0010
        /*0014*/ 	.byte	0x00, 0xf0, 0x21, 0x00


	//----- nvinfo : EIATTR_KPARAM_INFO
	.align		4
.L_1118:
        /*0018*/ 	.byte	0x04, 0x17
        /*001a*/ 	.short	(.L_1120 - .L_1119)
.L_1119:
        /*001c*/ 	.word	0x00000000
        /*0020*/ 	.short	0x0001
        /*0022*/ 	.short	0x0008
        /*0024*/ 	.byte	0x00, 0xf5, 0x21, 0x00


	//----- nvinfo : EIATTR_KPARAM_INFO
	.align		4
.L_1120:
        /*0028*/ 	.byte	0x04, 0x17
        /*002a*/ 	.short	(.L_1122 - .L_1121)
.L_1121:
        /*002c*/ 	.word	0x00000000
        /*0030*/ 	.short	0x0000
        /*0032*/ 	.short	0x0000
        /*0034*/ 	.byte	0x00, 0xf5, 0x21, 0x00


	//----- nvinfo : EIATTR_SPARSE_MMA_MASK
	.align		4
.L_1122:
        /*0038*/ 	.byte	0x03, 0x50
        /*003a*/ 	.short	0x0000


	//----- nvinfo : EIATTR_MAXREG_COUNT
	.align		4
        /*003c*/ 	.byte	0x03, 0x1b
        /*003e*/ 	.short	0x00ff


	//----- nvinfo : EIATTR_NUM_BARRIERS
	.align		4
        /*0040*/ 	.byte	0x02, 0x4c
        /*0042*/ 	.byte	0x01
	.zero		1


	//----- nvinfo : EIATTR_MERCURY_ISA_VERSION
	.align		4
        /*0044*/ 	.byte	0x03, 0x5f
        /*0046*/ 	.short	0x0101


	//----- nvinfo : EIATTR_INT_WARP_WIDE_INSTR_OFFSETS
	.align		4
        /*0048*/ 	.byte	0x04, 0x31
        /*004a*/ 	.short	(.L_1124 - .L_1123)


	//   ....[0]....
.L_1123:
        /*004c*/ 	.word	0x000002e0


	//----- nvinfo : EIATTR_VRC_CTA_INIT_COUNT
	.align		4
.L_1124:
        /*0050*/ 	.byte	0x02, 0x4a
	.zero		1
	.zero		1


	//----- nvinfo : EIATTR_EXIT_INSTR_OFFSETS
	.align		4
        /*0054*/ 	.byte	0x04, 0x1c
        /*0056*/ 	.short	(.L_1126 - .L_1125)


	//   ....[0]....
.L_1125:
        /*0058*/ 	.word	0x000003a0


	//   ....[1]....
        /*005c*/ 	.word	0x00000620


	//   ....[2]....
        /*0060*/ 	.word	0x000006a0


	//----- nvinfo : EIATTR_CRS_STACK_SIZE
	.align		4
.L_1126:
        /*0064*/ 	.byte	0x04, 0x1e
        /*0066*/ 	.short	(.L_1128 - .L_1127)
.L_1127:
        /*0068*/ 	.word	0x00000000


	//----- nvinfo : EIATTR_CBANK_PARAM_SIZE
	.align		4
.L_1128:
        /*006c*/ 	.byte	0x03, 0x19
        /*006e*/ 	.short	0x0018


	//----- nvinfo : EIATTR_PARAM_CBANK
	.align		4
        /*0070*/ 	.byte	0x04, 0x0a
        /*0072*/ 	.short	(.L_1130 - .L_1129)
	.align		4
.L_1129:
        /*0074*/ 	.word	index@(.nv.constant0.contiguous_reduce_u16)
        /*0078*/ 	.short	0x0380
        /*007a*/ 	.short	0x0018


	//----- nvinfo : EIATTR_SW_WAR
	.align		4
.L_1130:
        /*007c*/ 	.byte	0x04, 0x36
        /*007e*/ 	.short	(.L_1132 - .L_1131)
.L_1131:
        /*0080*/ 	.word	0x00000008
.L_1132:


//--------------------- .nv.info.contiguous_reduce3_u8 --------------------------
	.section	.nv.info.contiguous_reduce3_u8,"",@"SHT_CUDA_INFO"
	.sectionflags	@""
	.align	4


	//----- nvinfo : EIATTR_CUDA_API_VERSION
	.align		4
        /*0000*/ 	.byte	0x04, 0x37
        /*0002*/ 	.short	(.L_1134 - .L_1133)
.L_1133:
        /*0004*/ 	.word	0x00000082


	//----- nvinfo : EIATTR_KPARAM_INFO
	.align		4
.L_1134:
        /*0008*/ 	.byte	0x04, 0x17
        /*000a*/ 	.short	(.L_1136 - .L_1135)
.L_1135:
        /*000c*/ 	.word	0x00000000
        /*0010*/ 	.short	0x0006
        /*0012*/ 	.short	0x0030
        /*0014*/ 	.byte	0x00, 0xf0, 0x21, 0x00


	//----- nvinfo : EIATTR_KPARAM_INFO
	.align		4
.L_1136:
        /*0018*/ 	.byte	0x04, 0x17
        /*001a*/ 	.short	(.L_1138 - .L_1137)
.L_1137:
        /*001c*/ 	.word	0x00000000
        /*0020*/ 	.short	0x0005
        /*0022*/ 	.short	0x0028
        /*0024*/ 	.byte	0x00, 0xf0, 0x21, 0x00


	//----- nvinfo : EIATTR_KPARAM_INFO
	.align		4
.L_1138:
        /*0028*/ 	.byte	0x04, 0x17
        /*002a*/ 	.short	(.L_1140 - .L_1139)
.L_1139:
        /*002c*/ 	.word	0x00000000
        /*0030*/ 	.short	0x0004
        /*0032*/ 	.short	0x0020
        /*0034*/ 	.byte	0x00, 0xf0, 0x21, 0x00


	//----- nvinfo : EIATTR_KPARAM_INFO
	.align		4
.L_1140:
        /*0038*/ 	.byte	0x04, 0x17
        /*003a*/ 	.short	(.L_1142 - .L_1141)
.L_1141:
        /*003c*/ 	.word	0x00000000
        /*0040*/ 	.short	0x0003
        /*0042*/ 	.short	0x0018
        /*0044*/ 	.byte	0x00, 0xf5, 0x21, 0x00


	//----- nvinfo : EIATTR_KPARAM_INFO
	.align		4
.L_1142:
        /*0048*/ 	.byte	0x04, 0x17
        /*004a*/ 	.short	(.L_1144 - .L_1143)
.L_1143:
        /*004c*/ 	.word	0x00000000
        /*0050*/ 	.short	0x0002
        /*0052*/ 	.short	0x0010
        /*0054*/ 	.byte	0x00, 0xf5, 0x21, 0x00


	//----- nvinfo : EIATTR_KPARAM_INFO
	.align		4
.L_1144:
        /*0058*/ 	.byte	0x04, 0x17
        /*005a*/ 	.short	(.L_1146 - .L_1145)
.L_1145:
        /*005c*/ 	.word	0x00000000
        /*0060*/ 	.short	0x0001
        /*0062*/ 	.short	0x0008
        /*0064*/ 	.byte	0x00, 0xf5, 0x21, 0x00


	//----- nvinfo : EIATTR_KPARAM_INFO
	.align		4
.L_1146:
        /*0068*/ 	.byte	0x04, 0x17
        /*006a*/ 	.short	(.L_1148 - .L_1147)
.L_1147:
        /*006c*/ 	.word	0x00000000
        /*0070*/ 	.short	0x0000
        /*0072*/ 	.short	0x0000
        /*0074*/ 	.byte	0x00, 0xf5, 0x21, 0x00


	//----- nvinfo : EIATTR_SPARSE_MMA_MASK
	.align		4
.L_1148:
        /*0078*/ 	.byte	0x03, 0x50
        /*007a*/ 	.short	0x0000


	//----- nvinfo : EIATTR_MAXREG_COUNT
	.align		4
        /*007c*/ 	.byte	0x03, 0x1b
        /*007e*/ 	.short	0x00ff


	//----- nvinfo : EIATTR_NUM_BARRIERS
	.align		4
        /*0080*/ 	.byte	0x02, 0x4c
        /*0082*/ 	.byte	0x01
	.zero		1


	//----- nvinfo : EIATTR_MERCURY_ISA_VERSION
	.align		4
        /*0084*/ 	.byte	0x03, 0x5f
        /*0086*/ 	.short	0x0101


	//----- nvinfo : EIATTR_VRC_CTA_INIT_COUNT
	.align		4
        /*0088*/ 	.byte	0x02, 0x4a
	.zero		1
	.zero		1


	//----- nvinfo : EIATTR_EXIT_INSTR_OFFSETS
	.align		4
        /*008c*/ 	.byte	0x04, 0x1c
        /*008e*/ 	.short	(.L_1150 - .L_1149)


	//   ....[0]....
.L_1149:
        /*0090*/ 	.word	0x00000150


	//   ....[1]....
        /*0094*/ 	.word	0x00003110


	//   ....[2]....
        /*0098*/ 	.word	0x00003820


	//----- nvinfo : EIATTR_CRS_STACK_SIZE
	.align		4
.L_1150:
        /*009c*/ 	.byte	0x04, 0x1e
        /*009e*/ 	.short	(.L_1152 - .L_1151)
.L_1151:
        /*00a0*/ 	.word	0x00000000


	//----- nvinfo : EIATTR_CBANK_PARAM_SIZE
	.align		4
.L_1152:
        /*00a4*/ 	.byte	0x03, 0x19
        /*00a6*/ 	.short	0x0038


	//----- nvinfo : EIATTR_PARAM_CBANK
	.align		4
        /*00a8*/ 	.byte	0x04, 0x0a
        /*00aa*/ 	.short	(.L_1154 - .L_1153)
	.align		4
.L_1153:
        /*00ac*/ 	.word	index@(.nv.constant0.contiguous_reduce3_u8)
        /*00b0*/ 	.short	0x0380
        /*00b2*/ 	.short	0x0038


	//----- nvinfo : EIATTR_SW_WAR
	.align		4
.L_1154:
        /*00b4*/ 	.byte	0x04, 0x36
        /*00b6*/ 	.short	(.L_1156 - .L_1155)
.L_1155:
        /*00b8*/ 	.word	0x00000008
.L_1156:


//--------------------- .nv.info.contiguous_reduce22_u8 --------------------------
	.section	.nv.info.contiguous_reduce22_u8,"",@"SHT_CUDA_INFO"
	.sectionflags	@""
	.align	4


	//----- nvinfo : EIATTR_CUDA_API_VERSION
	.align		4
        /*0000*/ 	.byte	0x04, 0x37
        /*0002*/ 	.short	(.L_1158 - .L_1157)
.L_1157:
        /*0004*/ 	.word	0x00000082


	//----- nvinfo : EIATTR_KPARAM_INFO
	.align		4
.L_1158:
        /*0008*/ 	.byte	0x04, 0x17
        /*000a*/ 	.short	(.L_1160 - .L_1159)
.L_1159:
        /*000c*/ 	.word	0x00000000
        /*0010*/ 	.short	0x0003
        /*0012*/ 	.short	0x0018
        /*0014*/ 	.byte	0x00, 0xf0, 0x21, 0x00


	//----- nvinfo : EIATTR_KPARAM_INFO
	.align		4
.L_1160:
        /*0018*/ 	.byte	0x04, 0x17
        /*001a*/ 	.short	(.L_1162 - .L_1161)
.L_1161:
        /*001c*/ 	.word	0x00000000
        /*0020*/ 	.short	0x0002
        /*0022*/ 	.short	0x0010
        /*0024*/ 	.byte	0x00, 0xf0, 0x21, 0x00


	//----- nvinfo : EIATTR_KPARAM_INFO
	.align		4
.L_1162:
        /*0028*/ 	.byte	0x04, 0x17
        /*002a*/ 	.short	(.L_1164 - .L_1163)
.L_1163:
        /*002c*/ 	.word	0x00000000
        /*0030*/ 	.short	0x0001
        /*0032*/ 	.short	0x0008
        /*0034*/ 	.byte	0x00, 0xf5, 0x21, 0x00


	//----- nvinfo : EIATTR_KPARAM_INFO
	.align		4
.L_1164:
        /*0038*/ 	.byte	0x04, 0x17
        /*003a*/ 	.short	(.L_1166 - .L_1165)
.L_1165:
        /*003c*/ 	.word	0x00000000
        /*0040*/ 	.short	0x0000
        /*0042*/ 	.short	0x0000
        /*0044*/ 	.byte	0x00, 0xf5, 0x21, 0x00


	//----- nvinfo : EIATTR_SPARSE_MMA_MASK
	.align		4
.L_1166:
        /*0048*/ 	.byte	0x03, 0x50
        /*004a*/ 	.short	0x0000


	//----- nvinfo : EIATTR_MAXREG_COUNT
	.align		4
        /*004c*/ 	.byte	0x03, 0x1b
        /*004e*/ 	.short	0x00ff


	//----- nvinfo : EIATTR_NUM_BARRIERS
	.align		4
        /*0050*/ 	.byte	0x02, 0x4c
        /*0052*/ 	.byte	0x01
	.zero		1


	//----- nvinfo : EIATTR_MERCURY_ISA_VERSION
	.align		4
        /*0054*/ 	.byte	0x03, 0x5f
        /*0056*/ 	.short	0x0101


	//----- nvinfo : EIATTR_VRC_CTA_INIT_COUNT
	.align		4
        /*0058*/ 	.byte	0x02, 0x4a
	.zero		1
	.zero		1


	//----- nvinfo : EIATTR_EXIT_INSTR_OFFSETS
	.align		4
        /*005c*/ 	.byte	0x04, 0x1c
        /*005e*/ 	.short	(.L_1168 - .L_1167)


	//   ....[0]....
.L_1167:
        /*0060*/ 	.word	0x000003f0


	//   ....[1]....
        /*0064*/ 	.word	0x00000590


	//   ....[2]....
        /*0068*/ 	.word	0x000006a0


	//----- nvinfo : EIATTR_CRS_STACK_SIZE
	.align		4
.L_1168:
        /*006c*/ 	.byte	0x04, 0x1e
        /*006e*/ 	.short	(.L_1170 - .L_1169)
.L_1169:
        /*0070*/ 	.word	0x00000000


	//----- nvinfo : EIATTR_CBANK_PARAM_SIZE
	.align		4
.L_1170:
        /*0074*/ 	.byte	0x03, 0x19
        /*0076*/ 	.short	0x0020


	//----- nvinfo : EIATTR_PARAM_CBANK
	.align		4
        /*0078*/ 	.byte	0x04, 0x0a
        /*007a*/ 	.short	(.L_1172 - .L_1171)
	.align		4
.L_1171:
        /*007c*/ 	.word	index@(.nv.constant0.contiguous_reduce22_u8)
        /*0080*/ 	.short	0x0380
        /*0082*/ 	.short	0x0020


	//----- nvinfo : EIATTR_SW_WAR
	.align		4
.L_1172:
        /*0084*/ 	.byte	0x04, 0x36
        /*0086*/ 	.short	(.L_1174 - .L_1173)
.L_1173:
        /*0088*/ 	.word	0x00000008
.L_1174:


//--------------------- .nv.info.contiguous_reduce2_u8 --------------------------
	.section	.nv.info.contiguous_reduce2_u8,"",@"SHT_CUDA_INFO"
	.sectionflags	@""
	.align	4


	//----- nvinfo : EIATTR_CUDA_API_VERSION
	.align		4
        /*0000*/ 	.byte	0x04, 0x37
        /*0002*/ 	.short	(.L_1176 - .L_1175)
.L_1175:
        /*0004*/ 	.word	0x00000082


	//----- nvinfo : EIATTR_KPARAM_INFO
	.align		4
.L_1176:
        /*0008*/ 	.byte	0x04, 0x17
        /*000a*/ 	.short	(.L_1178 - .L_1177)
.L_1177:
        /*000c*/ 	.word	0x00000000
        /*0010*/ 	.short	0x0006
        /*0012*/ 	.short	0x0030
        /*0014*/ 	.byte	0x00, 0xf0, 0x21, 0x00


	//----- nvinfo : EIATTR_KPARAM_INFO
	.align		4
.L_1178:
        /*0018*/ 	.byte	0x04, 0x17
        /*001a*/ 	.short	(.L_1180 - .L_1179)
.L_1179:
        /*001c*/ 	.word	0x00000000
        /*0020*/ 	.short	0x0005
        /*0022*/ 	.short	0x0028
        /*0024*/ 	.byte	0x00, 0xf0, 0x21, 0x00


	//----- nvinfo : EIATTR_KPARAM_INFO
	.align		4
.L_1180:
        /*0028*/ 	.byte	0x04, 0x17
        /*002a*/ 	.short	(.L_1182 - .L_1181)
.L_1181:
        /*002c*/ 	.word	0x00000000
        /*0030*/ 	.short	0x0004
        /*0032*/ 	.short	0x0020
        /*0034*/ 	.byte	0x00, 0xf0, 0x21, 0x00


	//----- nvinfo : EIATTR_KPARAM_INFO
	.align		4
.L_1182:
        /*0038*/ 	.byte	0x04, 0x17
        /*003a*/ 	.short	(.L_1184 - .L_1183)
.L_1183:
        /*003c*/ 	.word	0x00000000
        /*0040*/ 	.short	0x0003
        /*0042*/ 	.short	0x0018
        /*0044*/ 	.byte	0x00, 0xf5, 0x21, 0x00


	//----- nvinfo : EIATTR_KPARAM_INFO
	.align		4
.L_1184:
        /*0048*/ 	.byte	0x04, 0x17
        /*004a*/ 	.short	(.L_1186 - .L_1185)
.L_1185:
        /*004c*/ 	.word	0x00000000
        /*0050*/ 	.short	0x0002
        /*0052*/ 	.short	0x0010
        /*0054*/ 	.byte	0x00, 0xf5, 0x21, 0x00


	//----- nvinfo : EIATTR_KPARAM_INFO
	.align		4
.L_1186:
        /*0058*/ 	.byte	0x04, 0x17
        /*005a*/ 	.short	(.L_1188 - .L_1187)
.L_1187:
        /*005c*/ 	.word	0x00000000
        /*0060*/ 	.short	0x0001
        /*0062*/ 	.short	0x0008
        /*0064*/ 	.byte	0x00, 0xf5, 0x21, 0x00


	//----- nvinfo : EIATTR_KPARAM_INFO
	.align		4
.L_1188:
        /*0068*/ 	.byte	0x04, 0x17
        /*006a*/ 	.short	(.L_1190 - .L_1189)
.L_1189:
        /*006c*/ 	.word	0x00000000
        /*0070*/ 	.short	0x0000
        /*0072*/ 	.short	0x0000
        /*0074*/ 	.byte	0x00, 0xf5, 0x21, 0x00


	//----- nvinfo : EIATTR_SPARSE_MMA_MASK
	.align		4
.L_1190:
        /*0078*/ 	.byte	0x03, 0x50
        /*007a*/ 	.short	0x0000


	//----- nvinfo : EIATTR_MAXREG_COUNT
	.align		4
        /*007c*/ 	.byte	0x03, 0x1b
        /*007e*/ 	.short	0x00ff


	//----- nvinfo : EIATTR_NUM_BARRIERS
	.align		4
        /*0080*/ 	.byte	0x02, 0x4c
        /*0082*/ 	.byte	0x01
	.zero		1


	//----- nvinfo : EIATTR_MERCURY_ISA_VERSION
	.align		4
        /*0084*/ 	.byte	0x03, 0x5f
        /*0086*/ 	.short	0x0101


	//----- nvinfo : EIATTR_VRC_CTA_INIT_COUNT
	.align		4
        /*0088*/ 	.byte	0x02, 0x4a
	.zero		1
	.zero		1


	//----- nvinfo : EIATTR_EXIT_INSTR_OFFSETS
	.align		4
        /*008c*/ 	.byte	0x04, 0x1c
        /*008e*/ 	.short	(.L_1192 - .L_1191)


	//   ....[0]....
.L_1191:
        /*0090*/ 	.word	0x00006760


	//   ....[1]....
        /*0094*/ 	.word	0x00006900


	//   ....[2]....
        /*0098*/ 	.word	0x00006a10


	//----- nvinfo : EIATTR_CRS_STACK_SIZE
	.align		4
.L_1192:
        /*009c*/ 	.byte	0x04, 0x1e
        /*009e*/ 	.short	(.L_1194 - .L_1193)
.L_1193:
        /*00a0*/ 	.word	0x00000000


	//----- nvinfo : EIATTR_CBANK_PARAM_SIZE
	.align		4
.L_1194:
        /*00a4*/ 	.byte	0x03, 0x19
        /*00a6*/ 	.short	0x0038


	//----- nvinfo : EIATTR_PARAM_CBANK
	.align		4
        /*00a8*/ 	.byte	0x04, 0x0a
        /*00aa*/ 	.short	(.L_1196 - .L_1195)
	.align		4
.L_1195:
        /*00ac*/ 	.word	index@(.nv.constant0.contiguous_reduce2_u8)
        /*00b0*/ 	.short	0x0380
        /*00b2*/ 	.short	0x0038


	//----- nvinfo : EIATTR_SW_WAR
	.align		4
.L_1196:
        /*00b4*/ 	.byte	0x04, 0x36
        /*00b6*/ 	.short	(.L_1198 - .L_1197)
.L_1197:
        /*00b8*/ 	.word	0x00000008
.L_1198:


//--------------------- .nv.info.uncontiguous_reduce_u8 --------------------------
	.section	.nv.info.uncontiguous_reduce_u8,"",@"SHT_CUDA_INFO"
	.sectionflags	@""
	.align	4


	//----- nvinfo : EIATTR_CUDA_API_VERSION
	.align		4
        /*0000*/ 	.byte	0x04, 0x37
        /*0002*/ 	.short	(.L_1200 - .L_1199)
.L_1199:
        /*0004*/ 	.word	0x00000082


	//----- nvinfo : EIATTR_KPARAM_INFO
	.align		4
.L_1200:
        /*0008*/ 	.byte	0x04, 0x17
        /*000a*/ 	.short	(.L_1202 - .L_1201)
.L_1201:
        /*000c*/ 	.word	0x00000000
        /*0010*/ 	.short	0x0005
        /*0012*/ 	.short	0x0028
        /*0014*/ 	.byte	0x00, 0xf0, 0x21, 0x00


	//----- nvinfo : EIATTR_KPARAM_INFO
	.align		4
.L_1202:
        /*0018*/ 	.byte	0x04, 0x17
        /*001a*/ 	.short	(.L_1204 - .L_1203)
.L_1203:
        /*001c*/ 	.word	0x00000000
        /*0020*/ 	.short	0x0004
        /*0022*/ 	.short	0x0020
        /*0024*/ 	.byte	0x00, 0xf0, 0x21, 0x00


	//----- nvinfo : EIATTR_KPARAM_INFO
	.align		4
.L_1204:
        /*0028*/ 	.byte	0x04, 0x17
        /*002a*/ 	.short	(.L_1206 - .L_1205)
.L_1205:
        /*002c*/ 	.word	0x00000000
        /*0030*/ 	.short	0x0003
        /*0032*/ 	.short	0x0018
        /*0034*/ 	.byte	0x00, 0xf5, 0x21, 0x00


	//----- nvinfo : EIATTR_KPARAM_INFO
	.align		4
.L_1206:
        /*0038*/ 	.byte	0x04, 0x17
        /*003a*/ 	.short	(.L_1208 - .L_1207)
.L_1207:
        /*003c*/ 	.word	0x00000000
        /*0040*/ 	.short	0x0002
        /*0042*/ 	.short	0x0010
        /*0044*/ 	.byte	0x00, 0xf5, 0x21, 0x00


	//----- nvinfo : EIATTR_KPARAM_INFO
	.align		4
.L_1208:
        /*0048*/ 	.byte	0x04, 0x17
        /*004a*/ 	.short	(.L_1210 - .L_1209)
.L_1209:
        /*004c*/ 	.word	0x00000000
        /*0050*/ 	.short	0x0001
        /*0052*/ 	.short	0x0008
        /*0054*/ 	.byte	0x00, 0xf5, 0x21, 0x00


	//----- nvinfo : EIATTR_KPARAM_INFO
	.align		4
.L_1210:
        /*0058*/ 	.byte	0x04, 0x17
        /*005a*/ 	.short	(.L_1212 - .L_1211)
.L_1211:
        /*005c*/ 	.word	0x00000000
        /*0060*/ 	.short	0x0000
        /*0062*/ 	.short	0x0000
        /*0064*/ 	.byte	0x00, 0xf5, 0x21, 0x00


	//----- nvinfo : EIATTR_SPARSE_MMA_MASK
	.align		4
.L_1212:
        /*0068*/ 	.byte	0x03, 0x50
        /*006a*/ 	.short	0x0000


	//----- nvinfo : EIATTR_MAXREG_COUNT
	.align		4
        /*006c*/ 	.byte	0x03, 0x1b
        /*006e*/ 	.short	0x00ff


	//----- nvinfo : EIATTR_NUM_BARRIERS
	.align		4
        /*0070*/ 	.byte	0x02, 0x4c
        /*0072*/ 	.byte	0x01
	.zero		1


	//----- nvinfo : EIATTR_MERCURY_ISA_VERSION
	.align		4
        /*0074*/ 	.byte	0x03, 0x5f
        /*0076*/ 	.short	0x0101


	//----- nvinfo : EIATTR_VRC_CTA_INIT_COUNT
	.align		4
        /*0078*/ 	.byte	0x02, 0x4a
	.zero		1
	.zero		1


	//----- nvinfo : EIATTR_EXIT_INSTR_OFFSETS
	.align		4
        /*007c*/ 	.byte	0x04, 0x1c
        /*007e*/ 	.short	(.L_1214 - .L_1213)


	//   ....[0]....
.L_1213:
        /*0080*/ 	.word	0x00006720


	//   ....[1]....
        /*0084*/ 	.word	0x000068c0


	//   ....[2]....
        /*0088*/ 	.word	0x00006970


	//----- nvinfo : EIATTR_CRS_STACK_SIZE
	.align		4
.L_1214:
        /*008c*/ 	.byte	0x04, 0x1e
        /*008e*/ 	.short	(.L_1216 - .L_1215)
.L_1215:
        /*0090*/ 	.word	0x00000000


	//----- nvinfo : EIATTR_CBANK_PARAM_SIZE
	.align		4
.L_1216:
        /*0094*/ 	.byte	0x03, 0x19
        /*0096*/ 	.short	0x0030


	//----- nvinfo : EIATTR_PARAM_CBANK
	.align		4
        /*0098*/ 	.byte	0x04, 0x0a
        /*009a*/ 	.short	(.L_1218 - .L_1217)
	.align		4
.L_1217:
        /*009c*/ 	.word	index@(.nv.constant0.uncontiguous_reduce_u8)
        /*00a0*/ 	.short	0x0380
        /*00a2*/ 	.short	0x0030


	//----- nvinfo : EIATTR_SW_WAR
	.align		4
.L_1218:
        /*00a4*/ 	.byte	0x04, 0x36
        /*00a6*/ 	.short	(.L_1220 - .L_1219)
.L_1219:
        /*00a8*/ 	.word	0x00000008
.L_1220:


//--------------------- .nv.info.contiguous_reduce_u8 --------------------------
	.section	.nv.info.contiguous_reduce_u8,"",@"SHT_CUDA_INFO"
	.sectionflags	@""
	.align	4


	//----- nvinfo : EIATTR_CUDA_API_VERSION
	.align		4
        /*0000*/ 	.byte	0x04, 0x37
        /*0002*/ 	.short	(.L_1222 - .L_1221)
.L_1221:
        /*0004*/ 	.word	0x00000082


	//----- nvinfo : EIATTR_KPARAM_INFO
	.align		4
.L_1222:
        /*0008*/ 	.byte	0x04, 0x17
        /*000a*/ 	.short	(.L_1224 - .L_1223)
.L_1223:
        /*000c*/ 	.word	0x00000000
        /*0010*/ 	.short	0x0002
        /*0012*/ 	.short	0x0010
        /*0014*/ 	.byte	0x00, 0xf0, 0x21, 0x00


	//----- nvinfo : EIATTR_KPARAM_INFO
	.align		4
.L_1224:
        /*0018*/ 	.byte	0x04, 0x17
        /*001a*/ 	.short	(.L_1226 - .L_1225)
.L_1225:
        /*001c*/ 	.word	0x00000000
        /*0020*/ 	.short	0x0001
        /*0022*/ 	.short	0x0008
        /*0024*/ 	.byte	0x00, 0xf5, 0x21, 0x00


	//----- nvinfo : EIATTR_KPARAM_INFO
	.align		4
.L_1226:
        /*0028*/ 	.byte	0x04, 0x17
        /*002a*/ 	.short	(.L_1228 - .L_1227)
.L_1227:
        /*002c*/ 	.word	0x00000000
        /*0030*/ 	.short	0x0000
        /*0032*/ 	.short	0x0000
        /*0034*/ 	.byte	0x00, 0xf5, 0x21, 0x00


	//----- nvinfo : EIATTR_SPARSE_MMA_MASK
	.align		4
.L_1228:
        /*0038*/ 	.byte	0x03, 0x50
        /*003a*/ 	.short	0x0000


	//----- nvinfo : EIATTR_MAXREG_COUNT
	.align		4
        /*003c*/ 	.byte	0x03, 0x1b
        /*003e*/ 	.short	0x00ff


	//----- nvinfo : EIATTR_NUM_BARRIERS
	.align		4
        /*0040*/ 	.byte	0x02, 0x4c
        /*0042*/ 	.byte	0x01
	.zero		1


	//----- nvinfo : EIATTR_MERCURY_ISA_VERSION
	.align		4
        /*0044*/ 	.byte	0x03, 0x5f
        /*0046*/ 	.short	0x0101


	//----- nvinfo : EIATTR_VRC_CTA_INIT_COUNT
	.align		4
        /*0048*/ 	.byte	0x02, 0x4a
	.zero		1
	.zero		1


	//----- nvinfo : EIATTR_EXIT_INSTR_OFFSETS
	.align		4
        /*004c*/ 	.byte	0x04, 0x1c
        /*004e*/ 	.short	(.L_1230 - .L_1229)


	//   ....[0]....
.L_1229:
        /*0050*/ 	.word	0x00000350


	//   ....[1]....
        /*0054*/ 	.word	0x000004f0


	//   ....[2]....
        /*0058*/ 	.word	0x000005a0


	//----- nvinfo : EIATTR_CRS_STACK_SIZE
	.align		4
.L_1230:
        /*005c*/ 	.byte	0x04, 0x1e
        /*005e*/ 	.short	(.L_1232 - .L_1231)
.L_1231:
        /*0060*/ 	.word	0x00000000


	//----- nvinfo : EIATTR_CBANK_PARAM_SIZE
	.align		4
.L_1232:
        /*0064*/ 	.byte	0x03, 0x19
        /*0066*/ 	.short	0x0018


	//----- nvinfo : EIATTR_PARAM_CBANK
	.align		4
        /*0068*/ 	.byte	0x04, 0x0a
        /*006a*/ 	.short	(.L_1234 - .L_1233)
	.align		4
.L_1233:
        /*006c*/ 	.word	index@(.nv.constant0.contiguous_reduce_u8)
        /*0070*/ 	.short	0x0380
        /*0072*/ 	.short	0x0018


	//----- nvinfo : EIATTR_SW_WAR
	.align		4
.L_1234:
        /*0074*/ 	.byte	0x04, 0x36
        /*0076*/ 	.short	(.L_1236 - .L_1235)
.L_1235:
        /*0078*/ 	.word	0x00000008
.L_1236:


//--------------------- .nv.info.contiguous_reduce3_i64 --------------------------
	.section	.nv.info.contiguous_reduce3_i64,"",@"SHT_CUDA_INFO"
	.sectionflags	@""
	.align	4


	//----- nvinfo : EIATTR_CUDA_API_VERSION
	.align		4
        /*0000*/ 	.byte	0x04, 0x37
        /*0002*/ 	.short	(.L_1238 - .L_1237)
.L_1237:
        /*0004*/ 	.word	0x00000082


	//----- nvinfo : EIATTR_KPARAM_INFO
	.align		4
.L_1238:
        /*0008*/ 	.byte	0x04, 0x17
        /*000a*/ 	.short	(.L_1240 - .L_1239)
.L_1239:
        /*000c*/ 	.word	0x00000000
        /*0010*/ 	.short	0x0006
        /*0012*/ 	.short	0x0030
        /*0014*/ 	.byte	0x00, 0xf0, 0x21, 0x00


	//----- nvinfo : EIATTR_KPARAM_INFO
	.align		4
.L_1240:
        /*0018*/ 	.byte	0x04, 0x17
        /*001a*/ 	.short	(.L_1242 - .L_1241)
.L_1241:
        /*001c*/ 	.word	0x00000000
        /*0020*/ 	.short	0x0005
        /*0022*/ 	.short	0x0028
        /*0024*/ 	.byte	0x00, 0xf0, 0x21, 0x00


	//----- nvinfo : EIATTR_KPARAM_INFO
	.align		4
.L_1242:
        /*0028*/ 	.byte	0x04, 0x17
        /*002a*/ 	.short	(.L_1244 - .L_1243)
.L_1243:
        /*002c*/ 	.word	0x00000000
        /*0030*/ 	.short	0x0004
        /*0032*/ 	.short	0x0020
        /*0034*/ 	.byte	0x00, 0xf0, 0x21, 0x00


	//----- nvinfo : EIATTR_KPARAM_INFO
	.align		4
.L_1244:
        /*0038*/ 	.byte	0x04, 0x17
        /*003a*/ 	.short	(.L_1246 - .L_1245)
.L_1245:
        /*003c*/ 	.word	0x00000000
        /*0040*/ 	.short	0x0003
        /*0042*/ 	.short	0x0018
        /*0044*/ 	.byte	0x00, 0xf5, 0x21, 0x00


	//----- nvinfo : EIATTR_KPARAM_INFO
	.align		4
.L_1246:
        /*0048*/ 	.byte	0x04, 0x17
        /*004a*/ 	.short	(.L_1248 - .L_1247)
.L_1247:
        /*004c*/ 	.word	0x00000000
        /*0050*/ 	.short	0x0002
        /*0052*/ 	.short	0x0010
        /*0054*/ 	.byte	0x00, 0xf5, 0x21, 0x00


	//----- nvinfo : EIATTR_KPARAM_INFO
	.align		4
.L_1248:
        /*0058*/ 	.byte	0x04, 0x17
        /*005a*/ 	.short	(.L_1250 - .L_1249)
.L_1249:
        /*005c*/ 	.word	0x00000000
        /*0060*/ 	.short	0x0001
        /*0062*/ 	.short	0x0008
        /*0064*/ 	.byte	0x00, 0xf5, 0x21, 0x00


	//----- nvinfo : EIATTR_KPARAM_INFO
	.align		4
.L_1250:
        /*0068*/ 	.byte	0x04, 0x17
        /*006a*/ 	.short	(.L_1252 - .L_1251)
.L_1251:
        /*006c*/ 	.word	0x00000000
        /*0070*/ 	.short	0x0000
        /*0072*/ 	.short	0x0000
        /*0074*/ 	.byte	0x00, 0xf5, 0x21, 0x00


	//----- nvinfo : EIATTR_SPARSE_MMA_MASK
	.align		4
.L_1252:
        /*0078*/ 	.byte	0x03, 0x50
        /*007a*/ 	.short	0x0000


	//----- nvinfo : EIATTR_MAXREG_COUNT
	.align		4
        /*007c*/ 	.byte	0x03, 0x1b
        /*007e*/ 	.short	0x00ff


	//----- nvinfo : EIATTR_NUM_BARRIERS
	.align		4
        /*0080*/ 	.byte	0x02, 0x4c
        /*0082*/ 	.byte	0x01
	.zero		1


	//----- nvinfo : EIATTR_MERCURY_ISA_VERSION
	.align		4
        /*0084*/ 	.byte	0x03, 0x5f
        /*0086*/ 	.short	0x0101


	//----- nvinfo : EIATTR_VRC_CTA_INIT_COUNT
	.align		4
        /*0088*/ 	.byte	0x02, 0x4a
	.zero		1
	.zero		1


	//----- nvinfo : EIATTR_EXIT_INSTR_OFFSETS
	.align		4
        /*008c*/ 	.byte	0x04, 0x1c
        /*008e*/ 	.short	(.L_1254 - .L_1253)


	//   ....[0]....
.L_1253:
        /*0090*/ 	.word	0x00000170


	//   ....[1]....
        /*0094*/ 	.word	0x00003130


	//   ....[2]....
        /*0098*/ 	.word	0x00003b30


	//----- nvinfo : EIATTR_CRS_STACK_SIZE
	.align		4
.L_1254:
        /*009c*/ 	.byte	0x04, 0x1e
        /*009e*/ 	.short	(.L_1256 - .L_1255)
.L_1255:
        /*00a0*/ 	.word	0x00000000


	//----- nvinfo : EIATTR_CBANK_PARAM_SIZE
	.align		4
.L_1256:
        /*00a4*/ 	.byte	0x03, 0x19
        /*00a6*/ 	.short	0x0038


	//----- nvinfo : EIATTR_PARAM_CBANK
	.align		4
        /*00a8*/ 	.byte	0x04, 0x0a
        /*00aa*/ 	.short	(.L_1258 - .L_1257)
	.align		4
.L_1257:
        /*00ac*/ 	.word	index@(.nv.constant0.contiguous_reduce3_i64)
        /*00b0*/ 	.short	0x0380
        /*00b2*/ 	.short	0x0038


	//----- nvinfo : EIATTR_SW_WAR
	.align		4
.L_1258:
        /*00b4*/ 	.byte	0x04, 0x36
        /*00b6*/ 	.short	(.L_1260 - .L_1259)
.L_1259:
        /*00b8*/ 	.word	0x00000008
.L_1260:


//--------------------- .nv.info.contiguous_reduce22_i64 --------------------------
	.section	.nv.info.contiguous_reduce22_i64,"",@"SHT_CUDA_INFO"
	.sectionflags	@""
	.align	4


	//----- nvinfo : EIATTR_CUDA_API_VERSION
	.align		4
        /*0000*/ 	.byte	0x04, 0x37
        /*0002*/ 	.short	(.L_1262 - .L_1261)
.L_1261:
        /*0004*/ 	.word	0x00000082


	//----- nvinfo : EIATTR_KPARAM_INFO
	.align		4
.L_1262:
        /*0008*/ 	.byte	0x04, 0x17
        /*000a*/ 	.short	(.L_1264 - .L_1263)
.L_1263:
        /*000c*/ 	.word	0x00000000
        /*0010*/ 	.short	0x0003
        /*0012*/ 	.short	0x0018
        /*0014*/ 	.byte	0x00, 0xf0, 0x21, 0x00


	//----- nvinfo : EIATTR_KPARAM_INFO
	.align		4
.L_1264:
        /*0018*/ 	.byte	0x04, 0x17
        /*001a*/ 	.short	(.L_1266 - .L_1265)
.L_1265:
        /*001c*/ 	.word	0x00000000
        /*0020*/ 	.short	0x0002
        /*0022*/ 	.short	0x0010
        /*0024*/ 	.byte	0x00, 0xf0, 0x21, 0x00


	//----- nvinfo : EIATTR_KPARAM_INFO
	.align		4
.L_1266:
        /*0028*/ 	.byte	0x04, 0x17
        /*002a*/ 	.short	(.L_1268 - .L_1267)
.L_1267:
        /*002c*/ 	.word	0x00000000
        /*0030*/ 	.short	0x0001
        /*0032*/ 	.short	0x0008
        /*0034*/ 	.byte	0x00, 0xf5, 0x21, 0x00


	//----- nvinfo : EIATTR_KPARAM_INFO
	.align		4
.L_1268:
        /*0038*/ 	.byte	0x04, 0x17
        /*003a*/ 	.short	(.L_1270 - .L_1269)
.L_1269:
        /*003c*/ 	.word	0x00000000
        /*0040*/ 	.short	0x0000
        /*0042*/ 	.short	0x0000
        /*0044*/ 	.byte	0x00, 0xf5, 0x21, 0x00


	//----- nvinfo : EIATTR_SPARSE_MMA_MASK
	.align		4
.L_1270:
        /*0048*/ 	.byte	0x03, 0x50
        /*004a*/ 	.short	0x0000


	//----- nvinfo : EIATTR_MAXREG_COUNT
	.align		4
        /*004c*/ 	.byte	0x03, 0x1b
        /*004e*/ 	.short	0x00ff


	//----- nvinfo : EIATTR_NUM_BARRIERS
	.align		4
        /*0050*/ 	.byte	0x02, 0x4c
        /*0052*/ 	.byte	0x01
	.zero		1


	//----- nvinfo : EIATTR_MERCURY_ISA_VERSION
	.align		4
        /*0054*/ 	.byte	0x03, 0x5f
        /*0056*/ 	.short	0x0101


	//----- nvinfo : EIATTR_VRC_CTA_INIT_COUNT
	.align		4
        /*0058*/ 	.byte	0x02, 0x4a
	.zero		1
	.zero		1


	//----- nvinfo : EIATTR_EXIT_INSTR_OFFSETS
	.align		4
        /*005c*/ 	.byte	0x04, 0x1c
        /*005e*/ 	.short	(.L_1272 - .L_1271)


	//   ....[0]....
.L_1271:
        /*0060*/ 	.word	0x000004b0


	//   ....[1]....
        /*0064*/ 	.word	0x00000770


	//   ....[2]....
        /*0068*/ 	.word	0x00000880


	//----- nvinfo : EIATTR_CRS_STACK_SIZE
	.align		4
.L_1272:
        /*006c*/ 	.byte	0x04, 0x1e
        /*006e*/ 	.short	(.L_1274 - .L_1273)
.L_1273:
        /*0070*/ 	.word	0x00000000


	//----- nvinfo : EIATTR_CBANK_PARAM_SIZE
	.align		4
.L_1274:
        /*0074*/ 	.byte	0x03, 0x19
        /*0076*/ 	.short	0x0020


	//----- nvinfo : EIATTR_PARAM_CBANK
	.align		4
        /*0078*/ 	.byte	0x04, 0x0a
        /*007a*/ 	.short	(.L_1276 - .L_1275)
	.align		4
.L_1275:
        /*007c*/ 	.word	index@(.nv.constant0.contiguous_reduce22_i64)
        /*0080*/ 	.short	0x0380
        /*0082*/ 	.short	0x0020


	//----- nvinfo : EIATTR_SW_WAR
	.align		4
.L_1276:
        /*0084*/ 	.byte	0x04, 0x36
        /*0086*/ 	.short	(.L_1278 - .L_1277)
.L_1277:
        /*0088*/ 	.word	0x00000008
.L_1278:


//--------------------- .nv.info.contiguous_reduce2_i64 --------------------------
	.section	.nv.info.contiguous_reduce2_i64,"",@"SHT_CUDA_INFO"
	.sectionflags	@""
	.align	4


	//----- nvinfo : EIATTR_CUDA_API_VERSION
	.align		4
        /*0000*/ 	.byte	0x04, 0x37
        /*0002*/ 	.short	(.L_1280 - .L_1279)
.L_1279:
        /*0004*/ 	.word	0x00000082


	//----- nvinfo : EIATTR_KPARAM_INFO
	.align		4
.L_1280:
        /*0008*/ 	.byte	0x04, 0x17
        /*000a*/ 	.short	(.L_1282 - .L_1281)
.L_1281:
        /*000c*/ 	.word	0x00000000
        /*0010*/ 	.short	0x0006
        /*0012*/ 	.short	0x0030
        /*0014*/ 	.byte	0x00, 0xf0, 0x21, 0x00


	//----- nvinfo : EIATTR_KPARAM_INFO
	.align		4
.L_1282:
        /*0018*/ 	.byte	0x04, 0x17
        /*001a*/ 	.short	(.L_1284 - .L_1283)
.L_1283:
        /*001c*/ 	.word	0x00000000
        /*0020*/ 	.short	0x0005
        /*0022*/ 	.short	0x0028
        /*0024*/ 	.byte	0x00, 0xf0, 0x21, 0x00


	//----- nvinfo : EIATTR_KPARAM_INFO
	.align		4
.L_1284:
        /*0028*/ 	.byte	0x04, 0x17
        /*002a*/ 	.short	(.L_1286 - .L_1285)
.L_1285:
        /*002c*/ 	.word	0x00000000
        /*0030*/ 	.short	0x0004
        /*0032*/ 	.short	0x0020
        /*0034*/ 	.byte	0x00, 0xf0, 0x21, 0x00


	//----- nvinfo : EIATTR_KPARAM_INFO
	.align		4
.L_1286:
        /*0038*/ 	.byte	0x04, 0x17
        /*003a*/ 	.short	(.L_1288 - .L_1287)
.L_1287:
        /*003c*/ 	.word	0x00000000
        /*0040*/ 	.short	0x0003
        /*0042*/ 	.short	0x0018
        /*0044*/ 	.byte	0x00, 0xf5, 0x21, 0x00


	//----- nvinfo : EIATTR_KPARAM_INFO
	.align		4
.L_1288:
        /*0048*/ 	.byte	0x04, 0x17
        /*004a*/ 	.short	(.L_1290 - .L_1289)
.L_1289:
        /*004c*/ 	.word	0x00000000
        /*0050*/ 	.short	0x0002
        /*0052*/ 	.short	0x0010
        /*0054*/ 	.byte	0x00, 0xf5, 0x21, 0x00


	//----- nvinfo : EIATTR_KPARAM_INFO
	.align		4
.L_1290:
        /*0058*/ 	.byte	0x04, 0x17
        /*005a*/ 	.short	(.L_1292 - .L_1291)
.L_1291:
        /*005c*/ 	.word	0x00000000
        /*0060*/ 	.short	0x0001
        /*0062*/ 	.short	0x0008
        /*0064*/ 	.byte	0x00, 0xf5, 0x21, 0x00


	//----- nvinfo : EIATTR_KPARAM_INFO
	.align		4
.L_1292:
        /*0068*/ 	.byte	0x04, 0x17
        /*006a*/ 	.short	(.L_1294 - .L_1293)
.L_1293:
        /*006c*/ 	.word	0x00000000
        /*0070*/ 	.short	0x0000
        /*0072*/ 	.short	0x0000
        /*0074*/ 	.byte	0x00, 0xf5, 0x21, 0x00


	//----- nvinfo : EIATTR_SPARSE_MMA_MASK
	.align		4
.L_1294:
        /*0078*/ 	.byte	0x03, 0x50
        /*007a*/ 	.short	0x0000


	//----- nvinfo : EIATTR_MAXREG_COUNT
	.align		4
        /*007c*/ 	.byte	0x03, 0x1b
        /*007e*/ 	.short	0x00ff


	//----- nvinfo : EIATTR_NUM_BARRIERS
	.align		4
        /*0080*/ 	.byte	0x02, 0x4c
        /*0082*/ 	.byte	0x01
	.zero		1


	//----- nvinfo : EIATTR_MERCURY_ISA_VERSION
	.align		4
        /*0084*/ 	.byte	0x03, 0x5f
        /*0086*/ 	.short	0x0101


	//----- nvinfo : EIATTR_VRC_CTA_INIT_COUNT
	.align		4
        /*0088*/ 	.byte	0x02, 0x4a
	.zero		1
	.zero		1


	//----- nvinfo : EIATTR_EXIT_INSTR_OFFSETS
	.align		4
        /*008c*/ 	.byte	0x04, 0x1c
        /*008e*/ 	.short	(.L_1296 - .L_1295)


	//   ....[0]....
.L_1295:
        /*0090*/ 	.word	0x00006890


	//   ....[1]....
        /*0094*/ 	.word	0x00006b50


	//   ....[2]....
        /*0098*/ 	.word	0x00006c60


	//----- nvinfo : EIATTR_CRS_STACK_SIZE
	.align		4
.L_1296:
        /*009c*/ 	.byte	0x04, 0x1e
        /*009e*/ 	.short	(.L_1298 - .L_1297)
.L_1297:
        /*00a0*/ 	.word	0x00000000


	//----- nvinfo : EIATTR_CBANK_PARAM_SIZE
	.align		4
.L_1298:
        /*00a4*/ 	.byte	0x03, 0x19
        /*00a6*/ 	.short	0x0038


	//----- nvinfo : EIATTR_PARAM_CBANK
	.align		4
        /*00a8*/ 	.byte	0x04, 0x0a
        /*00aa*/ 	.short	(.L_1300 - .L_1299)
	.align		4
.L_1299:
        /*00ac*/ 	.word	index@(.nv.constant0.contiguous_reduce2_i64)
        /*00b0*/ 	.short	0x0380
        /*00b2*/ 	.short	0x0038


	//----- nvinfo : EIATTR_SW_WAR
	.align		4
.L_1300:
        /*00b4*/ 	.byte	0x04, 0x36
        /*00b6*/ 	.short	(.L_1302 - .L_1301)
.L_1301:
        /*00b8*/ 	.word	0x00000008
.L_1302:


//--------------------- .nv.info.uncontiguous_reduce_i64 --------------------------
	.section	.nv.info.uncontiguous_reduce_i64,"",@"SHT_CUDA_INFO"
	.sectionflags	@""
	.align	4


	//----- nvinfo : EIATTR_CUDA_API_VERSION
	.align		4
        /*0000*/ 	.byte	0x04, 0x37
        /*0002*/ 	.short	(.L_1304 - .L_1303)
.L_1303:
        /*0004*/ 	.word	0x00000082


	//----- nvinfo : EIATTR_KPARAM_INFO
	.align		4
.L_1304:
        /*0008*/ 	.byte	0x04, 0x17
        /*000a*/ 	.short	(.L_1306 - .L_1305)
.L_1305:
        /*000c*/ 	.word	0x00000000
        /*0010*/ 	.short	0x0005
        /*0012*/ 	.short	0x0028
        /*0014*/ 	.byte	0x00, 0xf0, 0x21, 0x00


	//----- nvinfo : EIATTR_KPARAM_INFO
	.align		4
.L_1306:
        /*0018*/ 	.byte	0x04, 0x17
        /*001a*/ 	.short	(.L_1308 - .L_1307)
.L_1307:
        /*001c*/ 	.word	0x00000000
        /*0020*/ 	.short	0x0004
        /*0022*/ 	.short	0x0020
        /*0024*/ 	.byte	0x00, 0xf0, 0x21, 0x00


	//----- nvinfo : EIATTR_KPARAM_INFO
	.align		4
.L_1308:
        /*0028*/ 	.byte	0x04, 0x17
        /*002a*/ 	.short	(.L_1310 - .L_1309)
.L_1309:
        /*002c*/ 	.word	0x00000000
        /*0030*/ 	.short	0x0003
        /*0032*/ 	.short	0x0018
        /*0034*/ 	.byte	0x00, 0xf5, 0x21, 0x00


	//----- nvinfo : EIATTR_KPARAM_INFO
	.align		4
.L_1310:
        /*0038*/ 	.byte	0x04, 0x17
        /*003a*/ 	.short	(.L_1312 - .L_1311)
.L_1311:
        /*003c*/ 	.word	0x00000000
        /*0040*/ 	.short	0x0002
        /*0042*/ 	.short	0x0010
        /*0044*/ 	.byte	0x00, 0xf5, 0x21, 0x00


	//----- nvinfo : EIATTR_KPARAM_INFO
	.align		4
.L_1312:
        /*0048*/ 	.byte	0x04, 0x17
        /*004a*/ 	.short	(.L_1314 - .L_1313)
.L_1313:
        /*004c*/ 	.word	0x00000000
        /*0050*/ 	.short	0x0001
        /*0052*/ 	.short	0x0008
        /*0054*/ 	.byte	0x00, 0xf5, 0x21, 0x00


	//----- nvinfo : EIATTR_KPARAM_INFO
	.align		4
.L_1314:
        /*0058*/ 	.byte	0x04, 0x17
        /*005a*/ 	.short	(.L_1316 - .L_1315)
.L_1315:
        /*005c*/ 	.word	0x00000000
        /*0060*/ 	.short	0x0000
        /*0062*/ 	.short	0x0000
        /*0064*/ 	.byte	0x00, 0xf5, 0x21, 0x00


	//----- nvinfo : EIATTR_SPARSE_MMA_MASK
	.align		4
.L_1316:
        /*0068*/ 	.byte	0x03, 0x50
        /*006a*/ 	.short	0x0000


	//----- nvinfo : EIATTR_MAXREG_COUNT
	.align		4
        /*006c*/ 	.byte	0x03, 0x1b
        /*006e*/ 	.short	0x00ff


	//----- nvinfo : EIATTR_NUM_BARRIERS
	.align		4
        /*0070*/ 	.byte	0x02, 0x4c
        /*0072*/ 	.byte	0x01
	.zero		1


	//----- nvinfo : EIATTR_MERCURY_ISA_VERSION
	.align		4
        /*0074*/ 	.byte	0x03, 0x5f
        /*0076*/ 	.short	0x0101


	//----- nvinfo : EIATTR_VRC_CTA_INIT_COUNT
	.align		4
        /*0078*/ 	.byte	0x02, 0x4a
	.zero		1
	.zero		1


	//----- nvinfo : EIATTR_EXIT_INSTR_OFFSETS
	.align		4
        /*007c*/ 	.byte	0x04, 0x1c
        /*007e*/ 	.short	(.L_1318 - .L_1317)


	//   ....[0]....
.L_1317:
        /*0080*/ 	.word	0x00006ad0


	//   ....[1]....
        /*0084*/ 	.word	0x00006d90


	//   ....[2]....
        /*0088*/ 	.word	0x00006e10


	//----- nvinfo : EIATTR_CRS_STACK_SIZE
	.align		4
.L_1318:
        /*008c*/ 	.byte	0x04, 0x1e
        /*008e*/ 	.short	(.L_1320 - .L_1319)
.L_1319:
        /*0090*/ 	.word	0x00000000


	//----- nvinfo : EIATTR_CBANK_PARAM_SIZE
	.align		4
.L_1320:
        /*0094*/ 	.byte	0x03, 0x19
        /*0096*/ 	.short	0x0030


	//----- nvinfo : EIATTR_PARAM_CBANK
	.align		4
        /*0098*/ 	.byte	0x04, 0x0a
        /*009a*/ 	.short	(.L_1322 - .L_1321)
	.align		4
.L_1321:
        /*009c*/ 	.word	index@(.nv.constant0.uncontiguous_reduce_i64)
        /*00a0*/ 	.short	0x0380
        /*00a2*/ 	.short	0x0030


	//----- nvinfo : EIATTR_SW_WAR
	.align		4
.L_1322:
        /*00a4*/ 	.byte	0x04, 0x36
        /*00a6*/ 	.short	(.L_1324 - .L_1323)
.L_1323:
        /*00a8*/ 	.word	0x00000008
.L_1324:


//--------------------- .nv.info.contiguous_reduce_i64 --------------------------
	.section	.nv.info.contiguous_reduce_i64,"",@"SHT_CUDA_INFO"
	.sectionflags	@""
	.align	4


	//----- nvinfo : EIATTR_CUDA_API_VERSION
	.align		4
        /*0000*/ 	.byte	0x04, 0x37
        /*0002*/ 	.short	(.L_1326 - .L_1325)
.L_1325:
        /*0004*/ 	.word	0x00000082


	//----- nvinfo : EIATTR_KPARAM_INFO
	.align		4
.L_1326:
        /*0008*/ 	.byte	0x04, 0x17
        /*000a*/ 	.short	(.L_1328 - .L_1327)
.L_1327:
        /*000c*/ 	.word	0x00000000
        /*0010*/ 	.short	0x0002
        /*0012*/ 	.short	0x0010
        /*0014*/ 	.byte	0x00, 0xf0, 0x21, 0x00


	//----- nvinfo : EIATTR_KPARAM_INFO
	.align		4
.L_1328:
        /*0018*/ 	.byte	0x04, 0x17
        /*001a*/ 	.short	(.L_1330 - .L_1329)
.L_1329:
        /*001c*/ 	.word	0x00000000
        /*0020*/ 	.short	0x0001
        /*0022*/ 	.short	0x0008
        /*0024*/ 	.byte	0x00, 0xf5, 0x21, 0x00


	//----- nvinfo : EIATTR_KPARAM_INFO
	.align		4
.L_1330:
        /*0028*/ 	.byte	0x04, 0x17
        /*002a*/ 	.short	(.L_1332 - .L_1331)
.L_1331:
        /*002c*/ 	.word	0x00000000
        /*0030*/ 	.short	0x0000
        /*0032*/ 	.short	0x0000
        /*0034*/ 	.byte	0x00, 0xf5, 0x21, 0x00


	//----- nvinfo : EIATTR_SPARSE_MMA_MASK
	.align		4
.L_1332:
        /*0038*/ 	.byte	0x03, 0x50
        /*003a*/ 	.short	0x0000


	//----- nvinfo : EIATTR_MAXREG_COUNT
	.align		4
        /*003c*/ 	.byte	0x03, 0x1b
        /*003e*/ 	.short	0x00ff


	//----- nvinfo : EIATTR_NUM_BARRIERS
	.align		4
        /*0040*/ 	.byte	0x02, 0x4c
        /*0042*/ 	.byte	0x01
	.zero		1


	//----- nvinfo : EIATTR_MERCURY_ISA_VERSION
	.align		4
        /*0044*/ 	.byte	0x03, 0x5f
        /*0046*/ 	.short	0x0101


	//----- nvinfo : EIATTR_VRC_CTA_INIT_COUNT
	.align		4
        /*0048*/ 	.byte	0x02, 0x4a
	.zero		1
	.zero		1


	//----- nvinfo : EIATTR_EXIT_INSTR_OFFSETS
	.align		4
        /*004c*/ 	.byte	0x04, 0x1c
        /*004e*/ 	.short	(.L_1334 - .L_1333)


	//   ....[0]....
.L_1333:
        /*0050*/ 	.word	0x000003f0


	//   ....[1]....
        /*0054*/ 	.word	0x000006b0


	//   ....[2]....
        /*0058*/ 	.word	0x00000730


	//----- nvinfo : EIATTR_CRS_STACK_SIZE
	.align		4
.L_1334:
        /*005c*/ 	.byte	0x04, 0x1e
        /*005e*/ 	.short	(.L_1336 - .L_1335)
.L_1335:
        /*0060*/ 	.word	0x00000000


	//----- nvinfo : EIATTR_CBANK_PARAM_SIZE
	.align		4
.L_1336:
        /*0064*/ 	.byte	0x03, 0x19
        /*0066*/ 	.short	0x0018


	//----- nvinfo : EIATTR_PARAM_CBANK
	.align		4
        /*0068*/ 	.byte	0x04, 0x0a
        /*006a*/ 	.short	(.L_1338 - .L_1337)
	.align		4
.L_1337:
        /*006c*/ 	.word	index@(.nv.constant0.contiguous_reduce_i64)
        /*0070*/ 	.short	0x0380
        /*0072*/ 	.short	0x0018


	//----- nvinfo : EIATTR_SW_WAR
	.align		4
.L_1338:
        /*0074*/ 	.byte	0x04, 0x36
        /*0076*/ 	.short	(.L_1340 - .L_1339)
.L_1339:
        /*0078*/ 	.word	0x00000008
.L_1340:


//--------------------- .nv.info.contiguous_reduce3_i32 --------------------------
	.section	.nv.info.contiguous_reduce3_i32,"",@"SHT_CUDA_INFO"
	.sectionflags	@""
	.align	4


	//----- nvinfo : EIATTR_CUDA_API_VERSION
	.align		4
        /*0000*/ 	.byte	0x04, 0x37
        /*0002*/ 	.short	(.L_1342 - .L_1341)
.L_1341:
        /*0004*/ 	.word	0x00000082


	//----- nvinfo : EIATTR_KPARAM_INFO
	.align		4
.L_1342:
        /*0008*/ 	.byte	0x04, 0x17
        /*000a*/ 	.short	(.L_1344 - .L_1343)
.L_1343:
        /*000c*/ 	.word	0x00000000
        /*0010*/ 	.short	0x0006
        /*0012*/ 	.short	0x0030
        /*0014*/ 	.byte	0x00, 0xf0, 0x21, 0x00


	//----- nvinfo : EIATTR_KPARAM_INFO
	.align		4
.L_1344:
        /*0018*/ 	.byte	0x04, 0x17
        /*001a*/ 	.short	(.L_1346 - .L_1345)
.L_1345:
        /*001c*/ 	.word	0x00000000
        /*0020*/ 	.short	0x0005
        /*0022*/ 	.short	0x0028
        /*0024*/ 	.byte	0x00, 0xf0, 0x21, 0x00


	//----- nvinfo : EIATTR_KPARAM_INFO
	.align		4
.L_1346:
        /*0028*/ 	.byte	0x04, 0x17
        /*002a*/ 	.short	(.L_1348 - .L_1347)
.L_1347:
        /*002c*/ 	.word	0x00000000
        /*0030*/ 	.short	0x0004
        /*0032*/ 	.short	0x0020
        /*0034*/ 	.byte	0x00, 0xf0, 0x21, 0x00


	//----- nvinfo : EIATTR_KPARAM_INFO
	.align		4
.L_1348:
        /*0038*/ 	.byte	0x04, 0x17
        /*003a*/ 	.short	(.L_1350 - .L_1349)
.L_1349:
        /*003c*/ 	.word	0x00000000
        /*0040*/ 	.short	0x0003
        /*0042*/ 	.short	0x0018
        /*0044*/ 	.byte	0x00, 0xf5, 0x21, 0x00


	//----- nvinfo : EIATTR_KPARAM_INFO
	.align		4
.L_1350:
        /*0048*/ 	.byte	0x04, 0x17
        /*004a*/ 	.short	(.L_1352 - .L_1351)
.L_1351:
        /*004c*/ 	.word	0x00000000
        /*0050*/ 	.short	0x0002
        /*0052*/ 	.short	0x0010
        /*0054*/ 	.byte	0x00, 0xf5, 0x21, 0x00


	//----- nvinfo : EIATTR_KPARAM_INFO
	.align		4
.L_1352:
        /*0058*/ 	.byte	0x04, 0x17
        /*005a*/ 	.short	(.L_1354 - .L_1353)
.L_1353:
        /*005c*/ 	.word	0x00000000
        /*0060*/ 	.short	0x0001
        /*0062*/ 	.short	0x0008
        /*0064*/ 	.byte	0x00, 0xf5, 0x21, 0x00


	//----- nvinfo : EIATTR_KPARAM_INFO
	.align		4
.L_1354:
        /*0068*/ 	.byte	0x04, 0x17
        /*006a*/ 	.short	(.L_1356 - .L_1355)
.L_1355:
        /*006c*/ 	.word	0x00000000
        /*0070*/ 	.short	0x0000
        /*0072*/ 	.short	0x0000
        /*0074*/ 	.byte	0x00, 0xf5, 0x21, 0x00


	//----- nvinfo : EIATTR_SPARSE_MMA_MASK
	.align		4
.L_1356:
        /*0078*/ 	.byte	0x03, 0x50
        /*007a*/ 	.short	0x0000


	//----- nvinfo : EIATTR_MAXREG_COUNT
	.align		4
        /*007c*/ 	.byte	0x03, 0x1b
        /*007e*/ 	.short	0x00ff


	//----- nvinfo : EIATTR_NUM_BARRIERS
	.align		4
        /*0080*/ 	.byte	0x02, 0x4c
        /*0082*/ 	.byte	0x01
	.zero		1


	//----- nvinfo : EIATTR_MERCURY_ISA_VERSION
	.align		4
        /*0084*/ 	.byte	0x03, 0x5f
        /*0086*/ 	.short	0x0101


	//----- nvinfo : EIATTR_VRC_CTA_INIT_COUNT
	.align		4
        /*0088*/ 	.byte	0x02, 0x4a
	.zero		1
	.zero		1


	//----- nvinfo : EIATTR_EXIT_INSTR_OFFSETS
	.align		4
        /*008c*/ 	.byte	0x04, 0x1c
        /*008e*/ 	.short	(.L_1358 - .L_1357)


	//   ....[0]....
.L_1357:
        /*0090*/ 	.word	0x00000160


	//   ....[1]....
        /*0094*/ 	.word	0x00003120


	//   ....[2]....
        /*0098*/ 	.word	0x00003800


	//----- nvinfo : EIATTR_CRS_STACK_SIZE
	.align		4
.L_1358:
        /*009c*/ 	.byte	0x04, 0x1e
        /*009e*/ 	.short	(.L_1360 - .L_1359)
.L_1359:
        /*00a0*/ 	.word	0x00000000


	//----- nvinfo : EIATTR_CBANK_PARAM_SIZE
	.align		4
.L_1360:
        /*00a4*/ 	.byte	0x03, 0x19
        /*00a6*/ 	.short	0x0038


	//----- nvinfo : EIATTR_PARAM_CBANK
	.align		4
        /*00a8*/ 	.byte	0x04, 0x0a
        /*00aa*/ 	.short	(.L_1362 - .L_1361)
	.align		4
.L_1361:
        /*00ac*/ 	.word	index@(.nv.constant0.contiguous_reduce3_i32)
        /*00b0*/ 	.short	0x0380
        /*00b2*/ 	.short	0x0038


	//----- nvinfo : EIATTR_SW_WAR
	.align		4
.L_1362:
        /*00b4*/ 	.byte	0x04, 0x36
        /*00b6*/ 	.short	(.L_1364 - .L_1363)
.L_1363:
        /*00b8*/ 	.word	0x00000008
.L_1364:


//--------------------- .nv.info.contiguous_reduce22_i32 --------------------------
	.section	.nv.info.contiguous_reduce22_i32,"",@"SHT_CUDA_INFO"
	.sectionflags	@""
	.align	4


	//----- nvinfo : EIATTR_CUDA_API_VERSION
	.align		4
        /*0000*/ 	.byte	0x04, 0x37
        /*0002*/ 	.short	(.L_1366 - .L_1365)
.L_1365:
        /*0004*/ 	.word	0x00000082


	//----- nvinfo : EIATTR_KPARAM_INFO
	.align		4
.L_1366:
        /*0008*/ 	.byte	0x04, 0x17
        /*000a*/ 	.short	(.L_1368 - .L_1367)
.L_1367:
        /*000c*/ 	.word	0x00000000
        /*0010*/ 	.short	0x0003
        /*0012*/ 	.short	0x0018
        /*0014*/ 	.byte	0x00, 0xf0, 0x21, 0x00


	//----- nvinfo : EIATTR_KPARAM_INFO
	.align		4
.L_1368:
        /*0018*/ 	.byte	0x04, 0x17
        /*001a*/ 	.short	(.L_1370 - .L_1369)
.L_1369:
        /*001c*/ 	.word	0x00000000
        /*0020*/ 	.short	0x0002
        /*0022*/ 	.short	0x0010
        /*0024*/ 	.byte	0x00, 0xf0, 0x21, 0x00


	//----- nvinfo : EIATTR_KPARAM_INFO
	.align		4
.L_1370:
        /*0028*/ 	.byte	0x04, 0x17
        /*002a*/ 	.short	(.L_1372 - .L_1371)
.L_1371:
        /*002c*/ 	.word	0x00000000
        /*0030*/ 	.short	0x0001
        /*0032*/ 	.short	0x0008
        /*0034*/ 	.byte	0x00, 0xf5, 0x21, 0x00


	//----- nvinfo : EIATTR_KPARAM_INFO
	.align		4
.L_1372:
        /*0038*/ 	.byte	0x04, 0x17
        /*003a*/ 	.short	(.L_1374 - .L_1373)
.L_1373:
        /*003c*/ 	.word	0x00000000
        /*0040*/ 	.short	0x0000
        /*0042*/ 	.short	0x0000
        /*0044*/ 	.byte	0x00, 0xf5, 0x21, 0x00


	//----- nvinfo : EIATTR_SPARSE_MMA_MASK
	.align		4
.L_1374:
        /*0048*/ 	.byte	0x03, 0x50
        /*004a*/ 	.short	0x0000


	//----- nvinfo : EIATTR_MAXREG_COUNT
	.align		4
        /*004c*/ 	.byte	0x03, 0x1b
        /*004e*/ 	.short	0x00ff


	//----- nvinfo : EIATTR_NUM_BARRIERS
	.align		4
        /*0050*/ 	.byte	0x02, 0x4c
        /*0052*/ 	.byte	0x01
	.zero		1


	//----- nvinfo : EIATTR_MERCURY_ISA_VERSION
	.align		4
        /*0054*/ 	.byte	0x03, 0x5f
        /*0056*/ 	.short	0x0101


	//----- nvinfo : EIATTR_VRC_CTA_INIT_COUNT
	.align		4
        /*0058*/ 	.byte	0x02, 0x4a
	.zero		1
	.zero		1


	//----- nvinfo : EIATTR_EXIT_INSTR_OFFSETS
	.align		4
        /*005c*/ 	.byte	0x04, 0x1c
        /*005e*/ 	.short	(.L_1376 - .L_1375)


	//   ....[0]....
.L_1375:
        /*0060*/ 	.word	0x00000400


	//   ....[1]....
        /*0064*/ 	.word	0x000005a0


	//   ....[2]....
        /*0068*/ 	.word	0x000006b0


	//----- nvinfo : EIATTR_CRS_STACK_SIZE
	.align		4
.L_1376:
        /*006c*/ 	.byte	0x04, 0x1e
        /*006e*/ 	.short	(.L_1378 - .L_1377)
.L_1377:
        /*0070*/ 	.word	0x00000000


	//----- nvinfo : EIATTR_CBANK_PARAM_SIZE
	.align		4
.L_1378:
        /*0074*/ 	.byte	0x03, 0x19
        /*0076*/ 	.short	0x0020


	//----- nvinfo : EIATTR_PARAM_CBANK
	.align		4
        /*0078*/ 	.byte	0x04, 0x0a
        /*007a*/ 	.short	(.L_1380 - .L_1379)
	.align		4
.L_1379:
        /*007c*/ 	.word	index@(.nv.constant0.contiguous_reduce22_i32)
        /*0080*/ 	.short	0x0380
        /*0082*/ 	.short	0x0020


	//----- nvinfo : EIATTR_SW_WAR
	.align		4
.L_1380:
        /*0084*/ 	.byte	0x04, 0x36
        /*0086*/ 	.short	(.L_1382 - .L_1381)
.L_1381:
        /*0088*/ 	.word	0x00000008
.L_1382:


//--------------------- .nv.info.contiguous_reduce2_i32 --------------------------
	.section	.nv.info.contiguous_reduce2_i32,"",@"SHT_CUDA_INFO"
	.sectionflags	@""
	.align	4


	//----- nvinfo : EIATTR_CUDA_API_VERSION
	.align		4
        /*0000*/ 	.byte	0x04, 0x37
        /*0002*/ 	.short	(.L_1384 - .L_1383)
.L_1383:
        /*0004*/ 	.word	0x00000082


	//----- nvinfo : EIATTR_KPARAM_INFO
	.align		4
.L_1384:
        /*0008*/ 	.byte	0x04, 0x17
        /*000a*/ 	.short	(.L_1386 - .L_1385)
.L_1385:
        /*000c*/ 	.word	0x00000000
        /*0010*/ 	.short	0x0006
        /*0012*/ 	.short	0x0030
        /*0014*/ 	.byte	0x00, 0xf0, 0x21, 0x00


	//----- nvinfo : EIATTR_KPARAM_INFO
	.align		4
.L_1386:
        /*0018*/ 	.byte	0x04, 0x17
        /*001a*/ 	.short	(.L_1388 - .L_1387)
.L_1387:
        /*001c*/ 	.word	0x00000000
        /*0020*/ 	.short	0x0005
        /*0022*/ 	.short	0x0028
        /*0024*/ 	.byte	0x00, 0xf0, 0x21, 0x00


	//----- nvinfo : EIATTR_KPARAM_INFO
	.align		4
.L_1388:
        /*0028*/ 	.byte	0x04, 0x17
        /*002a*/ 	.short	(.L_1390 - .L_1389)
.L_1389:
        /*002c*/ 	.word	0x00000000
        /*0030*/ 	.short	0x0004
        /*0032*/ 	.short	0x0020
        /*0034*/ 	.byte	0x00, 0xf0, 0x21, 0x00


	//----- nvinfo : EIATTR_KPARAM_INFO
	.align		4
.L_1390:
        /*0038*/ 	.byte	0x04, 0x17
        /*003a*/ 	.short	(.L_1392 - .L_1391)
.L_1391:
        /*003c*/ 	.word	0x00000000
        /*0040*/ 	.short	0x0003
        /*0042*/ 	.short	0x0018
        /*0044*/ 	.byte	0x00, 0xf5, 0x21, 0x00


	//----- nvinfo : EIATTR_KPARAM_INFO
	.align		4
.L_1392:
        /*0048*/ 	.byte	0x04, 0x17
        /*004a*/ 	.short	(.L_1394 - .L_1393)
.L_1393:
        /*004c*/ 	.word	0x00000000
        /*0050*/ 	.short	0x0002
        /*0052*/ 	.short	0x0010
        /*0054*/ 	.byte	0x00, 0xf5, 0x21, 0x00


	//----- nvinfo : EIATTR_KPARAM_INFO
	.align		4
.L_1394:
        /*0058*/ 	.byte	0x04, 0x17
        /*005a*/ 	.short	(.L_1396 - .L_1395)
.L_1395:
        /*005c*/ 	.word	0x00000000
        /*0060*/ 	.short	0x0001
        /*0062*/ 	.short	0x0008
        /*0064*/ 	.byte	0x00, 0xf5, 0x21, 0x00


	//----- nvinfo : EIATTR_KPARAM_INFO
	.align		4
.L_1396:
        /*0068*/ 	.byte	0x04, 0x17
        /*006a*/ 	.short	(.L_1398 - .L_1397)
.L_1397:
        /*006c*/ 	.word	0x00000000
        /*0070*/ 	.short	0x0000
        /*0072*/ 	.short	0x0000
        /*0074*/ 	.byte	0x00, 0xf5, 0x21, 0x00


	//----- nvinfo : EIATTR_SPARSE_MMA_MASK
	.align		4
.L_1398:
        /*0078*/ 	.byte	0x03, 0x50
        /*007a*/ 	.short	0x0000


	//----- nvinfo : EIATTR_MAXREG_COUNT
	.align		4
        /*007c*/ 	.byte	0x03, 0x1b
        /*007e*/ 	.short	0x00ff


	//----- nvinfo : EIATTR_NUM_BARRIERS
	.align		4
        /*0080*/ 	.byte	0x02, 0x4c
        /*0082*/ 	.byte	0x01
	.zero		1


	//----- nvinfo : EIATTR_MERCURY_ISA_VERSION
	.align		4
        /*0084*/ 	.byte	0x03, 0x5f
        /*0086*/ 	.short	0x0101


	//----- nvinfo : EIATTR_VRC_CTA_INIT_COUNT
	.align		4
        /*0088*/ 	.byte	0x02, 0x4a
	.zero		1
	.zero		1


	//----- nvinfo : EIATTR_EXIT_INSTR_OFFSETS
	.align		4
        /*008c*/ 	.byte	0x04, 0x1c
        /*008e*/ 	.short	(.L_1400 - .L_1399)


	//   ....[0]....
.L_1399:
        /*0090*/ 	.word	0x000067f0


	//   ....[1]....
        /*0094*/ 	.word	0x00006990


	//   ....[2]....
        /*0098*/ 	.word	0x00006aa0


	//----- nvinfo : EIATTR_CRS_STACK_SIZE
	.align		4
.L_1400:
        /*009c*/ 	.byte	0x04, 0x1e
        /*009e*/ 	.short	(.L_1402 - .L_1401)
.L_1401:
        /*00a0*/ 	.word	0x00000000


	//----- nvinfo : EIATTR_CBANK_PARAM_SIZE
	.align		4
.L_1402:
        /*00a4*/ 	.byte	0x03, 0x19
        /*00a6*/ 	.short	0x0038


	//----- nvinfo : EIATTR_PARAM_CBANK
	.align		4
        /*00a8*/ 	.byte	0x04, 0x0a
        /*00aa*/ 	.short	(.L_1404 - .L_1403)
	.align		4
.L_1403:
        /*00ac*/ 	.word	index@(.nv.constant0.contiguous_reduce2_i32)
        /*00b0*/ 	.short	0x0380
        /*00b2*/ 	.short	0x0038


	//----- nvinfo : EIATTR_SW_WAR
	.align		4
.L_1404:
        /*00b4*/ 	.byte	0x04, 0x36
        /*00b6*/ 	.short	(.L_1406 - .L_1405)
.L_1405:
        /*00b8*/ 	.word	0x00000008
.L_1406:


//--------------------- .nv.info.uncontiguous_reduce_i32 --------------------------
	.section	.nv.info.uncontiguous_reduce_i32,"",@"SHT_CUDA_INFO"
	.sectionflags	@""
	.align	4


	//----- nvinfo : EIATTR_CUDA_API_VERSION
	.align		4
        /*0000*/ 	.byte	0x04, 0x37
        /*0002*/ 	.short	(.L_1408 - .L_1407)
.L_1407:
        /*0004*/ 	.word	0x00000082


	//----- nvinfo : EIATTR_KPARAM_INFO
	.align		4
.L_1408:
        /*0008*/ 	.byte	0x04, 0x17
        /*000a*/ 	.short	(.L_1410 - .L_1409)
.L_1409:
        /*000c*/ 	.word	0x00000000
        /*0010*/ 	.short	0x0005
        /*0012*/ 	.short	0x0028
        /*0014*/ 	.byte	0x00, 0xf0, 0x21, 0x00


	//----- nvinfo : EIATTR_KPARAM_INFO
	.align		4
.L_1410:
        /*0018*/ 	.byte	0x04, 0x17
        /*001a*/ 	.short	(.L_1412 - .L_1411)
.L_1411:
        /*001c*/ 	.word	0x00000000
        /*0020*/ 	.short	0x0004
        /*0022*/ 	.short	0x0020
        /*0024*/ 	.byte	0x00, 0xf0, 0x21, 0x00


	//----- nvinfo : EIATTR_KPARAM_INFO
	.align		4
.L_1412:
        /*0028*/ 	.byte	0x04, 0x17
        /*002a*/ 	.short	(.L_1414 - .L_1413)
.L_1413:
        /*002c*/ 	.word	0x00000000
        /*0030*/ 	.short	0x0003
        /*0032*/ 	.short	0x0018
        /*0034*/ 	.byte	0x00, 0xf5, 0x21, 0x00


	//----- nvinfo : EIATTR_KPARAM_INFO
	.align		4
.L_1414:
        /*0038*/ 	.byte	0x04, 0x17
        /*003a*/ 	.short	(.L_1416 - .L_1415)
.L_1415:
        /*003c*/ 	.word	0x00000000
        /*0040*/ 	.short	0x0002
        /*0042*/ 	.short	0x0010
        /*0044*/ 	.byte	0x00, 0xf5, 0x21, 0x00


	//----- nvinfo : EIATTR_KPARAM_INFO
	.align		4
.L_1416:
        /*0048*/ 	.byte	0x04, 0x17
        /*004a*/ 	.short	(.L_1418 - .L_1417)
.L_1417:
        /*004c*/ 	.word	0x00000000
        /*0050*/ 	.short	0x0001
        /*0052*/ 	.short	0x0008
        /*0054*/ 	.byte	0x00, 0xf5, 0x21, 0x00


	//----- nvinfo : EIATTR_KPARAM_INFO
	.align		4
.L_1418:
        /*0058*/ 	.byte	0x04, 0x17
        /*005a*/ 	.short	(.L_1420 - .L_1419)
.L_1419:
        /*005c*/ 	.word	0x00000000
        /*0060*/ 	.short	0x0000
        /*0062*/ 	.short	0x0000
        /*0064*/ 	.byte	0x00, 0xf5, 0x21, 0x00


	//----- nvinfo : EIATTR_SPARSE_MMA_MASK
	.align		4
.L_1420:
        /*0068*/ 	.byte	0x03, 0x50
        /*006a*/ 	.short	0x0000


	//----- nvinfo : EIATTR_MAXREG_COUNT
	.align		4
        /*006c*/ 	.byte	0x03, 0x1b
        /*006e*/ 	.short	0x00ff


	//----- nvinfo : EIATTR_NUM_BARRIERS
	.align		4
        /*0070*/ 	.byte	0x02, 0x4c
        /*0072*/ 	.byte	0x01
	.zero		1


	//----- nvinfo : EIATTR_MERCURY_ISA_VERSION
	.align		4
        /*0074*/ 	.byte	0x03, 0x5f
        /*0076*/ 	.short	0x0101


	//----- nvinfo : EIATTR_VRC_CTA_INIT_COUNT
	.align		4
        /*0078*/ 	.byte	0x02, 0x4a
	.zero		1
	.zero		1


	//----- nvinfo : EIATTR_EXIT_INSTR_OFFSETS
	.align		4
        /*007c*/ 	.byte	0x04, 0x1c
        /*007e*/ 	.short	(.L_1422 - .L_1421)


	//   ....[0]....
.L_1421:
        /*0080*/ 	.word	0x00006a20


	//   ....[1]....
        /*0084*/ 	.word	0x00006bc0


	//   ....[2]....
        /*0088*/ 	.word	0x00006c40


	//----- nvinfo : EIATTR_CRS_STACK_SIZE
	.align		4
.L_1422:
        /*008c*/ 	.byte	0x04, 0x1e
        /*008e*/ 	.short	(.L_1424 - .L_1423)
.L_1423:
        /*0090*/ 	.word	0x00000000


	//----- nvinfo : EIATTR_CBANK_PARAM_SIZE
	.align		4
.L_1424:
        /*0094*/ 	.byte	0x03, 0x19
        /*0096*/ 	.short	0x0030


	//----- nvinfo : EIATTR_PARAM_CBANK
	.align		4
        /*0098*/ 	.byte	0x04, 0x0a
        /*009a*/ 	.short	(.L_1426 - .L_1425)
	.align		4
.L_1425:
        /*009c*/ 	.word	index@(.nv.constant0.uncontiguous_reduce_i32)
        /*00a0*/ 	.short	0x0380
        /*00a2*/ 	.short	0x0030


	//----- nvinfo : EIATTR_SW_WAR
	.align		4
.L_1426:
        /*00a4*/ 	.byte	0x04, 0x36
        /*00a6*/ 	.short	(.L_1428 - .L_1427)
.L_1427:
        /*00a8*/ 	.word	0x00000008
.L_1428:


//--------------------- .nv.info.contiguous_reduce_i32 --------------------------
	.section	.nv.info.contiguous_reduce_i32,"",@"SHT_CUDA_INFO"
	.sectionflags	@""
	.align	4


	//----- nvinfo : EIATTR_CUDA_API_VERSION
	.align		4
        /*0000*/ 	.byte	0x04, 0x37
        /*0002*/ 	.short	(.L_1430 - .L_1429)
.L_1429:
        /*0004*/ 	.word	0x00000082


	//----- nvinfo : EIATTR_KPARAM_INFO
	.align		4
.L_1430:
        /*0008*/ 	.byte	0x04, 0x17
        /*000a*/ 	.short	(.L_1432 - .L_1431)
.L_1431:
        /*000c*/ 	.word	0x00000000
        /*0010*/ 	.short	0x0002
        /*0012*/ 	.short	0x0010
        /*0014*/ 	.byte	0x00, 0xf0, 0x21, 0x00


	//----- nvinfo : EIATTR_KPARAM_INFO
	.align		4
.L_1432:
        /*0018*/ 	.byte	0x04, 0x17
        /*001a*/ 	.short	(.L_1434 - .L_1433)
.L_1433:
        /*001c*/ 	.word	0x00000000
        /*0020*/ 	.short	0x0001
        /*0022*/ 	.short	0x0008
        /*0024*/ 	.byte	0x00, 0xf5, 0x21, 0x00


	//----- nvinfo : EIATTR_KPARAM_INFO
	.align		4
.L_1434:
        /*0028*/ 	.byte	0x04, 0x17
        /*002a*/ 	.short	(.L_1436 - .L_1435)
.L_1435:
        /*002c*/ 	.word	0x00000000
        /*0030*/ 	.short	0x0000
        /*0032*/ 	.short	0x0000
        /*0034*/ 	.byte	0x00, 0xf5, 0x21, 0x00


	//----- nvinfo : EIATTR_SPARSE_MMA_MASK
	.align		4
.L_1436:
        /*0038*/ 	.byte	0x03, 0x50
        /*003a*/ 	.short	0x0000


	//----- nvinfo : EIATTR_MAXREG_COUNT
	.align		4
        /*003c*/ 	.byte	0x03, 0x1b
        /*003e*/ 	.short	0x00ff


	//----- nvinfo : EIATTR_NUM_BARRIERS
	.align		4
        /*0040*/ 	.byte	0x02, 0x4c
        /*0042*/ 	.byte	0x01
	.zero		1


	//----- nvinfo : EIATTR_MERCURY_ISA_VERSION
	.align		4
        /*0044*/ 	.byte	0x03, 0x5f
        /*0046*/ 	.short	0x0101


	//----- nvinfo : EIATTR_VRC_CTA_INIT_COUNT
	.align		4
        /*0048*/ 	.byte	0x02, 0x4a
	.zero		1
	.zero		1


	//----- nvinfo : EIATTR_EXIT_INSTR_OFFSETS
	.align		4
        /*004c*/ 	.byte	0x04, 0x1c
        /*004e*/ 	.short	(.L_1438 - .L_1437)


	//   ....[0]....
.L_1437:
        /*0050*/ 	.word	0x00000350


	//   ....[1]....
        /*0054*/ 	.word	0x000004f0


	//   ....[2]....
        /*0058*/ 	.word	0x00000570


	//----- nvinfo : EIATTR_CRS_STACK_SIZE
	.align		4
.L_1438:
        /*005c*/ 	.byte	0x04, 0x1e
        /*005e*/ 	.short	(.L_1440 - .L_1439)
.L_1439:
        /*0060*/ 	.word	0x00000000


	//----- nvinfo : EIATTR_CBANK_PARAM_SIZE
	.align		4
.L_1440:
        /*0064*/ 	.byte	0x03, 0x19
        /*0066*/ 	.short	0x0018


	//----- nvinfo : EIATTR_PARAM_CBANK
	.align		4
        /*0068*/ 	.byte	0x04, 0x0a
        /*006a*/ 	.short	(.L_1442 - .L_1441)
	.align		4
.L_1441:
        /*006c*/ 	.word	index@(.nv.constant0.contiguous_reduce_i32)
        /*0070*/ 	.short	0x0380
        /*0072*/ 	.short	0x0018


	//----- nvinfo : EIATTR_SW_WAR
	.align		4
.L_1442:
        /*0074*/ 	.byte	0x04, 0x36
        /*0076*/ 	.short	(.L_1444 - .L_1443)
.L_1443:
        /*0078*/ 	.word	0x00000008
.L_1444:


//--------------------- .nv.info.contiguous_reduce3_i16 --------------------------
	.section	.nv.info.contiguous_reduce3_i16,"",@"SHT_CUDA_INFO"
	.sectionflags	@""
	.align	4


	//----- nvinfo : EIATTR_CUDA_API_VERSION
	.align		4
        /*0000*/ 	.byte	0x04, 0x37
        /*0002*/ 	.short	(.L_1446 - .L_1445)
.L_1445:
        /*0004*/ 	.word	0x00000082


	//----- nvinfo : EIATTR_KPARAM_INFO
	.align		4
.L_1446:
        /*0008*/ 	.byte	0x04, 0x17
        /*000a*/ 	.short	(.L_1448 - .L_1447)
.L_1447:
        /*000c*/ 	.word	0x00000000
        /*0010*/ 	.short	0x0006
        /*0012*/ 	.short	0x0030
        /*0014*/ 	.byte	0x00, 0xf0, 0x21, 0x00


	//----- nvinfo : EIATTR_KPARAM_INFO
	.align		4
.L_1448:
        /*0018*/ 	.byte	0x04, 0x17
        /*001a*/ 	.short	(.L_1450 - .L_1449)
.L_1449:
        /*001c*/ 	.word	0x00000000
        /*0020*/ 	.short	0x0005
        /*0022*/ 	.short	0x0028
        /*0024*/ 	.byte	0x00, 0xf0, 0x21, 0x00


	//----- nvinfo : EIATTR_KPARAM_INFO
	.align		4
.L_1450:
        /*0028*/ 	.byte	0x04, 0x17
        /*002a*/ 	.short	(.L_1452 - .L_1451)
.L_1451:
        /*002c*/ 	.word	0x00000000
        /*0030*/ 	.short	0x0004
        /*0032*/ 	.short	0x0020
        /*0034*/ 	.byte	0x00, 0xf0, 0x21, 0x00


	//----- nvinfo : EIATTR_KPARAM_INFO
	.align		4
.L_1452:
        /*0038*/ 	.byte	0x04, 0x17
        /*003a*/ 	.short	(.L_1454 - .L_1453)
.L_1453:
        /*003c*/ 	.word	0x00000000
        /*0040*/ 	.short	0x0003
        /*0042*/ 	.short	0x0018
        /*0044*/ 	.byte	0x00, 0xf5, 0x21, 0x00


	//----- nvinfo : EIATTR_KPARAM_INFO
	.align		4
.L_1454:
        /*0048*/ 	.byte	0x04, 0x17
        /*004a*/ 	.short	(.L_1456 - .L_1455)
.L_1455:
        /*004c*/ 	.word	0x00000000
        /*0050*/ 	.short	0x0002
        /*0052*/ 	.short	0x0010
        /*0054*/ 	.byte	0x00, 0xf5, 0x21, 0x00


	//----- nvinfo : EIATTR_KPARAM_INFO
	.align		4
.L_1456:
        /*0058*/ 	.byte	0x04, 0x17
        /*005a*/ 	.short	(.L_1458 - .L_1457)
.L_1457:
        /*005c*/ 	.word	0x00000000
        /*0060*/ 	.short	0x0001
        /*0062*/ 	.short	0x0008
        /*0064*/ 	.byte	0x00, 0xf5, 0x21, 0x00


	//----- nvinfo : EIATTR_KPARAM_INFO
	.align		4
.L_1458:
        /*0068*/ 	.byte	0x04, 0x17
        /*006a*/ 	.short	(.L_1460 - .L_1459)
.L_1459:
        /*006c*/ 	.word	0x00000000
        /*0070*/ 	.short	0x0000
        /*0072*/ 	.short	0x0000
        /*0074*/ 	.byte	0x00, 0xf5, 0x21, 0x00


	//----- nvinfo : EIATTR_SPARSE_MMA_MASK
	.align		4
.L_1460:
        /*0078*/ 	.byte	0x03, 0x50
        /*007a*/ 	.short	0x0000


	//----- nvinfo : EIATTR_MAXREG_COUNT
	.align		4
        /*007c*/ 	.byte	0x03, 0x1b
        /*007e*/ 	.short	0x00ff


	//----- nvinfo : EIATTR_NUM_BARRIERS
	.align		4
        /*0080*/ 	.byte	0x02, 0x4c
        /*0082*/ 	.byte	0x01
	.zero		1


	//----- nvinfo : EIATTR_MERCURY_ISA_VERSION
	.align		4
        /*0084*/ 	.byte	0x03, 0x5f
        /*0086*/ 	.short	0x0101


	//----- nvinfo : EIATTR_VRC_CTA_INIT_COUNT
	.align		4
        /*0088*/ 	.byte	0x02, 0x4a
	.zero		1
	.zero		1


	//----- nvinfo : EIATTR_EXIT_INSTR_OFFSETS
	.align		4
        /*008c*/ 	.byte	0x04, 0x1c
        /*008e*/ 	.short	(.L_1462 - .L_1461)


	//   ....[0]....
.L_1461:
        /*0090*/ 	.word	0x00000160


	//   ....[1]....
        /*0094*/ 	.word	0x00003120


	//   ....[2]....
        /*0098*/ 	.word	0x00003a90


	//----- nvinfo : EIATTR_CRS_STACK_SIZE
	.align		4
.L_1462:
        /*009c*/ 	.byte	0x04, 0x1e
        /*009e*/ 	.short	(.L_1464 - .L_1463)
.L_1463:
        /*00a0*/ 	.word	0x00000000


	//----- nvinfo : EIATTR_CBANK_PARAM_SIZE
	.align		4
.L_1464:
        /*00a4*/ 	.byte	0x03, 0x19
        /*00a6*/ 	.short	0x0038


	//----- nvinfo : EIATTR_PARAM_CBANK
	.align		4
        /*00a8*/ 	.byte	0x04, 0x0a
        /*00aa*/ 	.short	(.L_1466 - .L_1465)
	.align		4
.L_1465:
        /*00ac*/ 	.word	index@(.nv.constant0.contiguous_reduce3_i16)
        /*00b0*/ 	.short	0x0380
        /*00b2*/ 	.short	0x0038


	//----- nvinfo : EIATTR_SW_WAR
	.align		4
.L_1466:
        /*00b4*/ 	.byte	0x04, 0x36
        /*00b6*/ 	.short	(.L_1468 - .L_1467)
.L_1467:
        /*00b8*/ 	.word	0x00000008
.L_1468:


//--------------------- .nv.info.contiguous_reduce22_i16 --------------------------
	.section	.nv.info.contiguous_reduce22_i16,"",@"SHT_CUDA_INFO"
	.sectionflags	@""
	.align	4


	//----- nvinfo : EIATTR_CUDA_API_VERSION
	.align		4
        /*0000*/ 	.byte	0x04, 0x37
        /*0002*/ 	.short	(.L_1470 - .L_1469)
.L_1469:
        /*0004*/ 	.word	0x00000082


	//----- nvinfo : EIATTR_KPARAM_INFO
	.align		4
.L_1470:
        /*0008*/ 	.byte	0x04, 0x17
        /*000a*/ 	.short	(.L_1472 - .L_1471)
.L_1471:
        /*000c*/ 	.word	0x00000000
        /*0010*/ 	.short	0x0003
        /*0012*/ 	.short	0x0018
        /*0014*/ 	.byte	0x00, 0xf0, 0x21, 0x00


	//----- nvinfo : EIATTR_KPARAM_INFO
	.align		4
.L_1472:
        /*0018*/ 	.byte	0x04, 0x17
        /*001a*/ 	.short	(.L_1474 - .L_1473)
.L_1473:
        /*001c*/ 	.word	0x00000000
        /*0020*/ 	.short	0x0002
        /*0022*/ 	.short	0x0010
        /*0024*/ 	.byte	0x00, 0xf0, 0x21, 0x00


	//----- nvinfo : EIATTR_KPARAM_INFO
	.align		4
.L_1474:
        /*0028*/ 	.byte	0x04, 0x17
        /*002a*/ 	.short	(.L_1476 - .L_1475)
.L_1475:
        /*002c*/ 	.word	0x00000000
        /*0030*/ 	.short	0x0001
        /*0032*/ 	.short	0x0008
        /*0034*/ 	.byte	0x00, 0xf5, 0x21, 0x00


	//----- nvinfo : EIATTR_KPARAM_INFO
	.align		4
.L_1476:
        /*0038*/ 	.byte	0x04, 0x17
        /*003a*/ 	.short	(.L_1478 - .L_1477)
.L_1477:
        /*003c*/ 	.word	0x00000000
        /*0040*/ 	.short	0x0000
        /*0042*/ 	.short	0x0000
        /*0044*/ 	.byte	0x00, 0xf5, 0x21, 0x00


	//----- nvinfo : EIATTR_SPARSE_MMA_MASK
	.align		4
.L_1478:
        /*0048*/ 	.byte	0x03, 0x50
        /*004a*/ 	.short	0x0000


	//----- nvinfo : EIATTR_MAXREG_COUNT
	.align		4
        /*004c*/ 	.byte	0x03, 0x1b
        /*004e*/ 	.short	0x00ff


	//----- nvinfo : EIATTR_NUM_BARRIERS
	.align		4
        /*0050*/ 	.byte	0x02, 0x4c
        /*0052*/ 	.byte	0x01
	.zero		1


	//----- nvinfo : EIATTR_MERCURY_ISA_VERSION
	.align		4
        /*0054*/ 	.byte	0x03, 0x5f
        /*0056*/ 	.short	0x0101


	//----- nvinfo : EIATTR_VRC_CTA_INIT_COUNT
	.align		4
        /*0058*/ 	.byte	0x02, 0x4a
	.zero		1
	.zero		1


	//----- nvinfo : EIATTR_EXIT_INSTR_OFFSETS
	.align		4
        /*005c*/ 	.byte	0x04, 0x1c
        /*005e*/ 	.short	(.L_1480 - .L_1479)


	//   ....[0]....
.L_1479:
        /*0060*/ 	.word	0x00000460


	//   ....[1]....
        /*0064*/ 	.word	0x000006e0


	//   ....[2]....
        /*0068*/ 	.word	0x000007f0


	//----- nvinfo : EIATTR_CRS_STACK_SIZE
	.align		4
.L_1480:
        /*006c*/ 	.byte	0x04, 0x1e
        /*006e*/ 	.short	(.L_1482 - .L_1481)
.L_1481:
        /*0070*/ 	.word	0x00000000


	//----- nvinfo : EIATTR_CBANK_PARAM_SIZE
	.align		4
.L_1482:
        /*0074*/ 	.byte	0x03, 0x19
        /*0076*/ 	.short	0x0020


	//----- nvinfo : EIATTR_PARAM_CBANK
	.align		4
        /*0078*/ 	.byte	0x04, 0x0a
        /*007a*/ 	.short	(.L_1484 - .L_1483)
	.align		4
.L_1483:
        /*007c*/ 	.word	index@(.nv.constant0.contiguous_reduce22_i16)
        /*0080*/ 	.short	0x0380
        /*0082*/ 	.short	0x0020


	//----- nvinfo : EIATTR_SW_WAR
	.align		4
.L_1484:
        /*0084*/ 	.byte	0x04, 0x36
        /*0086*/ 	.short	(.L_1486 - .L_1485)
.L_1485:
        /*0088*/ 	.word	0x00000008
.L_1486:


//--------------------- .nv.info.contiguous_reduce2_i16 --------------------------
	.section	.nv.info.contiguous_reduce2_i16,"",@"SHT_CUDA_INFO"
	.sectionflags	@""
	.align	4


	//----- nvinfo : EIATTR_CUDA_API_VERSION
	.align		4
        /*0000*/ 	.byte	0x04, 0x37
        /*0002*/ 	.short	(.L_1488 - .L_1487)
.L_1487:
        /*0004*/ 	.word	0x00000082


	//----- nvinfo : EIATTR_KPARAM_INFO
	.align		4
.L_1488:
        /*0008*/ 	.byte	0x04, 0x17
        /*000a*/ 	.short	(.L_1490 - .L_1489)
.L_1489:
        /*000c*/ 	.word	0x00000000
        /*0010*/ 	.short	0x0006
        /*0012*/ 	.short	0x0030
        /*0014*/ 	.byte	0x00, 0xf0, 0x21, 0x00


	//----- nvinfo : EIATTR_KPARAM_INFO
	.align		4
.L_1490:
        /*0018*/ 	.byte	0x04, 0x17
        /*001a*/ 	.short	(.L_1492 - .L_1491)
.L_1491:
        /*001c*/ 	.word	0x00000000
        /*0020*/ 	.short	0x0005
        /*0022*/ 	.short	0x0028
        /*0024*/ 	.byte	0x00, 0xf0, 0x21, 0x00


	//----- nvinfo : EIATTR_KPARAM_INFO
	.align		4
.L_1492:
        /*0028*/ 	.byte	0x04, 0x17
        /*002a*/ 	.short	(.L_1494 - .L_1493)
.L_1493:
        /*002c*/ 	.word	0x00000000
        /*0030*/ 	.short	0x0004
        /*0032*/ 	.short	0x0020
        /*0034*/ 	.byte	0x00, 0xf0, 0x21, 0x00


	//----- nvinfo : EIATTR_KPARAM_INFO
	.align		4
.L_1494:
        /*0038*/ 	.byte	0x04, 0x17
        /*003a*/ 	.short	(.L_1496 - .L_1495)
.L_1495:
        /*003c*/ 	.word	0x00000000
        /*0040*/ 	.short	0x0003
        /*0042*/ 	.short	0x0018
        /*0044*/ 	.byte	0x00, 0xf5, 0x21, 0x00


	//----- nvinfo : EIATTR_KPARAM_INFO
	.align		4
.L_1496:
        /*0048*/ 	.byte	0x04, 0x17
        /*004a*/ 	.short	(.L_1498 - .L_1497)
.L_1497:
        /*004c*/ 	.word	0x00000000
        /*0050*/ 	.short	0x0002
        /*0052*/ 	.short	0x0010
        /*0054*/ 	.byte	0x00, 0xf5, 0x21, 0x00


	//----- nvinfo : EIATTR_KPARAM_INFO
	.align		4
.L_1498:
        /*0058*/ 	.byte	0x04, 0x17
        /*005a*/ 	.short	(.L_1500 - .L_1499)
.L_1499:
        /*005c*/ 	.word	0x00000000
        /*0060*/ 	.short	0x0001
        /*0062*/ 	.short	0x0008
        /*0064*/ 	.byte	0x00, 0xf5, 0x21, 0x00


	//----- nvinfo : EIATTR_KPARAM_INFO
	.align		4
.L_1500:
        /*0068*/ 	.byte	0x04, 0x17
        /*006a*/ 	.short	(.L_1502 - .L_1501)
.L_1501:
        /*006c*/ 	.word	0x00000000
        /*0070*/ 	.short	0x0000
        /*0072*/ 	.short	0x0000
        /*0074*/ 	.byte	0x00, 0xf5, 0x21, 0x00


	//----- nvinfo : EIATTR_SPARSE_MMA_MASK
	.align		4
.L_1502:
        /*0078*/ 	.byte	0x03, 0x50
        /*007a*/ 	.short	0x0000


	//----- nvinfo : EIATTR_MAXREG_COUNT
	.align		4
        /*007c*/ 	.byte	0x03, 0x1b
        /*007e*/ 	.short	0x00ff


	//----- nvinfo : EIATTR_NUM_BARRIERS
	.align		4
        /*0080*/ 	.byte	0x02, 0x4c
        /*0082*/ 	.byte	0x01
	.zero		1


	//----- nvinfo : EIATTR_MERCURY_ISA_VERSION
	.align		4
        /*0084*/ 	.byte	0x03, 0x5f
        /*0086*/ 	.short	0x0101


	//----- nvinfo : EIATTR_VRC_CTA_INIT_COUNT
	.align		4
        /*0088*/ 	.byte	0x02, 0x4a
	.zero		1
	.zero		1


	//----- nvinfo : EIATTR_EXIT_INSTR_OFFSETS
	.align		4
        /*008c*/ 	.byte	0x04, 0x1c
        /*008e*/ 	.short	(.L_1504 - .L_1503)


	//   ....[0]....
.L_1503:
        /*0090*/ 	.word	0x00006840


	//   ....[1]....
        /*0094*/ 	.word	0x00006aa0


	//   ....[2]....
        /*0098*/ 	.word	0x00006bb0


	//----- nvinfo : EIATTR_CRS_STACK_SIZE
	.align		4
.L_1504:
        /*009c*/ 	.byte	0x04, 0x1e
        /*009e*/ 	.short	(.L_1506 - .L_1505)
.L_1505:
        /*00a0*/ 	.word	0x00000000


	//----- nvinfo : EIATTR_CBANK_PARAM_SIZE
	.align		4
.L_1506:
        /*00a4*/ 	.byte	0x03, 0x19
        /*00a6*/ 	.short	0x0038


	//----- nvinfo : EIATTR_PARAM_CBANK
	.align		4
        /*00a8*/ 	.byte	0x04, 0x0a
        /*00aa*/ 	.short	(.L_1508 - .L_1507)
	.align		4
.L_1507:
        /*00ac*/ 	.word	index@(.nv.constant0.contiguous_reduce2_i16)
        /*00b0*/ 	.short	0x0380
        /*00b2*/ 	.short	0x0038


	//----- nvinfo : EIATTR_SW_WAR
	.align		4
.L_1508:
        /*00b4*/ 	.byte	0x04, 0x36
        /*00b6*/ 	.short	(.L_1510 - .L_1509)
.L_1509:
        /*00b8*/ 	.word	0x00000008
.L_1510:


//--------------------- .nv.info.uncontiguous_reduce_i16 --------------------------
	.section	.nv.info.uncontiguous_reduce_i16,"",@"SHT_CUDA_INFO"
	.sectionflags	@""
	.align	4


	//----- nvinfo : EIATTR_CUDA_API_VERSION
	.align		4
        /*0000*/ 	.byte	0x04, 0x37
        /*0002*/ 	.short	(.L_1512 - .L_1511)
.L_1511:
        /*0004*/ 	.word	0x00000082


	//----- nvinfo : EIATTR_KPARAM_INFO
	.align		4
.L_1512:
        /*0008*/ 	.byte	0x04, 0x17
        /*000a*/ 	.short	(.L_1514 - .L_1513)
.L_1513:
        /*000c*/ 	.word	0x00000000
        /*0010*/ 	.short	0x0005
        /*0012*/ 	.short	0x0028
        /*0014*/ 	.byte	0x00, 0xf0, 0x21, 0x00


	//----- nvinfo : EIATTR_KPARAM_INFO
	.align		4
.L_1514:
        /*0018*/ 	.byte	0x04, 0x17
        /*001a*/ 	.short	(.L_1516 - .L_1515)
.L_1515:
        /*001c*/ 	.word	0x00000000
        /*0020*/ 	.short	0x0004
        /*0022*/ 	.short	0x0020
        /*0024*/ 	.byte	0x00, 0xf0, 0x21, 0x00


	//----- nvinfo : EIATTR_KPARAM_INFO
	.align		4
.L_1516:
        /*0028*/ 	.byte	0x04, 0x17
        /*002a*/ 	.short	(.L_1518 - .L_1517)
.L_1517:
        /*002c*/ 	.word	0x00000000
        /*0030*/ 	.short	0x0003
        /*0032*/ 	.short	0x0018
        /*0034*/ 	.byte	0x00, 0xf5, 0x21, 0x00


	//----- nvinfo : EIATTR_KPARAM_INFO
	.align		4
.L_1518:
        /*0038*/ 	.byte	0x04, 0x17
        /*003a*/ 	.short	(.L_1520 - .L_1519)
.L_1519:
        /*003c*/ 	.word	0x00000000
        /*0040*/ 	.short	0x0002
        /*0042*/ 	.short	0x0010
        /*0044*/ 	.byte	0x00, 0xf5, 0x21, 0x00


	//----- nvinfo : EIATTR_KPARAM_INFO
	.align		4
.L_1520:
        /*0048*/ 	.byte	0x04, 0x17
        /*004a*/ 	.short	(.L_1522 - .L_1521)
.L_1521:
        /*004c*/ 	.word	0x00000000
        /*0050*/ 	.short	0x0001
        /*0052*/ 	.short	0x0008
        /*0054*/ 	.byte	0x00, 0xf5, 0x21, 0x00


	//----- nvinfo : EIATTR_KPARAM_INFO
	.align		4
.L_1522:
        /*0058*/ 	.byte	0x04, 0x17
        /*005a*/ 	.short	(.L_1524 - .L_1523)
.L_1523:
        /*005c*/ 	.word	0x00000000
        /*0060*/ 	.short	0x0000
        /*0062*/ 	.short	0x0000
        /*0064*/ 	.byte	0x00, 0xf5, 0x21, 0x00


	//----- nvinfo : EIATTR_SPARSE_MMA_MASK
	.align		4
.L_1524:
        /*0068*/ 	.byte	0x03, 0x50
        /*006a*/ 	.short	0x0000


	//----- nvinfo : EIATTR_MAXREG_COUNT
	.align		4
        /*006c*/ 	.byte	0x03, 0x1b
        /*006e*/ 	.short	0x00ff


	//----- nvinfo : EIATTR_NUM_BARRIERS
	.align		4
        /*0070*/ 	.byte	0x02, 0x4c
        /*0072*/ 	.byte	0x01
	.zero		1


	//----- nvinfo : EIATTR_MERCURY_ISA_VERSION
	.align		4
        /*0074*/ 	.byte	0x03, 0x5f
        /*0076*/ 	.short	0x0101


	//----- nvinfo : EIATTR_INT_WARP_WIDE_INSTR_OFFSETS
	.align		4
        /*0078*/ 	.byte	0x04, 0x31
        /*007a*/ 	.short	(.L_1526 - .L_1525)


	//   ....[0]....
.L_1525:
        /*007c*/ 	.word	0x00006670


	//----- nvinfo : EIATTR_VRC_CTA_INIT_COUNT
	.align		4
.L_1526:
        /*0080*/ 	.byte	0x02, 0x4a
	.zero		1
	.zero		1


	//----- nvinfo : EIATTR_EXIT_INSTR_OFFSETS
	.align		4
        /*0084*/ 	.byte	0x04, 0x1c
        /*0086*/ 	.short	(.L_1528 - .L_1527)


	//   ....[0]....
.L_1527:
        /*0088*/ 	.word	0x00006730


	//   ....[1]....
        /*008c*/ 	.word	0x000069b0


	//   ....[2]....
        /*0090*/ 	.word	0x00006a30


	//----- nvinfo : EIATTR_CRS_STACK_SIZE
	.align		4
.L_1528:
        /*0094*/ 	.byte	0x04, 0x1e
        /*0096*/ 	.short	(.L_1530 - .L_1529)
.L_1529:
        /*0098*/ 	.word	0x00000000


	//----- nvinfo : EIATTR_CBANK_PARAM_SIZE
	.align		4
.L_1530:
        /*009c*/ 	.byte	0x03, 0x19
        /*009e*/ 	.short	0x0030


	//----- nvinfo : EIATTR_PARAM_CBANK
	.align		4
        /*00a0*/ 	.byte	0x04, 0x0a
        /*00a2*/ 	.short	(.L_1532 - .L_1531)
	.align		4
.L_1531:
        /*00a4*/ 	.word	index@(.nv.constant0.uncontiguous_reduce_i16)
        /*00a8*/ 	.short	0x0380
        /*00aa*/ 	.short	0x0030


	//----- nvinfo : EIATTR_SW_WAR
	.align		4
.L_1532:
        /*00ac*/ 	.byte	0x04, 0x36
        /*00ae*/ 	.short	(.L_1534 - .L_1533)
.L_1533:
        /*00b0*/ 	.word	0x00000008
.L_1534:


//--------------------- .nv.info.contiguous_reduce_i16 --------------------------
	.section	.nv.info.contiguous_reduce_i16,"",@"SHT_CUDA_INFO"
	.sectionflags	@""
	.align	4


	//----- nvinfo : EIATTR_CUDA_API_VERSION
	.align		4
        /*0000*/ 	.byte	0x04, 0x37
        /*0002*/ 	.short	(.L_1536 - .L_1535)
.L_1535:
        /*0004*/ 	.word	0x00000082


	//----- nvinfo : EIATTR_KPARAM_INFO
	.align		4
.L_1536:
        /*0008*/ 	.byte	0x04, 0x17
        /*000a*/ 	.short	(.L_1538 - .L_1537)
.L_1537:
        /*000c*/ 	.word	0x00000000
        /*0010*/ 	.short	0x0002
        /*0012*/ 	.short	0x0010
        /*0014*/ 	.byte	0x00, 0xf0, 0x21, 0x00


	//----- nvinfo : EIATTR_KPARAM_INFO
	.align		4
.L_1538:
        /*0018*/ 	.byte	0x04, 0x17
        /*001a*/ 	.short	(.L_1540 - .L_1539)
.L_1539:
        /*001c*/ 	.word	0x00000000
        /*0020*/ 	.short	0x0001
        /*0022*/ 	.short	0x0008
        /*0024*/ 	.byte	0x00, 0xf5, 0x21, 0x00


	//----- nvinfo : EIATTR_KPARAM_INFO
	.align		4
.L_1540:
        /*0028*/ 	.byte	0x04, 0x17
        /*002a*/ 	.short	(.L_1542 - .L_1541)
.L_1541:
        /*002c*/ 	.word	0x00000000
        /*0030*/ 	.short	0x0000
        /*0032*/ 	.short	0x0000
        /*0034*/ 	.byte	0x00, 0xf5, 0x21, 0x00


	//----- nvinfo : EIATTR_SPARSE_MMA_MASK
	.align		4
.L_1542:
        /*0038*/ 	.byte	0x03, 0x50
        /*003a*/ 	.short	0x0000


	//----- nvinfo : EIATTR_MAXREG_COUNT
	.align		4
        /*003c*/ 	.byte	0x03, 0x1b
        /*003e*/ 	.short	0x00ff


	//----- nvinfo : EIATTR_NUM_BARRIERS
	.align		4
        /*0040*/ 	.byte	0x02, 0x4c
        /*0042*/ 	.byte	0x01
	.zero		1


	//----- nvinfo : EIATTR_MERCURY_ISA_VERSION
	.align		4
        /*0044*/ 	.byte	0x03, 0x5f
        /*0046*/ 	.short	0x0101


	//----- nvinfo : EIATTR_INT_WARP_WIDE_INSTR_OFFSETS
	.align		4
        /*0048*/ 	.byte	0x04, 0x31
        /*004a*/ 	.short	(.L_1544 - .L_1543)


	//   ....[0]....
.L_1543:
        /*004c*/ 	.word	0x000002e0


	//----- nvinfo : EIATTR_VRC_CTA_INIT_COUNT
	.align		4
.L_1544:
        /*0050*/ 	.byte	0x02, 0x4a
	.zero		1
	.zero		1


	//----- nvinfo : EIATTR_EXIT_INSTR_OFFSETS
	.align		4
        /*0054*/ 	.byte	0x04, 0x1c
        /*0056*/ 	.short	(.L_1546 - .L_1545)


	//   ....[0]....
.L_1545:
        /*0058*/ 	.word	0x000003a0


	//   ....[1]....
        /*005c*/ 	.word	0x00000620


	//   ....[2]....
        /*0060*/ 	.word	0x000006a0


	//----- nvinfo : EIATTR_CRS_STACK_SIZE
	.align		4
.L_1546:
        /*0064*/ 	.byte	0x04, 0x1e
        /*0066*/ 	.short	(.L_1548 - .L_1547)
.L_1547:
        /*0068*/ 	.word	0x00000000


	//----- nvinfo : EIATTR_CBANK_PARAM_SIZE
	.align		4
.L_1548:
        /*006c*/ 	.byte	0x03, 0x19
        /*006e*/ 	.short	0x0018


	//----- nvinfo : EIATTR_PARAM_CBANK
	.align		4
        /*0070*/ 	.byte	0x04, 0x0a
        /*0072*/ 	.short	(.L_1550 - .L_1549)
	.align		4
.L_1549:
        /*0074*/ 	.word	index@(.nv.constant0.contiguous_reduce_i16)
        /*0078*/ 	.short	0x0380
        /*007a*/ 	.short	0x0018


	//----- nvinfo : EIATTR_SW_WAR
	.align		4
.L_1550:
        /*007c*/ 	.byte	0x04, 0x36
        /*007e*/ 	.short	(.L_1552 - .L_1551)
.L_1551:
        /*0080*/ 	.word	0x00000008
.L_1552:


//--------------------- .nv.info.contiguous_reduce3_i8 --------------------------
	.section	.nv.info.contiguous_reduce3_i8,"",@"SHT_CUDA_INFO"
	.sectionflags	@""
	.align	4


	//----- nvinfo : EIATTR_CUDA_API_VERSION
	.align		4
        /*0000*/ 	.byte	0x04, 0x37
        /*0002*/ 	.short	(.L_1554 - .L_1553)
.L_1553:
        /*0004*/ 	.word	0x00000082


	//----- nvinfo : EIATTR_KPARAM_INFO
	.align		4
.L_1554:
        /*0008*/ 	.byte	0x04, 0x17
        /*000a*/ 	.short	(.L_1556 - .L_1555)
.L_1555:
        /*000c*/ 	.word	0x00000000
        /*0010*/ 	.short	0x0006
        /*0012*/ 	.short	0x0030
        /*0014*/ 	.byte	0x00, 0xf0, 0x21, 0x00


	//----- nvinfo : EIATTR_KPARAM_INFO
	.align		4
.L_1556:
        /*0018*/ 	.byte	0x04, 0x17
        /*001a*/ 	.short	(.L_1558 - .L_1557)
.L_1557:
        /*001c*/ 	.word	0x00000000
        /*0020*/ 	.short	0x0005
        /*0022*/ 	.short	0x0028
        /*0024*/ 	.byte	0x00, 0xf0, 0x21, 0x00


	//----- nvinfo : EIATTR_KPARAM_INFO
	.align		4
.L_1558:
        /*0028*/ 	.byte	0x04, 0x17
        /*002a*/ 	.short	(.L_1560 - .L_1559)
.L_1559:
        /*002c*/ 	.word	0x00000000
        /*0030*/ 	.short	0x0004
        /*0032*/ 	.short	0x0020
        /*0034*/ 	.byte	0x00, 0xf0, 0x21, 0x00


	//----- nvinfo : EIATTR_KPARAM_INFO
	.align		4
.L_1560:
        /*0038*/ 	.byte	0x04, 0x17
        /*003a*/ 	.short	(.L_1562 - .L_1561)
.L_1561:
        /*003c*/ 	.word	0x00000000
        /*0040*/ 	.short	0x0003
        /*0042*/ 	.short	0x0018
        /*0044*/ 	.byte	0x00, 0xf5, 0x21, 0x00


	//----- nvinfo : EIATTR_KPARAM_INFO
	.align		4
.L_1562:
        /*0048*/ 	.byte	0x04, 0x17
        /*004a*/ 	.short	(.L_1564 - .L_1563)
.L_1563:
        /*004c*/ 	.word	0x00000000
        /*0050*/ 	.short	0x0002
        /*0052*/ 	.short	0x0010
        /*0054*/ 	.byte	0x00, 0xf5, 0x21, 0x00


	//----- nvinfo : EIATTR_KPARAM_INFO
	.align		4
.L_1564:
        /*0058*/ 	.byte	0x04, 0x17
        /*005a*/ 	.short	(.L_1566 - .L_1565)
.L_1565:
        /*005c*/ 	.word	0x00000000
        /*0060*/ 	.short	0x0001
        /*0062*/ 	.short	0x0008
        /*0064*/ 	.byte	0x00, 0xf5, 0x21, 0x00


	//----- nvinfo : EIATTR_KPARAM_INFO
	.align		4
.L_1566:
        /*0068*/ 	.byte	0x04, 0x17
        /*006a*/ 	.short	(.L_1568 - .L_1567)
.L_1567:
        /*006c*/ 	.word	0x00000000
        /*0070*/ 	.short	0x0000
        /*0072*/ 	.short	0x0000
        /*0074*/ 	.byte	0x00, 0xf5, 0x21, 0x00


	//----- nvinfo : EIATTR_SPARSE_MMA_MASK
	.align		4
.L_1568:
        /*0078*/ 	.byte	0x03, 0x50
        /*007a*/ 	.short	0x0000


	//----- nvinfo : EIATTR_MAXREG_COUNT
	.align		4
        /*007c*/ 	.byte	0x03, 0x1b
        /*007e*/ 	.short	0x00ff


	//----- nvinfo : EIATTR_NUM_BARRIERS
	.align		4
        /*0080*/ 	.byte	0x02, 0x4c
        /*0082*/ 	.byte	0x01
	.zero		1


	//----- nvinfo : EIATTR_MERCURY_ISA_VERSION
	.align		4
        /*0084*/ 	.byte	0x03, 0x5f
        /*0086*/ 	.short	0x0101


	//----- nvinfo : EIATTR_VRC_CTA_INIT_COUNT
	.align		4
        /*0088*/ 	.byte	0x02, 0x4a
	.zero		1
	.zero		1


	//----- nvinfo : EIATTR_EXIT_INSTR_OFFSETS
	.align		4
        /*008c*/ 	.byte	0x04, 0x1c
        /*008e*/ 	.short	(.L_1570 - .L_1569)


	//   ....[0]....
.L_1569:
        /*0090*/ 	.word	0x00000150


	//   ....[1]....
        /*0094*/ 	.word	0x00003110


	//   ....[2]....
        /*0098*/ 	.word	0x00003820


	//----- nvinfo : EIATTR_CRS_STACK_SIZE
	.align		4
.L_1570:
        /*009c*/ 	.byte	0x04, 0x1e
        /*009e*/ 	.short	(.L_1572 - .L_1571)
.L_1571:
        /*00a0*/ 	.word	0x00000000


	//----- nvinfo : EIATTR_CBANK_PARAM_SIZE
	.align		4
.L_1572:
        /*00a4*/ 	.byte	0x03, 0x19
        /*00a6*/ 	.short	0x0038


	//----- nvinfo : EIATTR_PARAM_CBANK
	.align		4
        /*00a8*/ 	.byte	0x04, 0x0a
        /*00aa*/ 	.short	(.L_1574 - .L_1573)
	.align		4
.L_1573:
        /*00ac*/ 	.word	index@(.nv.constant0.contiguous_reduce3_i8)
        /*00b0*/ 	.short	0x0380
        /*00b2*/ 	.short	0x0038


	//----- nvinfo : EIATTR_SW_WAR
	.align		4
.L_1574:
        /*00b4*/ 	.byte	0x04, 0x36
        /*00b6*/ 	.short	(.L_1576 - .L_1575)
.L_1575:
        /*00b8*/ 	.word	0x00000008
.L_1576:


//--------------------- .nv.info.contiguous_reduce22_i8 --------------------------
	.section	.nv.info.contiguous_reduce22_i8,"",@"SHT_CUDA_INFO"
	.sectionflags	@""
	.align	4


	//----- nvinfo : EIATTR_CUDA_API_VERSION
	.align		4
        /*0000*/ 	.byte	0x04, 0x37
        /*0002*/ 	.short	(.L_1578 - .L_1577)
.L_1577:
        /*0004*/ 	.word	0x00000082


	//----- nvinfo : EIATTR_KPARAM_INFO
	.align		4
.L_1578:
        /*0008*/ 	.byte	0x04, 0x17
        /*000a*/ 	.short	(.L_1580 - .L_1579)
.L_1579:
        /*000c*/ 	.word	0x00000000
        /*0010*/ 	.short	0x0003
        /*0012*/ 	.short	0x0018
        /*0014*/ 	.byte	0x00, 0xf0, 0x21, 0x00


	//----- nvinfo : EIATTR_KPARAM_INFO
	.align		4
.L_1580:
        /*0018*/ 	.byte	0x04, 0x17
        /*001a*/ 	.short	(.L_1582 - .L_1581)
.L_1581:
        /*001c*/ 	.word	0x00000000
        /*0020*/ 	.short	0x0002
        /*0022*/ 	.short	0x0010
        /*0024*/ 	.byte	0x00, 0xf0, 0x21, 0x00


	//----- nvinfo : EIATTR_KPARAM_INFO
	.align		4
.L_1582:
        /*0028*/ 	.byte	0x04, 0x17
        /*002a*/ 	.short	(.L_1584 - .L_1583)
.L_1583:
        /*002c*/ 	.word	0x00000000
        /*0030*/ 	.short	0x0001
        /*0032*/ 	.short	0x0008
        /*0034*/ 	.byte	0x00, 0xf5, 0x21, 0x00


	//----- nvinfo : EIATTR_KPARAM_INFO
	.align		4
.L_1584:
        /*0038*/ 	.byte	0x04, 0x17
        /*003a*/ 	.short	(.L_1586 - .L_1585)
.L_1585:
        /*003c*/ 	.word	0x00000000
        /*0040*/ 	.short	0x0000
        /*0042*/ 	.short	0x0000
        /*0044*/ 	.byte	0x00, 0xf5, 0x21, 0x00


	//----- nvinfo : EIATTR_SPARSE_MMA_MASK
	.align		4
.L_1586:
        /*0048*/ 	.byte	0x03, 0x50
        /*004a*/ 	.short	0x0000


	//----- nvinfo : EIATTR_MAXREG_COUNT
	.align		4
        /*004c*/ 	.byte	0x03, 0x1b
        /*004e*/ 	.short	0x00ff


	//----- nvinfo : EIATTR_NUM_BARRIERS
	.align		4
        /*0050*/ 	.byte	0x02, 0x4c
        /*0052*/ 	.byte	0x01
	.zero		1


	//----- nvinfo : EIATTR_MERCURY_ISA_VERSION
	.align		4
        /*0054*/ 	.byte	0x03, 0x5f
        /*0056*/ 	.short	0x0101


	//----- nvinfo : EIATTR_VRC_CTA_INIT_COUNT
	.align		4
        /*0058*/ 	.byte	0x02, 0x4a
	.zero		1
	.zero		1


	//----- nvinfo : EIATTR_EXIT_INSTR_OFFSETS
	.align		4
        /*005c*/ 	.byte	0x04, 0x1c
        /*005e*/ 	.short	(.L_1588 - .L_1587)


	//   ....[0]....
.L_1587:
        /*0060*/ 	.word	0x000003f0


	//   ....[1]....
        /*0064*/ 	.word	0x00000590


	//   ....[2]....
        /*0068*/ 	.word	0x000006a0


	//----- nvinfo : EIATTR_CRS_STACK_SIZE
	.align		4
.L_1588:
        /*006c*/ 	.byte	0x04, 0x1e
        /*006e*/ 	.short	(.L_1590 - .L_1589)
.L_1589:
        /*0070*/ 	.word	0x00000000


	//----- nvinfo : EIATTR_CBANK_PARAM_SIZE
	.align		4
.L_1590:
        /*0074*/ 	.byte	0x03, 0x19
        /*0076*/ 	.short	0x0020


	//----- nvinfo : EIATTR_PARAM_CBANK
	.align		4
        /*0078*/ 	.byte	0x04, 0x0a
        /*007a*/ 	.short	(.L_1592 - .L_1591)
	.align		4
.L_1591:
        /*007c*/ 	.word	index@(.nv.constant0.contiguous_reduce22_i8)
        /*0080*/ 	.short	0x0380
        /*0082*/ 	.short	0x0020


	//----- nvinfo : EIATTR_SW_WAR
	.align		4
.L_1592:
        /*0084*/ 	.byte	0x04, 0x36
        /*0086*/ 	.short	(.L_1594 - .L_1593)
.L_1593:
        /*0088*/ 	.word	0x00000008
.L_1594:


//--------------------- .nv.info.contiguous_reduce2_i8 --------------------------
	.section	.nv.info.contiguous_reduce2_i8,"",@"SHT_CUDA_INFO"
	.sectionflags	@""
	.align	4


	//----- nvinfo : EIATTR_CUDA_API_VERSION
	.align		4
        /*0000*/ 	.byte	0x04, 0x37
        /*0002*/ 	.short	(.L_1596 - .L_1595)
.L_1595:
        /*0004*/ 	.word	0x00000082


	//----- nvinfo : EIATTR_KPARAM_INFO
	.align		4
.L_1596:
        /*0008*/ 	.byte	0x04, 0x17
        /*000a*/ 	.short	(.L_1598 - .L_1597)
.L_1597:
        /*000c*/ 	.word	0x00000000
        /*0010*/ 	.short	0x0006
        /*0012*/ 	.short	0x0030
        /*0014*/ 	.byte	0x00, 0xf0, 0x21, 0x00


	//----- nvinfo : EIATTR_KPARAM_INFO
	.align		4
.L_1598:
        /*0018*/ 	.byte	0x04, 0x17
        /*001a*/ 	.short	(.L_1600 - .L_1599)
.L_1599:
        /*001c*/ 	.word	0x00000000
        /*0020*/ 	.short	0x0005
        /*0022*/ 	.short	0x0028
        /*0024*/ 	.byte	0x00, 0xf0, 0x21, 0x00


	//----- nvinfo : EIATTR_KPARAM_INFO
	.align		4
.L_1600:
        /*0028*/ 	.byte	0x04, 0x17
        /*002a*/ 	.short	(.L_1602 - .L_1601)
.L_1601:
        /*002c*/ 	.word	0x00000000
        /*0030*/ 	.short	0x0004
        /*0032*/ 	.short	0x0020
        /*0034*/ 	.byte	0x00, 0xf0, 0x21, 0x00


	//----- nvinfo : EIATTR_KPARAM_INFO
	.align		4
.L_1602:
        /*0038*/ 	.byte	0x04, 0x17
        /*003a*/ 	.short	(.L_1604 - .L_1603)
.L_1603:
        /*003c*/ 	.word	0x00000000
        /*0040*/ 	.short	0x0003
        /*0042*/ 	.short	0x0018
        /*0044*/ 	.byte	0x00, 0xf5, 0x21, 0x00


	//----- nvinfo : EIATTR_KPARAM_INFO
	.align		4
.L_1604:
        /*0048*/ 	.byte	0x04, 0x17
        /*004a*/ 	.short	(.L_1606 - .L_1605)
.L_1605:
        /*004c*/ 	.word	0x00000000
        /*0050*/ 	.short	0x0002
        /*0052*/ 	.short	0x0010
        /*0054*/ 	.byte	0x00, 0xf5, 0x21, 0x00


	//----- nvinfo : EIATTR_KPARAM_INFO
	.align		4
.L_1606:
        /*0058*/ 	.byte	0x04, 0x17
        /*005a*/ 	.short	(.L_1608 - .L_1607)
.L_1607:
        /*005c*/ 	.word	0x00000000
        /*0060*/ 	.short	0x0001
        /*0062*/ 	.short	0x0008
        /*0064*/ 	.byte	0x00, 0xf5, 0x21, 0x00


	//----- nvinfo : EIATTR_KPARAM_INFO
	.align		4
.L_1608:
        /*0068*/ 	.byte	0x04, 0x17
        /*006a*/ 	.short	(.L_1610 - .L_1609)
.L_1609:
        /*006c*/ 	.word	0x00000000
        /*0070*/ 	.short	0x0000
        /*0072*/ 	.short	0x0000
        /*0074*/ 	.byte	0x00, 0xf5, 0x21, 0x00


	//----- nvinfo : EIATTR_SPARSE_MMA_MASK
	.align		4
.L_1610:
        /*0078*/ 	.byte	0x03, 0x50
        /*007a*/ 	.short	0x0000


	//----- nvinfo : EIATTR_MAXREG_COUNT
	.align		4
        /*007c*/ 	.byte	0x03, 0x1b
        /*007e*/ 	.short	0x00ff


	//----- nvinfo : EIATTR_NUM_BARRIERS
	.align		4
        /*0080*/ 	.byte	0x02, 0x4c
        /*0082*/ 	.byte	0x01
	.zero		1


	//----- nvinfo : EIATTR_MERCURY_ISA_VERSION
	.align		4
        /*0084*/ 	.byte	0x03, 0x5f
        /*0086*/ 	.short	0x0101


	//----- nvinfo : EIATTR_VRC_CTA_INIT_COUNT
	.align		4
        /*0088*/ 	.byte	0x02, 0x4a
	.zero		1
	.zero		1


	//----- nvinfo : EIATTR_EXIT_INSTR_OFFSETS
	.align		4
        /*008c*/ 	.byte	0x04, 0x1c
        /*008e*/ 	.short	(.L_1612 - .L_1611)


	//   ....[0]....
.L_1611:
        /*0090*/ 	.word	0x00006760


	//   ....[1]....
        /*0094*/ 	.word	0x00006900


	//   ....[2]....
        /*0098*/ 	.word	0x00006a10


	//----- nvinfo : EIATTR_CRS_STACK_SIZE
	.align		4
.L_1612:
        /*009c*/ 	.byte	0x04, 0x1e
        /*009e*/ 	.short	(.L_1614 - .L_1613)
.L_1613:
        /*00a0*/ 	.word	0x00000000


	//----- nvinfo : EIATTR_CBANK_PARAM_SIZE
	.align		4
.L_1614:
        /*00a4*/ 	.byte	0x03, 0x19
        /*00a6*/ 	.short	0x0038


	//----- nvinfo : EIATTR_PARAM_CBANK
	.align		4
        /*00a8*/ 	.byte	0x04, 0x0a
        /*00aa*/ 	.short	(.L_1616 - .L_1615)
	.align		4
.L_1615:
        /*00ac*/ 	.word	index@(.nv.constant0.contiguous_reduce2_i8)
        /*00b0*/ 	.short	0x0380
        /*00b2*/ 	.short	0x0038


	//----- nvinfo : EIATTR_SW_WAR
	.align		4
.L_1616:
        /*00b4*/ 	.byte	0x04, 0x36
        /*00b6*/ 	.short	(.L_1618 - .L_1617)
.L_1617:
        /*00b8*/ 	.word	0x00000008
.L_1618:


//--------------------- .nv.info.uncontiguous_reduce_i8 --------------------------
	.section	.nv.info.uncontiguous_reduce_i8,"",@"SHT_CUDA_INFO"
	.sectionflags	@""
	.align	4


	//----- nvinfo : EIATTR_CUDA_API_VERSION
	.align		4
        /*0000*/ 	.byte	0x04, 0x37
        /*0002*/ 	.short	(.L_1620 - .L_1619)
.L_1619:
        /*0004*/ 	.word	0x00000082


	//----- nvinfo : EIATTR_KPARAM_INFO
	.align		4
.L_1620:
        /*0008*/ 	.byte	0x04, 0x17
        /*000a*/ 	.short	(.L_1622 - .L_1621)
.L_1621:
        /*000c*/ 	.word	0x00000000
        /*0010*/ 	.short	0x0005
        /*0012*/ 	.short	0x0028
        /*0014*/ 	.byte	0x00, 0xf0, 0x21, 0x00


	//----- nvinfo : EIATTR_KPARAM_INFO
	.align		4
.L_1622:
        /*0018*/ 	.byte	0x04, 0x17
        /*001a*/ 	.short	(.L_1624 - .L_1623)
.L_1623:
        /*001c*/ 	.word	0x00000000
        /*0020*/ 	.short	0x0004
        /*0022*/ 	.short	0x0020
        /*0024*/ 	.byte	0x00, 0xf0, 0x21, 0x00


	//----- nvinfo : EIATTR_KPARAM_INFO
	.align		4
.L_1624:
        /*0028*/ 	.byte	0x04, 0x17
        /*002a*/ 	.short	(.L_1626 - .L_1625)
.L_1625:
        /*002c*/ 	.word	0x00000000
        /*0030*/ 	.short	0x0003
        /*0032*/ 	.short	0x0018
        /*0034*/ 	.byte	0x00, 0xf5, 0x21, 0x00


	//----- nvinfo : EIATTR_KPARAM_INFO
	.align		4
.L_1626:
        /*0038*/ 	.byte	0x04, 0x17
        /*003a*/ 	.short	(.L_1628 - .L_1627)
.L_1627:
        /*003c*/ 	.word	0x00000000
        /*0040*/ 	.short	0x0002
        /*0042*/ 	.short	0x0010
        /*0044*/ 	.byte	0x00, 0xf5, 0x21, 0x00


	//----- nvinfo : EIATTR_KPARAM_INFO
	.align		4
.L_1628:
        /*0048*/ 	.byte	0x04, 0x17
        /*004a*/ 	.short	(.L_1630 - .L_1629)
.L_1629:
        /*004c*/ 	.word	0x00000000
        /*0050*/ 	.short	0x0001
        /*0052*/ 	.short	0x0008
        /*0054*/ 	.byte	0x00, 0xf5, 0x21, 0x00


	//----- nvinfo : EIATTR_KPARAM_INFO
	.align		4
.L_1630:
        /*0058*/ 	.byte	0x04, 0x17
        /*005a*/ 	.short	(.L_1632 - .L_1631)
.L_1631:
        /*005c*/ 	.word	0x00000000
        /*0060*/ 	.short	0x0000
        /*0062*/ 	.short	0x0000
        /*0064*/ 	.byte	0x00, 0xf5, 0x21, 0x00


	//----- nvinfo : EIATTR_SPARSE_MMA_MASK
	.align		4
.L_1632:
        /*0068*/ 	.byte	0x03, 0x50
        /*006a*/ 	.short	0x0000


	//----- nvinfo : EIATTR_MAXREG_COUNT
	.align		4
        /*006c*/ 	.byte	0x03, 0x1b
        /*006e*/ 	.short	0x00ff


	//----- nvinfo : EIATTR_NUM_BARRIERS
	.align		4
        /*0070*/ 	.byte	0x02, 0x4c
        /*0072*/ 	.byte	0x01
	.zero		1


	//----- nvinfo : EIATTR_MERCURY_ISA_VERSION
	.align		4
        /*0074*/ 	.byte	0x03, 0x5f
        /*0076*/ 	.short	0x0101


	//----- nvinfo : EIATTR_VRC_CTA_INIT_COUNT
	.align		4
        /*0078*/ 	.byte	0x02, 0x4a
	.zero		1
	.zero		1


	//----- nvinfo : EIATTR_EXIT_INSTR_OFFSETS
	.align		4
        /*007c*/ 	.byte	0x04, 0x1c
        /*007e*/ 	.short	(.L_1634 - .L_1633)


	//   ....[0]....
.L_1633:
        /*0080*/ 	.word	0x00006720


	//   ....[1]....
        /*0084*/ 	.word	0x000068c0


	//   ....[2]....
        /*0088*/ 	.word	0x00006970


	//----- nvinfo : EIATTR_CRS_STACK_SIZE
	.align		4
.L_1634:
        /*008c*/ 	.byte	0x04, 0x1e
        /*008e*/ 	.short	(.L_1636 - .L_1635)
.L_1635:
        /*0090*/ 	.word	0x00000000


	//----- nvinfo : EIATTR_CBANK_PARAM_SIZE
	.align		4
.L_1636:
        /*0094*/ 	.byte	0x03, 0x19
        /*0096*/ 	.short	0x0030


	//----- nvinfo : EIATTR_PARAM_CBANK
	.align		4
        /*0098*/ 	.byte	0x04, 0x0a
        /*009a*/ 	.short	(.L_1638 - .L_1637)
	.align		4
.L_1637:
        /*009c*/ 	.word	index@(.nv.constant0.uncontiguous_reduce_i8)
        /*00a0*/ 	.short	0x0380
        /*00a2*/ 	.short	0x0030


	//----- nvinfo : EIATTR_SW_WAR
	.align		4
.L_1638:
        /*00a4*/ 	.byte	0x04, 0x36
        /*00a6*/ 	.short	(.L_1640 - .L_1639)
.L_1639:
        /*00a8*/ 	.word	0x00000008
.L_1640:


//--------------------- .nv.info.contiguous_reduce_i8 --------------------------
	.section	.nv.info.contiguous_reduce_i8,"",@"SHT_CUDA_INFO"
	.sectionflags	@""
	.align	4


	//----- nvinfo : EIATTR_CUDA_API_VERSION
	.align		4
        /*0000*/ 	.byte	0x04, 0x37
        /*0002*/ 	.short	(.L_1642 - .L_1641)
.L_1641:
        /*0004*/ 	.word	0x00000082


	//----- nvinfo : EIATTR_KPARAM_INFO
	.align		4
.L_1642:
        /*0008*/ 	.byte	0x04, 0x17
        /*000a*/ 	.short	(.L_1644 - .L_1643)
.L_1643:
        /*000c*/ 	.word	0x00000000
        /*0010*/ 	.short	0x0002
        /*0012*/ 	.short	0x0010
        /*0014*/ 	.byte	0x00, 0xf0, 0x21, 0x00


	//----- nvinfo : EIATTR_KPARAM_INFO
	.align		4
.L_1644:
        /*0018*/ 	.byte	0x04, 0x17
        /*001a*/ 	.short	(.L_1646 - .L_1645)
.L_1645:
        /*001c*/ 	.word	0x00000000
        /*0020*/ 	.short	0x0001
        /*0022*/ 	.short	0x0008
        /*0024*/ 	.byte	0x00, 0xf5, 0x21, 0x00


	//----- nvinfo : EIATTR_KPARAM_INFO
	.align		4
.L_1646:
        /*0028*/ 	.byte	0x04, 0x17
        /*002a*/ 	.short	(.L_1648 - .L_1647)
.L_1647:
        /*002c*/ 	.word	0x00000000
        /*0030*/ 	.short	0x0000
        /*0032*/ 	.short	0x0000
        /*0034*/ 	.byte	0x00, 0xf5, 0x21, 0x00


	//----- nvinfo : EIATTR_SPARSE_MMA_MASK
	.align		4
.L_1648:
        /*0038*/ 	.byte	0x03, 0x50
        /*003a*/ 	.short	0x0000


	//----- nvinfo : EIATTR_MAXREG_COUNT
	.align		4
        /*003c*/ 	.byte	0x03, 0x1b
        /*003e*/ 	.short	0x00ff


	//----- nvinfo : EIATTR_NUM_BARRIERS
	.align		4
        /*0040*/ 	.byte	0x02, 0x4c
        /*0042*/ 	.byte	0x01
	.zero		1


	//----- nvinfo : EIATTR_MERCURY_ISA_VERSION
	.align		4
        /*0044*/ 	.byte	0x03, 0x5f
        /*0046*/ 	.short	0x0101


	//----- nvinfo : EIATTR_VRC_CTA_INIT_COUNT
	.align		4
        /*0048*/ 	.byte	0x02, 0x4a
	.zero		1
	.zero		1


	//----- nvinfo : EIATTR_EXIT_INSTR_OFFSETS
	.align		4
        /*004c*/ 	.byte	0x04, 0x1c
        /*004e*/ 	.short	(.L_1650 - .L_1649)


	//   ....[0]....
.L_1649:
        /*0050*/ 	.word	0x00000350


	//   ....[1]....
        /*0054*/ 	.word	0x000004f0


	//   ....[2]....
        /*0058*/ 	.word	0x000005a0


	//----- nvinfo : EIATTR_CRS_STACK_SIZE
	.align		4
.L_1650:
        /*005c*/ 	.byte	0x04, 0x1e
        /*005e*/ 	.short	(.L_1652 - .L_1651)
.L_1651:
        /*0060*/ 	.word	0x00000000


	//----- nvinfo : EIATTR_CBANK_PARAM_SIZE
	.align		4
.L_1652:
        /*0064*/ 	.byte	0x03, 0x19
        /*0066*/ 	.short	0x0018


	//----- nvinfo : EIATTR_PARAM_CBANK
	.align		4
        /*0068*/ 	.byte	0x04, 0x0a
        /*006a*/ 	.short	(.L_1654 - .L_1653)
	.align		4
.L_1653:
        /*006c*/ 	.word	index@(.nv.constant0.contiguous_reduce_i8)
        /*0070*/ 	.short	0x0380
        /*0072*/ 	.short	0x0018


	//----- nvinfo : EIATTR_SW_WAR
	.align		4
.L_1654:
        /*0074*/ 	.byte	0x04, 0x36
        /*0076*/ 	.short	(.L_1656 - .L_1655)
.L_1655:
        /*0078*/ 	.word	0x00000008
.L_1656:


//--------------------- .nv.info.contiguous_reduce3_bool --------------------------
	.section	.nv.info.contiguous_reduce3_bool,"",@"SHT_CUDA_INFO"
	.sectionflags	@""
	.align	4


	//----- nvinfo : EIATTR_CUDA_API_VERSION
	.align		4
        /*0000*/ 	.byte	0x04, 0x37
        /*0002*/ 	.short	(.L_1658 - .L_1657)
.L_1657:
        /*0004*/ 	.word	0x00000082


	//----- nvinfo : EIATTR_KPARAM_INFO
	.align		4
.L_1658:
        /*0008*/ 	.byte	0x04, 0x17
        /*000a*/ 	.short	(.L_1660 - .L_1659)
.L_1659:
        /*000c*/ 	.word	0x00000000
        /*0010*/ 	.short	0x0006
        /*0012*/ 	.short	0x0030
        /*0014*/ 	.byte	0x00, 0xf0, 0x21, 0x00


	//----- nvinfo : EIATTR_KPARAM_INFO
	.align		4
.L_1660:
        /*0018*/ 	.byte	0x04, 0x17
        /*001a*/ 	.short	(.L_1662 - .L_1661)
.L_1661:
        /*001c*/ 	.word	0x00000000
        /*0020*/ 	.short	0x0005
        /*0022*/ 	.short	0x0028
        /*0024*/ 	.byte	0x00, 0xf0, 0x21, 0x00


	//----- nvinfo : EIATTR_KPARAM_INFO
	.align		4
.L_1662:
        /*0028*/ 	.byte	0x04, 0x17
        /*002a*/ 	.short	(.L_1664 - .L_1663)
.L_1663:
        /*002c*/ 	.word	0x00000000
        /*0030*/ 	.short	0x0004
        /*0032*/ 	.short	0x0020
        /*0034*/ 	.byte	0x00, 0xf0, 0x21, 0x00


	//----- nvinfo : EIATTR_KPARAM_INFO
	.align		4
.L_1664:
        /*0038*/ 	.byte	0x04, 0x17
        /*003a*/ 	.short	(.L_1666 - .L_1665)
.L_1665:
        /*003c*/ 	.word	0x00000000
        /*0040*/ 	.short	0x0003
        /*0042*/ 	.short	0x0018
        /*0044*/ 	.byte	0x00, 0xf5, 0x21, 0x00


	//----- nvinfo : EIATTR_KPARAM_INFO
	.align		4
.L_1666:
        /*0048*/ 	.byte	0x04, 0x17
        /*004a*/ 	.short	(.L_1668 - .L_1667)
.L_1667:
        /*004c*/ 	.word	0x00000000
        /*0050*/ 	.short	0x0002
        /*0052*/ 	.short	0x0010
        /*0054*/ 	.byte	0x00, 0xf5, 0x21, 0x00


	//----- nvinfo : EIATTR_KPARAM_INFO
	.align		4
.L_1668:
        /*0058*/ 	.byte	0x04, 0x17
        /*005a*/ 	.short	(.L_1670 - .L_1669)
.L_1669:
        /*005c*/ 	.word	0x00000000
        /*0060*/ 	.short	0x0001
        /*0062*/ 	.short	0x0008
        /*0064*/ 	.byte	0x00, 0xf5, 0x21, 0x00


	//----- nvinfo : EIATTR_KPARAM_INFO
	.align		4
.L_1670:
        /*0068*/ 	.byte	0x04, 0x17
        /*006a*/ 	.short	(.L_1672 - .L_1671)
.L_1671:
        /*006c*/ 	.word	0x00000000
        /*0070*/ 	.short	0x0000
        /*0072*/ 	.short	0x0000
        /*0074*/ 	.byte	0x00, 0xf5, 0x21, 0x00


	//----- nvinfo : EIATTR_SPARSE_MMA_MASK
	.align		4
.L_1672:
        /*0078*/ 	.byte	0x03, 0x50
        /*007a*/ 	.short	0x0000


	//----- nvinfo : EIATTR_MAXREG_COUNT
	.align		4
        /*007c*/ 	.byte	0x03, 0x1b
        /*007e*/ 	.short	0x00ff


	//----- nvinfo : EIATTR_NUM_BARRIERS
	.align		4
        /*0080*/ 	.byte	0x02, 0x4c
        /*0082*/ 	.byte	0x01
	.zero		1


	//----- nvinfo : EIATTR_MERCURY_ISA_VERSION
	.align		4
        /*0084*/ 	.byte	0x03, 0x5f
        /*0086*/ 	.short	0x0101


	//----- nvinfo : EIATTR_VRC_CTA_INIT_COUNT
	.align		4
        /*0088*/ 	.byte	0x02, 0x4a
	.zero		1
	.zero		1


	//----- nvinfo : EIATTR_EXIT_INSTR_OFFSETS
	.align		4
        /*008c*/ 	.byte	0x04, 0x1c
        /*008e*/ 	.short	(.L_1674 - .L_1673)


	//   ....[0]....
.L_1673:
        /*0090*/ 	.word	0x00000150


	//   ....[1]....
        /*0094*/ 	.word	0x00003110


	//   ....[2]....
        /*0098*/ 	.word	0x00003730


	//----- nvinfo : EIATTR_CRS_STACK_SIZE
	.align		4
.L_1674:
        /*009c*/ 	.byte	0x04, 0x1e
        /*009e*/ 	.short	(.L_1676 - .L_1675)
.L_1675:
        /*00a0*/ 	.word	0x00000000


	//----- nvinfo : EIATTR_CBANK_PARAM_SIZE
	.align		4
.L_1676:
        /*00a4*/ 	.byte	0x03, 0x19
        /*00a6*/ 	.short	0x0038


	//----- nvinfo : EIATTR_PARAM_CBANK
	.align		4
        /*00a8*/ 	.byte	0x04, 0x0a
        /*00aa*/ 	.short	(.L_1678 - .L_1677)
	.align		4
.L_1677:
        /*00ac*/ 	.word	index@(.nv.constant0.contiguous_reduce3_bool)
        /*00b0*/ 	.short	0x0380
        /*00b2*/ 	.short	0x0038


	//----- nvinfo : EIATTR_SW_WAR
	.align		4
.L_1678:
        /*00b4*/ 	.byte	0x04, 0x36
        /*00b6*/ 	.short	(.L_1680 - .L_1679)
.L_1679:
        /*00b8*/ 	.word	0x00000008
.L_1680:


//--------------------- .nv.info.contiguous_reduce22_bool --------------------------
	.section	.nv.info.contiguous_reduce22_bool,"",@"SHT_CUDA_INFO"
	.sectionflags	@""
	.align	4


	//----- nvinfo : EIATTR_CUDA_API_VERSION
	.align		4
        /*0000*/ 	.byte	0x04, 0x37
        /*0002*/ 	.short	(.L_1682 - .L_1681)
.L_1681:
        /*0004*/ 	.word	0x00000082


	//----- nvinfo : EIATTR_KPARAM_INFO
	.align		4
.L_1682:
        /*0008*/ 	.byte	0x04, 0x17
        /*000a*/ 	.short	(.L_1684 - .L_1683)
.L_1683:
        /*000c*/ 	.word	0x00000000
        /*0010*/ 	.short	0x0003
        /*0012*/ 	.short	0x0018
        /*0014*/ 	.byte	0x00, 0xf0, 0x21, 0x00


	//----- nvinfo : EIATTR_KPARAM_INFO
	.align		4
.L_1684:
        /*0018*/ 	.byte	0x04, 0x17
        /*001a*/ 	.short	(.L_1686 - .L_1685)
.L_1685:
        /*001c*/ 	.word	0x00000000
        /*0020*/ 	.short	0x0002
        /*0022*/ 	.short	0x0010
        /*0024*/ 	.byte	0x00, 0xf0, 0x21, 0x00


	//----- nvinfo : EIATTR_KPARAM_INFO
	.align		4
.L_1686:
        /*0028*/ 	.byte	0x04, 0x17
        /*002a*/ 	.short	(.L_1688 - .L_1687)
.L_1687:
        /*002c*/ 	.word	0x00000000
        /*0030*/ 	.short	0x0001
        /*0032*/ 	.short	0x0008
        /*0034*/ 	.byte	0x00, 0xf5, 0x21, 0x00


	//----- nvinfo : EIATTR_KPARAM_INFO
	.align		4
.L_1688:
        /*0038*/ 	.byte	0x04, 0x17
        /*003a*/ 	.short	(.L_1690 - .L_1689)
.L_1689:
        /*003c*/ 	.word	0x00000000
        /*0040*/ 	.short	0x0000
        /*0042*/ 	.short	0x0000
        /*0044*/ 	.byte	0x00, 0xf5, 0x21, 0x00


	//----- nvinfo : EIATTR_SPARSE_MMA_MASK
	.align		4
.L_1690:
        /*0048*/ 	.byte	0x03, 0x50
        /*004a*/ 	.short	0x0000


	//----- nvinfo : EIATTR_MAXREG_COUNT
	.align		4
        /*004c*/ 	.byte	0x03, 0x1b
        /*004e*/ 	.short	0x00ff


	//----- nvinfo : EIATTR_NUM_BARRIERS
	.align		4
        /*0050*/ 	.byte	0x02, 0x4c
        /*0052*/ 	.byte	0x01
	.zero		1


	//----- nvinfo : EIATTR_MERCURY_ISA_VERSION
	.align		4
        /*0054*/ 	.byte	0x03, 0x5f
        /*0056*/ 	.short	0x0101


	//----- nvinfo : EIATTR_VRC_CTA_INIT_COUNT
	.align		4
        /*0058*/ 	.byte	0x02, 0x4a
	.zero		1
	.zero		1


	//----- nvinfo : EIATTR_EXIT_INSTR_OFFSETS
	.align		4
        /*005c*/ 	.byte	0x04, 0x1c
        /*005e*/ 	.short	(.L_1692 - .L_1691)


	//   ....[0]....
.L_1691:
        /*0060*/ 	.word	0x00000430


	//   ....[1]....
        /*0064*/ 	.word	0x00000690


	//   ....[2]....
        /*0068*/ 	.word	0x000007a0


	//----- nvinfo : EIATTR_CRS_STACK_SIZE
	.align		4
.L_1692:
        /*006c*/ 	.byte	0x04, 0x1e
        /*006e*/ 	.short	(.L_1694 - .L_1693)
.L_1693:
        /*0070*/ 	.word	0x00000000


	//----- nvinfo : EIATTR_CBANK_PARAM_SIZE
	.align		4
.L_1694:
        /*0074*/ 	.byte	0x03, 0x19
        /*0076*/ 	.short	0x0020


	//----- nvinfo : EIATTR_PARAM_CBANK
	.align		4
        /*0078*/ 	.byte	0x04, 0x0a
        /*007a*/ 	.short	(.L_1696 - .L_1695)
	.align		4
.L_1695:
        /*007c*/ 	.word	index@(.nv.constant0.contiguous_reduce22_bool)
        /*0080*/ 	.short	0x0380
        /*0082*/ 	.short	0x0020


	//----- nvinfo : EIATTR_SW_WAR
	.align		4
.L_1696:
        /*0084*/ 	.byte	0x04, 0x36
        /*0086*/ 	.short	(.L_1698 - .L_1697)
.L_1697:
        /*0088*/ 	.word	0x00000008
.L_1698:


//--------------------- .nv.info.contiguous_reduce2_bool --------------------------
	.section	.nv.info.contiguous_reduce2_bool,"",@"SHT_CUDA_INFO"
	.sectionflags	@""
	.align	4


	//----- nvinfo : EIATTR_CUDA_API_VERSION
	.align		4
        /*0000*/ 	.byte	0x04, 0x37
        /*0002*/ 	.short	(.L_1700 - .L_1699)
.L_1699:
        /*0004*/ 	.word	0x00000082


	//----- nvinfo : EIATTR_KPARAM_INFO
	.align		4
.L_1700:
        /*0008*/ 	.byte	0x04, 0x17
        /*000a*/ 	.short	(.L_1702 - .L_1701)
.L_1701:
        /*000c*/ 	.word	0x00000000
        /*0010*/ 	.short	0x0006
        /*0012*/ 	.short	0x0030
        /*0014*/ 	.byte	0x00, 0xf0, 0x21, 0x00


	//----- nvinfo : EIATTR_KPARAM_INFO
	.align		4
.L_1702:
        /*0018*/ 	.byte	0x04, 0x17
        /*001a*/ 	.short	(.L_1704 - .L_1703)
.L_1703:
        /*001c*/ 	.word	0x00000000
        /*0020*/ 	.short	0x0005
        /*0022*/ 	.short	0x0028
        /*0024*/ 	.byte	0x00, 0xf0, 0x21, 0x00


	//----- nvinfo : EIATTR_KPARAM_INFO
	.align		4
.L_1704:
        /*0028*/ 	.byte	0x04, 0x17
        /*002a*/ 	.short	(.L_1706 - .L_1705)
.L_1705:
        /*002c*/ 	.word	0x00000000
        /*0030*/ 	.short	0x0004
        /*0032*/ 	.short	0x0020
        /*0034*/ 	.byte	0x00, 0xf0, 0x21, 0x00


	//----- nvinfo : EIATTR_KPARAM_INFO
	.align		4
.L_1706:
        /*0038*/ 	.byte	0x04, 0x17
        /*003a*/ 	.short	(.L_1708 - .L_1707)
.L_1707:
        /*003c*/ 	.word	0x00000000
        /*0040*/ 	.short	0x0003
        /*0042*/ 	.short	0x0018
        /*0044*/ 	.byte	0x00, 0xf5, 0x21, 0x00


	//----- nvinfo : EIATTR_KPARAM_INFO
	.align		4
.L_1708:
        /*0048*/ 	.byte	0x04, 0x17
        /*004a*/ 	.short	(.L_1710 - .L_1709)
.L_1709:
        /*004c*/ 	.word	0x00000000
        /*0050*/ 	.short	0x0002
        /*0052*/ 	.short	0x0010
        /*0054*/ 	.byte	0x00, 0xf5, 0x21, 0x00


	//----- nvinfo : EIATTR_KPARAM_INFO
	.align		4
.L_1710:
        /*0058*/ 	.byte	0x04, 0x17
        /*005a*/ 	.short	(.L_1712 - .L_1711)
.L_1711:
        /*005c*/ 	.word	0x00000000
        /*0060*/ 	.short	0x0001
        /*0062*/ 	.short	0x0008
        /*0064*/ 	.byte	0x00, 0xf5, 0x21, 0x00


	//----- nvinfo : EIATTR_KPARAM_INFO
	.align		4
.L_1712:
        /*0068*/ 	.byte	0x04, 0x17
        /*006a*/ 	.short	(.L_1714 - .L_1713)
.L_1713:
        /*006c*/ 	.word	0x00000000
        /*0070*/ 	.short	0x0000
        /*0072*/ 	.short	0x0000
        /*0074*/ 	.byte	0x00, 0xf5, 0x21, 0x00


	//----- nvinfo : EIATTR_SPARSE_MMA_MASK
	.align		4
.L_1714:
        /*0078*/ 	.byte	0x03, 0x50
        /*007a*/ 	.short	0x0000


	//----- nvinfo : EIATTR_MAXREG_COUNT
	.align		4
        /*007c*/ 	.byte	0x03, 0x1b
        /*007e*/ 	.short	0x00ff


	//----- nvinfo : EIATTR_NUM_BARRIERS
	.align		4
        /*0080*/ 	.byte	0x02, 0x4c
        /*0082*/ 	.byte	0x01
	.zero		1


	//----- nvinfo : EIATTR_MERCURY_ISA_VERSION
	.align		4
        /*0084*/ 	.byte	0x03, 0x5f
        /*0086*/ 	.short	0x0101


	//----- nvinfo : EIATTR_VRC_CTA_INIT_COUNT
	.align		4
        /*0088*/ 	.byte	0x02, 0x4a
	.zero		1
	.zero		1


	//----- nvinfo : EIATTR_EXIT_INSTR_OFFSETS
	.align		4
        /*008c*/ 	.byte	0x04, 0x1c
        /*008e*/ 	.short	(.L_1716 - .L_1715)


	//   ....[0]....
.L_1715:
        /*0090*/ 	.word	0x000067a0


	//   ....[1]....
        /*0094*/ 	.word	0x00006a00


	//   ....[2]....
        /*0098*/ 	.word	0x00006b10


	//----- nvinfo : EIATTR_CRS_STACK_SIZE
	.align		4
.L_1716:
        /*009c*/ 	.byte	0x04, 0x1e
        /*009e*/ 	.short	(.L_1718 - .L_1717)
.L_1717:
        /*00a0*/ 	.word	0x00000000


	//----- nvinfo : EIATTR_CBANK_PARAM_SIZE
	.align		4
.L_1718:
        /*00a4*/ 	.byte	0x03, 0x19
        /*00a6*/ 	.short	0x0038


	//----- nvinfo : EIATTR_PARAM_CBANK
	.align		4
        /*00a8*/ 	.byte	0x04, 0x0a
        /*00aa*/ 	.short	(.L_1720 - .L_1719)
	.align		4
.L_1719:
        /*00ac*/ 	.word	index@(.nv.constant0.contiguous_reduce2_bool)
        /*00b0*/ 	.short	0x0380
        /*00b2*/ 	.short	0x0038


	//----- nvinfo : EIATTR_SW_WAR
	.align		4
.L_1720:
        /*00b4*/ 	.byte	0x04, 0x36
        /*00b6*/ 	.short	(.L_1722 - .L_1721)
.L_1721:
        /*00b8*/ 	.word	0x00000008
.L_1722:


//--------------------- .nv.info.uncontiguous_reduce_bool --------------------------
	.section	.nv.info.uncontiguous_reduce_bool,"",@"SHT_CUDA_INFO"
	.sectionflags	@""
	.align	4


	//----- nvinfo : EIATTR_CUDA_API_VERSION
	.align		4
        /*0000*/ 	.byte	0x04, 0x37
        /*0002*/ 	.short	(.L_1724 - .L_1723)
.L_1723:
        /*0004*/ 	.word	0x00000082


	//----- nvinfo : EIATTR_KPARAM_INFO
	.align		4
.L_1724:
        /*0008*/ 	.byte	0x04, 0x17
        /*000a*/ 	.short	(.L_1726 - .L_1725)
.L_1725:
        /*000c*/ 	.word	0x00000000
        /*0010*/ 	.short	0x0005
        /*0012*/ 	.short	0x0028
        /*0014*/ 	.byte	0x00, 0xf0, 0x21, 0x00


	//----- nvinfo : EIATTR_KPARAM_INFO
	.align		4
.L_1726:
        /*0018*/ 	.byte	0x04, 0x17
        /*001a*/ 	.short	(.L_1728 - .L_1727)
.L_1727:
        /*001c*/ 	.word	0x00000000
        /*0020*/ 	.short	0x0004
        /*0022*/ 	.short	0x0020
        /*0024*/ 	.byte	0x00, 0xf0, 0x21, 0x00


	//----- nvinfo : EIATTR_KPARAM_INFO
	.align		4
.L_1728:
        /*0028*/ 	.byte	0x04, 0x17
        /*002a*/ 	.short	(.L_1730 - .L_1729)
.L_1729:
        /*002c*/ 	.word	0x00000000
        /*0030*/ 	.short	0x0003
        /*0032*/ 	.short	0x0018
        /*0034*/ 	.byte	0x00, 0xf5, 0x21, 0x00


	//----- nvinfo : EIATTR_KPARAM_INFO
	.align		4
.L_1730:
        /*0038*/ 	.byte	0x04, 0x17
        /*003a*/ 	.short	(.L_1732 - .L_1731)
.L_1731:
        /*003c*/ 	.word	0x00000000
        /*0040*/ 	.short	0x0002
        /*0042*/ 	.short	0x0010
        /*0044*/ 	.byte	0x00, 0xf5, 0x21, 0x00


	//----- nvinfo : EIATTR_KPARAM_INFO
	.align		4
.L_1732:
        /*0048*/ 	.byte	0x04, 0x17
        /*004a*/ 	.short	(.L_1734 - .L_1733)
.L_1733:
        /*004c*/ 	.word	0x00000000
        /*0050*/ 	.short	0x0001
        /*0052*/ 	.short	0x0008
        /*0054*/ 	.byte	0x00, 0xf5, 0x21, 0x00


	//----- nvinfo : EIATTR_KPARAM_INFO
	.align		4
.L_1734:
        /*0058*/ 	.byte	0x04, 0x17
        /*005a*/ 	.short	(.L_1736 - .L_1735)
.L_1735:
        /*005c*/ 	.word	0x00000000
        /*0060*/ 	.short	0x0000
        /*0062*/ 	.short	0x0000
        /*0064*/ 	.byte	0x00, 0xf5, 0x21, 0x00


	//----- nvinfo : EIATTR_SPARSE_MMA_MASK
	.align		4
.L_1736:
        /*0068*/ 	.byte	0x03, 0x50
        /*006a*/ 	.short	0x0000


	//----- nvinfo : EIATTR_MAXREG_COUNT
	.align		4
        /*006c*/ 	.byte	0x03, 0x1b
        /*006e*/ 	.short	0x00ff


	//----- nvinfo : EIATTR_NUM_BARRIERS
	.align		4
        /*0070*/ 	.byte	0x02, 0x4c
        /*0072*/ 	.byte	0x01
	.zero		1


	//----- nvinfo : EIATTR_MERCURY_ISA_VERSION
	.align		4
        /*0074*/ 	.byte	0x03, 0x5f
        /*0076*/ 	.short	0x0101


	//----- nvinfo : EIATTR_VRC_CTA_INIT_COUNT
	.align		4
        /*0078*/ 	.byte	0x02, 0x4a
	.zero		1
	.zero		1


	//----- nvinfo : EIATTR_EXIT_INSTR_OFFSETS
	.align		4
        /*007c*/ 	.byte	0x04, 0x1c
        /*007e*/ 	.short	(.L_1738 - .L_1737)


	//   ....[0]....
.L_1737:
        /*0080*/ 	.word	0x00006760


	//   ....[1]....
        /*0084*/ 	.word	0x000069c0


	//   ....[2]....
        /*0088*/ 	.word	0x00006a70


	//----- nvinfo : EIATTR_CRS_STACK_SIZE
	.align		4
.L_1738:
        /*008c*/ 	.byte	0x04, 0x1e
        /*008e*/ 	.short	(.L_1740 - .L_1739)
.L_1739:
        /*0090*/ 	.word	0x00000000


	//----- nvinfo : EIATTR_CBANK_PARAM_SIZE
	.align		4
.L_1740:
        /*0094*/ 	.byte	0x03, 0x19
        /*0096*/ 	.short	0x0030


	//----- nvinfo : EIATTR_PARAM_CBANK
	.align		4
        /*0098*/ 	.byte	0x04, 0x0a
        /*009a*/ 	.short	(.L_1742 - .L_1741)
	.align		4
.L_1741:
        /*009c*/ 	.word	index@(.nv.constant0.uncontiguous_reduce_bool)
        /*00a0*/ 	.short	0x0380
        /*00a2*/ 	.short	0x0030


	//----- nvinfo : EIATTR_SW_WAR
	.align		4
.L_1742:
        /*00a4*/ 	.byte	0x04, 0x36
        /*00a6*/ 	.short	(.L_1744 - .L_1743)
.L_1743:
        /*00a8*/ 	.word	0x00000008
.L_1744:


//--------------------- .nv.info.contiguous_reduce_bool --------------------------
	.section	.nv.info.contiguous_reduce_bool,"",@"SHT_CUDA_INFO"
	.sectionflags	@""
	.align	4


	//----- nvinfo : EIATTR_CUDA_API_VERSION
	.align		4
        /*0000*/ 	.byte	0x04, 0x37
        /*0002*/ 	.short	(.L_1746 - .L_1745)
.L_1745:
        /*0004*/ 	.word	0x00000082


	//----- nvinfo : EIATTR_KPARAM_INFO
	.align		4
.L_1746:
        /*0008*/ 	.byte	0x04, 0x17
        /*000a*/ 	.short	(.L_1748 - .L_1747)
.L_1747:
        /*000c*/ 	.word	0x00000000
        /*0010*/ 	.short	0x0002
        /*0012*/ 	.short	0x0010
        /*0014*/ 	.byte	0x00, 0xf0, 0x21, 0x00


	//----- nvinfo : EIATTR_KPARAM_INFO
	.align		4
.L_1748:
        /*0018*/ 	.byte	0x04, 0x17
        /*001a*/ 	.short	(.L_1750 - .L_1749)
.L_1749:
        /*001c*/ 	.word	0x00000000
        /*0020*/ 	.short	0x0001
        /*0022*/ 	.short	0x0008
        /*0024*/ 	.byte	0x00, 0xf5, 0x21, 0x00


	//----- nvinfo : EIATTR_KPARAM_INFO
	.align		4
.L_1750:
        /*0028*/ 	.byte	0x04, 0x17
        /*002a*/ 	.short	(.L_1752 - .L_1751)
.L_1751:
        /*002c*/ 	.word	0x00000000
        /*0030*/ 	.short	0x0000
        /*0032*/ 	.short	0x0000
        /*0034*/ 	.byte	0x00, 0xf5, 0x21, 0x00


	//----- nvinfo : EIATTR_SPARSE_MMA_MASK
	.align		4
.L_1752:
        /*0038*/ 	.byte	0x03, 0x50
        /*003a*/ 	.short	0x0000


	//----- nvinfo : EIATTR_MAXREG_COUNT
	.align		4
        /*003c*/ 	.byte	0x03, 0x1b
        /*003e*/ 	.short	0x00ff


	//----- nvinfo : EIATTR_NUM_BARRIERS
	.align		4
        /*0040*/ 	.byte	0x02, 0x4c
        /*0042*/ 	.byte	0x01
	.zero		1


	//----- nvinfo : EIATTR_MERCURY_ISA_VERSION
	.align		4
        /*0044*/ 	.byte	0x03, 0x5f
        /*0046*/ 	.short	0x0101


	//----- nvinfo : EIATTR_VRC_CTA_INIT_COUNT
	.align		4
        /*0048*/ 	.byte	0x02, 0x4a
	.zero		1
	.zero		1


	//----- nvinfo : EIATTR_EXIT_INSTR_OFFSETS
	.align		4
        /*004c*/ 	.byte	0x04, 0x1c
        /*004e*/ 	.short	(.L_1754 - .L_1753)


	//   ....[0]....
.L_1753:
        /*0050*/ 	.word	0x00000390


	//   ....[1]....
        /*0054*/ 	.word	0x000005f0


	//   ....[2]....
        /*0058*/ 	.word	0x000006a0


	//----- nvinfo : EIATTR_CRS_STACK_SIZE
	.align		4
.L_1754:
        /*005c*/ 	.byte	0x04, 0x1e
        /*005e*/ 	.short	(.L_1756 - .L_1755)
.L_1755:
        /*0060*/ 	.word	0x00000000


	//----- nvinfo : EIATTR_CBANK_PARAM_SIZE
	.align		4
.L_1756:
        /*0064*/ 	.byte	0x03, 0x19
        /*0066*/ 	.short	0x0018


	//----- nvinfo : EIATTR_PARAM_CBANK
	.align		4
        /*0068*/ 	.byte	0x04, 0x0a
        /*006a*/ 	.short	(.L_1758 - .L_1757)
	.align		4
.L_1757:
        /*006c*/ 	.word	index@(.nv.constant0.contiguous_reduce_bool)
        /*0070*/ 	.short	0x0380
        /*0072*/ 	.short	0x0018


	//----- nvinfo : EIATTR_SW_WAR
	.align		4
.L_1758:
        /*0074*/ 	.byte	0x04, 0x36
        /*0076*/ 	.short	(.L_1760 - .L_1759)
.L_1759:
        /*0078*/ 	.word	0x00000008
.L_1760:


//--------------------- .nv.callgraph             --------------------------
	.section	.nv.callgraph,"",@"SHT_CUDA_CALLGRAPH"
	.align	4
	.sectionentsize	8
	.align		4
        /*0000*/ 	.word	0x00000000
	.align		4
        /*0004*/ 	.word	0xffffffff
	.align		4
        /*0008*/ 	.word	0x00000000
	.align		4
        /*000c*/ 	.word	0xfffffffe
	.align		4
        /*0010*/ 	.word	0x00000000
	.align		4
        /*0014*/ 	.word	0xfffffffd
	.align		4
        /*0018*/ 	.word	0x00000000
	.align		4
        /*001c*/ 	.word	0xfffffffc


//--------------------- .nv.constant4             --------------------------
	.section	.nv.constant4,"a",@progbits
	.align	8
	.align		8
.nv.constant4:
        /*0000*/ 	.dword	global_lock


//--------------------- .text.contiguous_reduce3_f16 --------------------------
	.section	.text.contiguous_reduce3_f16,"ax",@progbits
	.align	128
        .global         contiguous_reduce3_f16
        .type           contiguous_reduce3_f16,@function
        .size           contiguous_reduce3_f16,(.L_x_3126 - contiguous_reduce3_f16)
        .other          contiguous_reduce3_f16,@"STO_CUDA_ENTRY STV_DEFAULT"
contiguous_reduce3_f16:
.text.contiguous_reduce3_f16:
[----:B------:R-:W-:Y:S01]  /*0000*/  LDC R1, c[0x0][0x37c] ;  /* 0x0000df00ff017b82 */ /* 0x000fe20000000800 */
[----:B------:R-:W0:Y:S01]  /*0010*/  S2R R9, SR_TID.Y ;  /* 0x0000000000097919 */ /* 0x000e220000002200 */
[----:B------:R-:W1:Y:S06]  /*0020*/  LDCU UR9, c[0x0][0x360] ;  /* 0x00006c00ff0977ac */ /* 0x000e6c0008000800 */
[----:B------:R-:W0:Y:S01]  /*0030*/  S2UR UR4, SR_CTAID.Y ;  /* 0x00000000000479c3 */ /* 0x000e220000002600 */
[----:B------:R-:W2:Y:S01]  /*0040*/  I2F.F16.U32 R0, 0x1 ;  /* 0x0000000100007906 */ /* 0x000ea20000200800 */
[----:B------:R-:W1:Y:S01]  /*0050*/  S2R R8, SR_TID.X ;  /* 0x0000000000087919 */ /* 0x000e620000002100 */
[----:B------:R-:W3:Y:S01]  /*0060*/  LDCU.64 UR6, c[0x0][0x3b0] ;  /* 0x00007600ff0677ac */ /* 0x000ee20008000a00 */
[----:B------:R-:W1:Y:S01]  /*0070*/  S2R R5, SR_CTAID.X ;  /* 0x0000000000057919 */ /* 0x000e620000002500 */
[----:B------:R-:W4:Y:S03]  /*0080*/  LDCU.64 UR12, c[0x0][0x3a8] ;  /* 0x00007500ff0c77ac */ /* 0x000f260008000a00 */
[----:B------:R-:W0:Y:S08]  /*0090*/  LDC R7, c[0x0][0x364] ;  /* 0x0000d900ff077b82 */ /* 0x000e300000000800 */
[----:B------:R-:W5:Y:S01]  /*00a0*/  S2UR UR5, SR_CgaCtaId ;  /* 0x00000000000579c3 */ /* 0x000f620000008800 */
[----:B0-----:R-:W-:Y:S01]  /*00b0*/  IMAD R3, R7, UR4, R9 ;  /* 0x0000000407037c24 */ /* 0x001fe2000f8e0209 */
[----:B------:R-:W-:-:S04]  /*00c0*/  UMOV UR4, 0x400 ;  /* 0x0000040000047882 */ /* 0x000fc80000000000 */
[----:B---3--:R-:W-:Y:S01]  /*00d0*/  ISETP.GE.U32.AND P0, PT, R3, UR6, PT ;  /* 0x0000000603007c0c */ /* 0x008fe2000bf06070 */
[--C-:B-1----:R-:W-:Y:S01]  /*00e0*/  IMAD R6, R5, UR9, R8.reuse ;  /* 0x0000000905067c24 */ /* 0x102fe2000f8e0208 */
[----:B-----5:R-:W-:Y:S02]  /*00f0*/  ULEA UR5, UR5, UR4, 0x18 ;  /* 0x0000000405057291 */ /* 0x020fe4000f8ec0ff */
[----:B------:R-:W-:Y:S01]  /*0100*/  ISETP.GE.U32.AND.EX P0, PT, RZ, UR7, PT, P0 ;  /* 0x00000007ff007c0c */ /* 0x000fe2000bf06100 */
[----:B------:R-:W-:Y:S01]  /*0110*/  IMAD R5, R9, UR9, R8 ;  /* 0x0000000909057c24 */ /* 0x000fe2000f8e0208 */
[----:B----4-:R-:W-:-:S04]  /*0120*/  ISETP.GE.U32.AND P1, PT, R6, UR12, PT ;  /* 0x0000000c06007c0c */ /* 0x010fc8000bf26070 */
[----:B------:R-:W-:Y:S02]  /*0130*/  ISETP.GE.U32.OR.EX P0, PT, RZ, UR13, P0, P1 ;  /* 0x0000000dff007c0c */ /* 0x000fe40008706510 */
[----:B------:R-:W-:-:S05]  /*0140*/  LEA R5, R5, UR5, 0x1 ;  /* 0x0000000505057c11 */ /* 0x000fca000f8e08ff */
[----:B--2---:R0:W-:Y:S06]  /*0150*/  STS.U16 [R5], R0 ;  /* 0x0000000005007388 */ /* 0x0041ec0000000400 */
[----:B------:R-:W-:Y:S05]  /*0160*/  @P0 EXIT ;  /* 0x000000000000094d */ /* 0x000fea0003800000 */
[----:B------:R-:W1:Y:S01]  /*0170*/  LDCU UR6, c[0x0][0x3a0] ;  /* 0x00007400ff0677ac */ /* 0x000e620008000800 */
[----:B0-----:R-:W-:Y:S01]  /*0180*/  IMAD R0, R3, UR12, R6 ;  /* 0x0000000c03007c24 */ /* 0x001fe2000f8e0206 */
[----:B------:R-:W-:Y:S01]  /*0190*/  CS2R R32, SRZ ;  /* 0x0000000000207805 */ /* 0x000fe2000001ff00 */
[----:B------:R-:W0:Y:S01]  /*01a0*/  LDCU.64 UR10, c[0x0][0x358] ;  /* 0x00006b00ff0a77ac */ /* 0x000e220008000a00 */
[----:B-1----:R-:W-:-:S04]  /*01b0*/  UIADD3 UR4, UPT, UPT, UR6, -0x1, URZ ;  /* 0xffffffff06047890 */ /* 0x002fc8000fffe0ff */
[----:B------:R-:W-:-:S09]  /*01c0*/  UISETP.GE.AND UP0, UPT, UR4, URZ, UPT ;  /* 0x000000ff0400728c */ /* 0x000fd2000bf06270 */
[----:B0-----:R-:W-:Y:S05]  /*01d0*/  BRA.U !UP0, `(.L_x_0) ;  /* 0x0000002d08b47547 */ /* 0x001fea000b800000 */
[----:B------:R-:W-:Y:S01]  /*01e0*/  MOV R4, UR4 ;  /* 0x0000000400047c02 */ /* 0x000fe20008000f00 */
[----:B------:R-:W-:Y:S01]  /*01f0*/  ULOP3.LUT UR8, UR6, 0x7, URZ, 0xc0, !UPT ;  /* 0x0000000706087892 */ /* 0x000fe2000f8ec0ff */
[----:B------:R-:W-:Y:S01]  /*0200*/  CS2R R32, SRZ ;  /* 0x0000000000207805 */ /* 0x000fe2000001ff00 */
[----:B------:R-:W-:Y:S01]  /*0210*/  UMOV UR4, URZ ;  /* 0x000000ff00047c82 */ /* 0x000fe20008000000 */
[----:B------:R-:W-:-:S13]  /*0220*/  ISETP.GE.U32.AND P0, PT, R4, 0x7, PT ;  /* 0x000000070400780c */ /* 0x000fda0003f06070 */
[----:B------:R-:W-:Y:S05]  /*0230*/  @!P0 BRA `(.L_x_1) ;  /* 0x0000001800308947 */ /* 0x000fea0003800000 */
[----:B------:R-:W0:Y:S01]  /*0240*/  LDC.64 R14, c[0x0][0x390] ;  /* 0x0000e400ff0e7b82 */ /* 0x000e220000000a00 */
[----:B------:R-:W-:Y:S01]  /*0250*/  ULOP3.LUT UR7, UR6, 0xfffffff8, URZ, 0xc0, !UPT ;  /* 0xfffffff806077892 */ /* 0x000fe2000f8ec0ff */
[----:B------:R-:W-:Y:S01]  /*0260*/  CS2R R32, SRZ ;  /* 0x0000000000207805 */ /* 0x000fe2000001ff00 */
[----:B------:R-:W-:Y:S02]  /*0270*/  UIADD3 UR6, UPT, UPT, UR6, -0x4, URZ ;  /* 0xfffffffc06067890 */ /* 0x000fe4000fffe0ff */
[----:B------:R-:W-:-:S03]  /*0280*/  UIADD3 UR7, UPT, UPT, -UR7, URZ, URZ ;  /* 0x000000ff07077290 */ /* 0x000fc6000fffe1ff */
[----:B------:R-:W1:Y:S01]  /*0290*/  LDC.64 R16, c[0x0][0x398] ;  /* 0x0000e600ff107b82 */ /* 0x000e620000000a00 */
[----:B------:R-:W-:-:S07]  /*02a0*/  IMAD.U32 R4, RZ, RZ, UR6 ;  /* 0x00000006ff047e24 */ /* 0x000fce000f8e00ff */
[----:B------:R-:W2:Y:S08]  /*02b0*/  LDC.64 R18, c[0x0][0x390] ;  /* 0x0000e400ff127b82 */ /* 0x000eb00000000a00 */
[----:B------:R-:W3:Y:S02]  /*02c0*/  LDC.64 R20, c[0x0][0x398] ;  /* 0x0000e600ff147b82 */ /* 0x000ee40000000a00 */
.L_x_18:
[----:B------:R-:W-:-:S05]  /*02d0*/  IADD3 R29, PT, PT, R4, 0x3, RZ ;  /* 0x00000003041d7810 */ /* 0x000fca0007ffe0ff */
[----:B--2---:R-:W-:-:S06]  /*02e0*/  IMAD.WIDE.U32 R34, R29, 0x8, R18 ;  /* 0x000000081d227825 */ /* 0x004fcc00078e0012 */
[----:B------:R-:W2:Y:S02]  /*02f0*/  LDG.E.64 R34, desc[UR10][R34.64] ;  /* 0x0000000a22227981 */ /* 0x000ea4000c1e1b00 */
[----:B--2---:R-:W-:-:S13]  /*0300*/  ISETP.NE.U32.AND P0, PT, R35, RZ, PT ;  /* 0x000000ff2300720c */ /* 0x004fda0003f05070 */
[----:B------:R-:W-:Y:S05]  /*0310*/  @P0 BRA `(.L_x_2) ;  /* 0x0000000000580947 */ /* 0x000fea0003800000 */
[----:B------:R-:W2:Y:S01]  /*0320*/  I2F.U32.RP R10, R34 ;  /* 0x00000022000a7306 */ /* 0x000ea20000209000 */
[----:B------:R-:W-:Y:S02]  /*0330*/  IADD3 R11, PT, PT, RZ, -R34, RZ ;  /* 0x80000022ff0b7210 */ /* 0x000fe40007ffe0ff */
[----:B------:R-:W-:-:S05]  /*0340*/  ISETP.NE.U32.AND P2, PT, R34, RZ, PT ;  /* 0x000000ff2200720c */ /* 0x000fca0003f45070 */
[----:B--2---:R-:W2:Y:S02]  /*0350*/  MUFU.RCP R10, R10 ;  /* 0x0000000a000a7308 */ /* 0x004ea40000001000 */
[----:B--2---:R-:W-:-:S06]  /*0360*/  VIADD R2, R10, 0xffffffe ;  /* 0x0ffffffe0a027836 */ /* 0x004fcc0000000000 */
[----:B------:R2:W4:Y:S02]  /*0370*/  F2I.FTZ.U32.TRUNC.NTZ R3, R2 ;  /* 0x0000000200037305 */ /* 0x000524000021f000 */
[----:B--2---:R-:W-:Y:S02]  /*0380*/  IMAD.MOV.U32 R2, RZ, RZ, RZ ;  /* 0x000000ffff027224 */ /* 0x004fe400078e00ff */
[----:B----4-:R-:W-:-:S04]  /*0390*/  IMAD R11, R11, R3, RZ ;  /* 0x000000030b0b7224 */ /* 0x010fc800078e02ff */
[----:B------:R-:W-:-:S04]  /*03a0*/  IMAD.HI.U32 R3, R3, R11, R2 ;  /* 0x0000000b03037227 */ /* 0x000fc800078e0002 */
[----:B------:R-:W-:Y:S02]  /*03b0*/  IMAD.MOV.U32 R11, RZ, RZ, RZ ;  /* 0x000000ffff0b7224 */ /* 0x000fe400078e00ff */
[----:B------:R-:W-:-:S05]  /*03c0*/  IMAD.HI.U32 R26, R3, R0, RZ ;  /* 0x00000000031a7227 */ /* 0x000fca00078e00ff */
[----:B------:R-:W-:-:S05]  /*03d0*/  IADD3 R3, PT, PT, -R26, RZ, RZ ;  /* 0x000000ff1a037210 */ /* 0x000fca0007ffe1ff */
[----:B------:R-:W-:-:S05]  /*03e0*/  IMAD R3, R34, R3, R0 ;  /* 0x0000000322037224 */ /* 0x000fca00078e0200 */
[----:B------:R-:W-:-:S13]  /*03f0*/  ISETP.GE.U32.AND P0, PT, R3, R34, PT ;  /* 0x000000220300720c */ /* 0x000fda0003f06070 */
[----:B------:R-:W-:Y:S01]  /*0400*/  @P0 IMAD.IADD R3, R3, 0x1, -R34 ;  /* 0x0000000103030824 */ /* 0x000fe200078e0a22 */
[----:B------:R-:W-:-:S04]  /*0410*/  @P0 IADD3 R26, PT, PT, R26, 0x1, RZ ;  /* 0x000000011a1a0810 */ /* 0x000fc80007ffe0ff */
[----:B------:R-:W-:-:S13]  /*0420*/  ISETP.GE.U32.AND P1, PT, R3, R34, PT ;  /* 0x000000220300720c */ /* 0x000fda0003f26070 */
[----:B------:R-:W-:Y:S01]  /*0430*/  @P1 VIADD R26, R26, 0x1 ;  /* 0x000000011a1a1836 */ /* 0x000fe20000000000 */
[----:B------:R-:W-:-:S04]  /*0440*/  @!P2 LOP3.LUT R26, RZ, R34, RZ, 0x33, !PT ;  /* 0x00000022ff1aa212 */ /* 0x000fc800078e33ff */
[----:B------:R-:W-:-:S05]  /*0450*/  IADD3 R35, PT, PT, -R26, RZ, RZ ;  /* 0x000000ff1a237210 */ /* 0x000fca0007ffe1ff */
[----:B------:R-:W-:Y:S01]  /*0460*/  IMAD R35, R34, R35, R0 ;  /* 0x0000002322237224 */ /* 0x000fe200078e0200 */
[----:B------:R-:W-:Y:S06]  /*0470*/  BRA `(.L_x_3) ;  /* 0x00000000003c7947 */ /* 0x000fec0003800000 */
.L_x_2:
[----:B------:R-:W-:Y:S01]  /*0480*/  MOV R26, R0 ;  /* 0x00000000001a7202 */ /* 0x000fe20000000f00 */
[----:B------:R-:W-:Y:S01]  /*0490*/  IMAD.MOV.U32 R2, RZ, RZ, R34 ;  /* 0x000000ffff027224 */ /* 0x000fe200078e0022 */
[----:B------:R-:W-:Y:S02]  /*04a0*/  MOV R3, R35 ;  /* 0x0000002300037202 */ /* 0x000fe40000000f00 */
[----:B------:R-:W-:-:S07]  /*04b0*/  MOV R10, 0x4d0 ;  /* 0x000004d0000a7802 */ /* 0x000fce0000000f00 */
[----:B01-3--:R-:W-:Y:S05]  /*04c0*/  CALL.REL.NOINC `($__internal_0_$__cuda_sm20_div_s64) ;  /* 0x0000003400947944 */ /* 0x00bfea0003c00000 */
[-C--:B------:R-:W-:Y:S01]  /*04d0*/  IADD3 R13, P0, PT, RZ, -R22.reuse, RZ ;  /* 0x80000016ff0d7210 */ /* 0x080fe20007f1e0ff */
[----:B------:R-:W-:Y:S01]  /*04e0*/  IMAD.MOV.U32 R3, RZ, RZ, RZ ;  /* 0x000000ffff037224 */ /* 0x000fe200078e00ff */
[----:B------:R-:W-:-:S03]  /*04f0*/  MOV R26, R22 ;  /* 0x00000016001a7202 */ /* 0x000fc60000000f00 */
[----:B------:R-:W-:Y:S01]  /*0500*/  IMAD.X R11, RZ, RZ, ~R2, P0 ;  /* 0x000000ffff0b7224 */ /* 0x000fe200000e0e02 */
[----:B------:R-:W-:-:S03]  /*0510*/  MOV R2, R0 ;  /* 0x0000000000027202 */ /* 0x000fc60000000f00 */
[----:B------:R-:W-:Y:S02]  /*0520*/  IMAD R11, R11, R34, RZ ;  /* 0x000000220b0b7224 */ /* 0x000fe400078e02ff */
[----:B------:R-:W-:-:S04]  /*0530*/  IMAD.WIDE.U32 R2, R34, R13, R2 ;  /* 0x0000000d22027225 */ /* 0x000fc800078e0002 */
[----:B------:R-:W-:Y:S02]  /*0540*/  IMAD R11, R35, R13, R11 ;  /* 0x0000000d230b7224 */ /* 0x000fe400078e020b */
[----:B------:R-:W-:-:S03]  /*0550*/  IMAD.MOV.U32 R35, RZ, RZ, R2 ;  /* 0x000000ffff237224 */ /* 0x000fc600078e0002 */
[----:B------:R-:W-:-:S07]  /*0560*/  IADD3 R11, PT, PT, R3, R11, RZ ;  /* 0x0000000b030b7210 */ /* 0x000fce0007ffe0ff */
.L_x_3:
[----:B------:R-:W-:Y:S02]  /*0570*/  VIADD R31, R4, 0x2 ;  /* 0x00000002041f7836 */ /* 0x000fe40000000000 */
[----:B-1----:R-:W-:-:S04]  /*0580*/  IMAD.WIDE.U32 R2, R29, 0x8, R16 ;  /* 0x000000081d027825 */ /* 0x002fc800078e0010 */
[----:B0-----:R-:W-:Y:S02]  /*0590*/  IMAD.WIDE.U32 R28, R31, 0x8, R14 ;  /* 0x000000081f1c7825 */ /* 0x001fe400078e000e */
[----:B------:R-:W2:Y:S04]  /*05a0*/  LDG.E.64 R2, desc[UR10][R2.64] ;  /* 0x0000000a02027981 */ /* 0x000ea8000c1e1b00 */
[----:B------:R-:W4:Y:S01]  /*05b0*/  LDG.E.64 R28, desc[UR10][R28.64] ;  /* 0x0000000a1c1c7981 */ /* 0x000f22000c1e1b00 */
[-C--:B--2---:R-:W-:Y:S02]  /*05c0*/  IMAD R0, R3, R35.reuse, RZ ;  /* 0x0000002303007224 */ /* 0x084fe400078e02ff */
[----:B------:R-:W-:Y:S01]  /*05d0*/  IMAD.WIDE.U32 R34, R2, R35, R32 ;  /* 0x0000002302227225 */ /* 0x000fe200078e0020 */
[----:B----4-:R-:W-:-:S03]  /*05e0*/  ISETP.NE.U32.AND P0, PT, R29, RZ, PT ;  /* 0x000000ff1d00720c */ /* 0x010fc60003f05070 */
[----:B------:R-:W-:-:S05]  /*05f0*/  IMAD R11, R2, R11, R0 ;  /* 0x0000000b020b7224 */ /* 0x000fca00078e0200 */
[----:B------:R-:W-:-:S05]  /*0600*/  IADD3 R33, PT, PT, R35, R11, RZ ;  /* 0x0000000b23217210 */ /* 0x000fca0007ffe0ff */
[----:B------:R-:W-:Y:S05]  /*0610*/  @P0 BRA `(.L_x_4) ;  /* 0x0000000000580947 */ /* 0x000fea0003800000 */
[----:B------:R-:W0:Y:S01]  /*0620*/  I2F.U32.RP R0, R28 ;  /* 0x0000001c00007306 */ /* 0x000e220000209000 */
[----:B------:R-:W-:Y:S02]  /*0630*/  IADD3 R11, PT, PT, RZ, -R28, RZ ;  /* 0x8000001cff0b7210 */ /* 0x000fe40007ffe0ff */
[----:B------:R-:W-:-:S05]  /*0640*/  ISETP.NE.U32.AND P2, PT, R28, RZ, PT ;  /* 0x000000ff1c00720c */ /* 0x000fca0003f45070 */
[----:B0-----:R-:W0:Y:S02]  /*0650*/  MUFU.RCP R0, R0 ;  /* 0x0000000000007308 */ /* 0x001e240000001000 */
[----:B0-----:R-:W-:-:S06]  /*0660*/  VIADD R2, R0, 0xffffffe ;  /* 0x0ffffffe00027836 */ /* 0x001fcc0000000000 */
[----:B------:R0:W1:Y:S02]  /*0670*/  F2I.FTZ.U32.TRUNC.NTZ R3, R2 ;  /* 0x0000000200037305 */ /* 0x000064000021f000 */
[----:B0-----:R-:W-:Y:S02]  /*0680*/  IMAD.MOV.U32 R2, RZ, RZ, RZ ;  /* 0x000000ffff027224 */ /* 0x001fe400078e00ff */
[----:B-1----:R-:W-:-:S04]  /*0690*/  IMAD R11, R11, R3, RZ ;  /* 0x000000030b0b7224 */ /* 0x002fc800078e02ff */
        /* <DEDUP_REMOVED lines=14> */
.L_x_4:
[----:B------:R-:W-:Y:S01]  /*0780*/  MOV R2, R28 ;  /* 0x0000001c00027202 */ /* 0x000fe20000000f00 */
[----:B------:R-:W-:Y:S01]  /*0790*/  IMAD.MOV.U32 R3, RZ, RZ, R29 ;  /* 0x000000ffff037224 */ /* 0x000fe200078e001d */
[----:B------:R-:W-:-:S07]  /*07a0*/  MOV R10, 0x7c0 ;  /* 0x000007c0000a7802 */ /* 0x000fce0000000f00 */
[----:B---3--:R-:W-:Y:S05]  /*07b0*/  CALL.REL.NOINC `($__internal_0_$__cuda_sm20_div_s64) ;  /* 0x0000003000d87944 */ /* 0x008fea0003c00000 */
[-C--:B------:R-:W-:Y:S01]  /*07c0*/  IADD3 R13, P0, PT, RZ, -R22.reuse, RZ ;  /* 0x80000016ff0d7210 */ /* 0x080fe20007f1e0ff */
[----:B------:R-:W-:Y:S01]  /*07d0*/  IMAD.MOV.U32 R27, RZ, RZ, RZ ;  /* 0x000000ffff1b7224 */ /* 0x000fe200078e00ff */
[----:B------:R-:W-:Y:S02]  /*07e0*/  MOV R0, R22 ;  /* 0x0000001600007202 */ /* 0x000fe40000000f00 */
[----:B------:R-:W-:Y:S01]  /*07f0*/  IADD3.X R11, PT, PT, RZ, ~R2, RZ, P0, !PT ;  /* 0x80000002ff0b7210 */ /* 0x000fe200007fe4ff */
[----:B------:R-:W-:-:S04]  /*0800*/  IMAD.WIDE.U32 R2, R28, R13, R26 ;  /* 0x0000000d1c027225 */ /* 0x000fc800078e001a */
[----:B------:R-:W-:-:S04]  /*0810*/  IMAD R11, R11, R28, RZ ;  /* 0x0000001c0b0b7224 */ /* 0x000fc800078e02ff */
[----:B------:R-:W-:Y:S02]  /*0820*/  IMAD R11, R29, R13, R11 ;  /* 0x0000000d1d0b7224 */ /* 0x000fe400078e020b */
[----:B------:R-:W-:-:S03]  /*0830*/  IMAD.MOV.U32 R13, RZ, RZ, R2 ;  /* 0x000000ffff0d7224 */ /* 0x000fc600078e0002 */
[----:B------:R-:W-:-:S07]  /*0840*/  IADD3 R11, PT, PT, R3, R11, RZ ;  /* 0x0000000b030b7210 */ /* 0x000fce0007ffe0ff */
.L_x_5:
[----:B------:R-:W-:Y:S02]  /*0850*/  VIADD R29, R4, 0x1 ;  /* 0x00000001041d7836 */ /* 0x000fe40000000000 */
[----:B------:R-:W-:-:S04]  /*0860*/  IMAD.WIDE.U32 R2, R31, 0x8, R16 ;  /* 0x000000081f027825 */ /* 0x000fc800078e0010 */
[----:B------:R-:W-:Y:S02]  /*0870*/  IMAD.WIDE.U32 R36, R29, 0x8, R14 ;  /* 0x000000081d247825 */ /* 0x000fe400078e000e */
[----:B------:R-:W2:Y:S04]  /*0880*/  LDG.E.64 R2, desc[UR10][R2.64] ;  /* 0x0000000a02027981 */ /* 0x000ea8000c1e1b00 */
[----:B------:R-:W4:Y:S01]  /*0890*/  LDG.E.64 R36, desc[UR10][R36.64] ;  /* 0x0000000a24247981 */ /* 0x000f22000c1e1b00 */
[----:B------:R-:W-:Y:S01]  /*08a0*/  MOV R32, R34 ;  /* 0x0000002200207202 */ /* 0x000fe20000000f00 */
[----:B--2---:R-:W-:-:S04]  /*08b0*/  IMAD R10, R3, R13, RZ ;  /* 0x0000000d030a7224 */ /* 0x004fc800078e02ff */
[----:B------:R-:W-:Y:S01]  /*08c0*/  IMAD.WIDE.U32 R32, R2, R13, R32 ;  /* 0x0000000d02207225 */ /* 0x000fe200078e0020 */
[----:B----4-:R-:W-:-:S03]  /*08d0*/  ISETP.NE.U32.AND P0, PT, R37, RZ, PT ;  /* 0x000000ff2500720c */ /* 0x010fc60003f05070 */
[----:B------:R-:W-:-:S04]  /*08e0*/  IMAD R11, R2, R11, R10 ;  /* 0x0000000b020b7224 */ /* 0x000fc800078e020a */
[----:B------:R-:W-:-:S06]  /*08f0*/  IMAD.IADD R31, R33, 0x1, R11 ;  /* 0x00000001211f7824 */ /* 0x000fcc00078e020b */
[----:B------:R-:W-:Y:S05]  /*0900*/  @P0 BRA `(.L_x_6) ;  /* 0x0000000000580947 */ /* 0x000fea0003800000 */
[----:B------:R-:W0:Y:S01]  /*0910*/  I2F.U32.RP R10, R36 ;  /* 0x00000024000a7306 */ /* 0x000e220000209000 */
[----:B------:R-:W-:Y:S01]  /*0920*/  IMAD.MOV R11, RZ, RZ, -R36 ;  /* 0x000000ffff0b7224 */ /* 0x000fe200078e0a24 */
[----:B------:R-:W-:-:S06]  /*0930*/  ISETP.NE.U32.AND P2, PT, R36, RZ, PT ;  /* 0x000000ff2400720c */ /* 0x000fcc0003f45070 */
[----:B0-----:R-:W0:Y:S02]  /*0940*/  MUFU.RCP R10, R10 ;  /* 0x0000000a000a7308 */ /* 0x001e240000001000 */
[----:B0-----:R-:W-:-:S06]  /*0950*/  IADD3 R2, PT, PT, R10, 0xffffffe, RZ ;  /* 0x0ffffffe0a027810 */ /* 0x001fcc0007ffe0ff */
[----:B------:R0:W1:Y:S02]  /*0960*/  F2I.FTZ.U32.TRUNC.NTZ R3, R2 ;  /* 0x0000000200037305 */ /* 0x000064000021f000 */
[----:B0-----:R-:W-:Y:S02]  /*0970*/  HFMA2 R2, -RZ, RZ, 0, 0 ;  /* 0x00000000ff027431 */ /* 0x001fe400000001ff */
[----:B-1----:R-:W-:-:S04]  /*0980*/  IMAD R11, R11, R3, RZ ;  /* 0x000000030b0b7224 */ /* 0x002fc800078e02ff */
[----:B------:R-:W-:Y:S01]  /*0990*/  IMAD.HI.U32 R3, R3, R11, R2 ;  /* 0x0000000b03037227 */ /* 0x000fe200078e0002 */
[----:B------:R-:W-:-:S05]  /*09a0*/  MOV R11, RZ ;  /* 0x000000ff000b7202 */ /* 0x000fca0000000f00 */
[----:B------:R-:W-:-:S04]  /*09b0*/  IMAD.HI.U32 R26, R3, R0, RZ ;  /* 0x00000000031a7227 */ /* 0x000fc800078e00ff */
[----:B------:R-:W-:-:S04]  /*09c0*/  IMAD.MOV R3, RZ, RZ, -R26 ;  /* 0x000000ffff037224 */ /* 0x000fc800078e0a1a */
[----:B------:R-:W-:-:S05]  /*09d0*/  IMAD R3, R36, R3, R0 ;  /* 0x0000000324037224 */ /* 0x000fca00078e0200 */
[----:B------:R-:W-:-:S13]  /*09e0*/  ISETP.GE.U32.AND P0, PT, R3, R36, PT ;  /* 0x000000240300720c */ /* 0x000fda0003f06070 */
[----:B------:R-:W-:Y:S01]  /*09f0*/  @P0 IADD3 R3, PT, PT, -R36, R3, RZ ;  /* 0x0000000324030210 */ /* 0x000fe20007ffe1ff */
[----:B------:R-:W-:-:S03]  /*0a00*/  @P0 VIADD R26, R26, 0x1 ;  /* 0x000000011a1a0836 */ /* 0x000fc60000000000 */
[----:B------:R-:W-:-:S13]  /*0a10*/  ISETP.GE.U32.AND P1, PT, R3, R36, PT ;  /* 0x000000240300720c */ /* 0x000fda0003f26070 */
[----:B------:R-:W-:Y:S02]  /*0a20*/  @P1 IADD3 R26, PT, PT, R26, 0x1, RZ ;  /* 0x000000011a1a1810 */ /* 0x000fe40007ffe0ff */
[----:B------:R-:W-:-:S05]  /*0a30*/  @!P2 LOP3.LUT R26, RZ, R36, RZ, 0x33, !PT ;  /* 0x00000024ff1aa212 */ /* 0x000fca00078e33ff */
[----:B------:R-:W-:-:S04]  /*0a40*/  IMAD.MOV R37, RZ, RZ, -R26 ;  /* 0x000000ffff257224 */ /* 0x000fc800078e0a1a */
[----:B------:R-:W-:Y:S01]  /*0a50*/  IMAD R37, R36, R37, R0 ;  /* 0x0000002524257224 */ /* 0x000fe200078e0200 */
[----:B------:R-:W-:Y:S06]  /*0a60*/  BRA `(.L_x_7) ;  /* 0x00000000003c7947 */ /* 0x000fec0003800000 */
.L_x_6:
[----:B------:R-:W-:Y:S01]  /*0a70*/  IMAD.MOV.U32 R26, RZ, RZ, R0 ;  /* 0x000000ffff1a7224 */ /* 0x000fe200078e0000 */
[----:B------:R-:W-:Y:S01]  /*0a80*/  MOV R2, R36 ;  /* 0x0000002400027202 */ /* 0x000fe20000000f00 */
[----:B------:R-:W-:Y:S01]  /*0a90*/  IMAD.MOV.U32 R3, RZ, RZ, R37 ;  /* 0x000000ffff037224 */ /* 0x000fe200078e0025 */
[----:B------:R-:W-:-:S07]  /*0aa0*/  MOV R10, 0xac0 ;  /* 0x00000ac0000a7802 */ /* 0x000fce0000000f00 */
[----:B---3--:R-:W-:Y:S05]  /*0ab0*/  CALL.REL.NOINC `($__internal_0_$__cuda_sm20_div_s64) ;  /* 0x0000003000187944 */ /* 0x008fea0003c00000 */
[----:B------:R-:W-:Y:S01]  /*0ac0*/  IADD3 R13, P0, PT, RZ, -R22, RZ ;  /* 0x80000016ff0d7210 */ /* 0x000fe20007f1e0ff */
[----:B------:R-:W-:Y:S02]  /*0ad0*/  HFMA2 R3, -RZ, RZ, 0, 0 ;  /* 0x00000000ff037431 */ /* 0x000fe400000001ff */
[----:B------:R-:W-:Y:S01]  /*0ae0*/  IMAD.MOV.U32 R26, RZ, RZ, R22 ;  /* 0x000000ffff1a7224 */ /* 0x000fe200078e0016 */
[----:B------:R-:W-:Y:S01]  /*0af0*/  IADD3.X R11, PT, PT, RZ, ~R2, RZ, P0, !PT ;  /* 0x80000002ff0b7210 */ /* 0x000fe200007fe4ff */
[----:B------:R-:W-:-:S04]  /*0b00*/  IMAD.MOV.U32 R2, RZ, RZ, R0 ;  /* 0x000000ffff027224 */ /* 0x000fc800078e0000 */
[----:B------:R-:W-:Y:S02]  /*0b10*/  IMAD R11, R11, R36, RZ ;  /* 0x000000240b0b7224 */ /* 0x000fe400078e02ff */
[----:B------:R-:W-:-:S04]  /*0b20*/  IMAD.WIDE.U32 R2, R36, R13, R2 ;  /* 0x0000000d24027225 */ /* 0x000fc800078e0002 */
[----:B------:R-:W-:Y:S01]  /*0b30*/  IMAD R11, R37, R13, R11 ;  /* 0x0000000d250b7224 */ /* 0x000fe200078e020b */
[----:B------:R-:W-:-:S03]  /*0b40*/  MOV R37, R2 ;  /* 0x0000000200257202 */ /* 0x000fc60000000f00 */
[----:B------:R-:W-:-:S07]  /*0b50*/  IMAD.IADD R11, R3, 0x1, R11 ;  /* 0x00000001030b7824 */ /* 0x000fce00078e020b */
.L_x_7:
[----:B------:R-:W-:-:S04]  /*0b60*/  IMAD.WIDE.U32 R34, R4, 0x8, R14 ;  /* 0x0000000804227825 */ /* 0x000fc800078e000e */
[----:B------:R-:W-:Y:S02]  /*0b70*/  IMAD.WIDE.U32 R2, R29, 0x8, R16 ;  /* 0x000000081d027825 */ /* 0x000fe400078e0010 */
[----:B------:R-:W2:Y:S04]  /*0b80*/  LDG.E.64 R34, desc[UR10][R34.64] ;  /* 0x0000000a22227981 */ /* 0x000ea8000c1e1b00 */
[----:B------:R-:W4:Y:S01]  /*0b90*/  LDG.E.64 R2, desc[UR10][R2.64] ;  /* 0x0000000a02027981 */ /* 0x000f22000c1e1b00 */
[----:B------:R-:W-:Y:S02]  /*0ba0*/  MOV R30, R32 ;  /* 0x00000020001e7202 */ /* 0x000fe40000000f00 */
[----:B--2---:R-:W-:Y:S01]  /*0bb0*/  ISETP.NE.U32.AND P0, PT, R35, RZ, PT ;  /* 0x000000ff2300720c */ /* 0x004fe20003f05070 */
[----:B----4-:R-:W-:-:S02]  /*0bc0*/  IMAD R0, R3, R37, RZ ;  /* 0x0000002503007224 */ /* 0x010fc400078e02ff */
[----:B------:R-:W-:-:S04]  /*0bd0*/  IMAD.WIDE.U32 R32, R2, R37, R30 ;  /* 0x0000002502207225 */ /* 0x000fc800078e001e */
[----:B------:R-:W-:Y:S02]  /*0be0*/  IMAD R11, R2, R11, R0 ;  /* 0x0000000b020b7224 */ /* 0x000fe400078e0200 */
[----:B------:R-:W-:-:S03]  /*0bf0*/  VIADD R0, R4, 0xfffffffc ;  /* 0xfffffffc04007836 */ /* 0x000fc60000000000 */
[----:B------:R-:W-:Y:S01]  /*0c00*/  IADD3 R29, PT, PT, R33, R11, RZ ;  /* 0x0000000b211d7210 */ /* 0x000fe20007ffe0ff */
[----:B------:R-:W-:Y:S06]  /*0c10*/  @P0 BRA `(.L_x_8) ;  /* 0x0000000000580947 */ /* 0x000fec0003800000 */
        /* <DEDUP_REMOVED lines=22> */
.L_x_8:
        /* <DEDUP_REMOVED lines=13> */
.L_x_9:
[C---:B------:R-:W-:Y:S02]  /*0e50*/  VIADD R31, R4.reuse, 0xffffffff ;  /* 0xffffffff041f7836 */ /* 0x040fe40000000000 */
[----:B------:R-:W-:-:S04]  /*0e60*/  IMAD.WIDE.U32 R2, R4, 0x8, R16 ;  /* 0x0000000804027825 */ /* 0x000fc800078e0010 */
[----:B------:R-:W-:Y:S02]  /*0e70*/  IMAD.WIDE.U32 R34, R31, 0x8, R14 ;  /* 0x000000081f227825 */ /* 0x000fe400078e000e */
[----:B------:R-:W2:Y:S04]  /*0e80*/  LDG.E.64 R2, desc[UR10][R2.64] ;  /* 0x0000000a02027981 */ /* 0x000ea8000c1e1b00 */
[----:B------:R-:W4:Y:S01]  /*0e90*/  LDG.E.64 R34, desc[UR10][R34.64] ;  /* 0x0000000a22227981 */ /* 0x000f22000c1e1b00 */
[----:B------:R-:W-:Y:S01]  /*0ea0*/  MOV R36, R32 ;  /* 0x0000002000247202 */ /* 0x000fe20000000f00 */
[----:B------:R-:W-:Y:S02]  /*0eb0*/  IMAD.MOV.U32 R37, RZ, RZ, R29 ;  /* 0x000000ffff257224 */ /* 0x000fe400078e001d */
[----:B--2---:R-:W-:-:S02]  /*0ec0*/  IMAD R10, R3, R13, RZ ;  /* 0x0000000d030a7224 */ /* 0x004fc400078e02ff */
        /* <DEDUP_REMOVED lines=27> */
.L_x_10:
[----:B------:R-:W-:Y:S01]  /*1080*/  MOV R26, R28 ;  /* 0x0000001c001a7202 */ /* 0x000fe20000000f00 */
[----:B------:R-:W-:Y:S01]  /*1090*/  IMAD.MOV.U32 R2, RZ, RZ, R34 ;  /* 0x000000ffff027224 */ /* 0x000fe200078e0022 */
[----:B------:R-:W-:Y:S02]  /*10a0*/  MOV R3, R35 ;  /* 0x0000002300037202 */ /* 0x000fe40000000f00 */
[----:B------:R-:W-:-:S07]  /*10b0*/  MOV R10, 0x10d0 ;  /* 0x000010d0000a7802 */ /* 0x000fce0000000f00 */
[----:B---3--:R-:W-:Y:S05]  /*10c0*/  CALL.REL.NOINC `($__internal_0_$__cuda_sm20_div_s64) ;  /* 0x0000002800947944 */ /* 0x008fea0003c00000 */
[----:B------:R-:W-:Y:S01]  /*10d0*/  IADD3 R13, P0, PT, RZ, -R22, RZ ;  /* 0x80000016ff0d7210 */ /* 0x000fe20007f1e0ff */
[----:B------:R-:W-:Y:S02]  /*10e0*/  HFMA2 R29, -RZ, RZ, 0, 0 ;  /* 0x00000000ff1d7431 */ /* 0x000fe400000001ff */
[----:B------:R-:W-:Y:S02]  /*10f0*/  IMAD.MOV.U32 R26, RZ, RZ, R22 ;  /* 0x000000ffff1a7224 */ /* 0x000fe400078e0016 */
[----:B------:R-:W-:-:S04]  /*1100*/  IMAD.X R11, RZ, RZ, ~R2, P0 ;  /* 0x000000ffff0b7224 */ /* 0x000fc800000e0e02 */
[----:B------:R-:W-:Y:S02]  /*1110*/  IMAD R11, R11, R34, RZ ;  /* 0x000000220b0b7224 */ /* 0x000fe400078e02ff */
[----:B------:R-:W-:-:S04]  /*1120*/  IMAD.WIDE.U32 R2, R34, R13, R28 ;  /* 0x0000000d22027225 */ /* 0x000fc800078e001c */
[----:B------:R-:W-:Y:S01]  /*1130*/  IMAD R11, R35, R13, R11 ;  /* 0x0000000d230b7224 */ /* 0x000fe200078e020b */
[----:B------:R-:W-:-:S03]  /*1140*/  MOV R13, R2 ;  /* 0x00000002000d7202 */ /* 0x000fc60000000f00 */
[----:B------:R-:W-:-:S07]  /*1150*/  IMAD.IADD R11, R3, 0x1, R11 ;  /* 0x00000001030b7824 */ /* 0x000fce00078e020b */
.L_x_11:
[----:B------:R-:W-:Y:S01]  /*1160*/  IADD3 R29, PT, PT, R4, -0x2, RZ ;  /* 0xfffffffe041d7810 */ /* 0x000fe20007ffe0ff */
[----:B------:R-:W-:-:S04]  /*1170*/  IMAD.WIDE.U32 R2, R31, 0x8, R16 ;  /* 0x000000081f027825 */ /* 0x000fc800078e0010 */
[----:B------:R-:W-:Y:S02]  /*1180*/  IMAD.WIDE.U32 R34, R29, 0x8, R14 ;  /* 0x000000081d227825 */ /* 0x000fe400078e000e */
[----:B------:R-:W2:Y:S04]  /*1190*/  LDG.E.64 R2, desc[UR10][R2.64] ;  /* 0x0000000a02027981 */ /* 0x000ea8000c1e1b00 */
[----:B------:R-:W4:Y:S01]  /*11a0*/  LDG.E.64 R34, desc[UR10][R34.64] ;  /* 0x0000000a22227981 */ /* 0x000f22000c1e1b00 */
[----:B------:R-:W-:Y:S02]  /*11b0*/  IMAD.MOV.U32 R32, RZ, RZ, R36 ;  /* 0x000000ffff207224 */ /* 0x000fe400078e0024 */
        /* <DEDUP_REMOVED lines=28> */
.L_x_12:
[----:B------:R-:W-:Y:S02]  /*1380*/  MOV R2, R34 ;  /* 0x0000002200027202 */ /* 0x000fe40000000f00 */
[----:B------:R-:W-:Y:S02]  /*1390*/  MOV R3, R35 ;  /* 0x0000002300037202 */ /* 0x000fe40000000f00 */
[----:B------:R-:W-:-:S07]  /*13a0*/  MOV R10, 0x13c0 ;  /* 0x000013c0000a7802 */ /* 0x000fce0000000f00 */
[----:B---3--:R-:W-:Y:S05]  /*13b0*/  CALL.REL.NOINC `($__internal_0_$__cuda_sm20_div_s64) ;  /* 0x0000002400d87944 */ /* 0x008fea0003c00000 */
[-C--:B------:R-:W-:Y:S01]  /*13c0*/  IADD3 R13, P0, PT, RZ, -R22.reuse, RZ ;  /* 0x80000016ff0d7210 */ /* 0x080fe20007f1e0ff */
[----:B------:R-:W-:Y:S01]  /*13d0*/  HFMA2 R27, -RZ, RZ, 0, 0 ;  /* 0x00000000ff1b7431 */ /* 0x000fe200000001ff */
[----:B------:R-:W-:-:S03]  /*13e0*/  MOV R28, R22 ;  /* 0x00000016001c7202 */ /* 0x000fc60000000f00 */
[----:B------:R-:W-:-:S04]  /*13f0*/  IMAD.X R11, RZ, RZ, ~R2, P0 ;  /* 0x000000ffff0b7224 */ /* 0x000fc800000e0e02 */
[----:B------:R-:W-:Y:S02]  /*1400*/  IMAD R11, R11, R34, RZ ;  /* 0x000000220b0b7224 */ /* 0x000fe400078e02ff */
[----:B------:R-:W-:-:S04]  /*1410*/  IMAD.WIDE.U32 R2, R34, R13, R26 ;  /* 0x0000000d22027225 */ /* 0x000fc800078e001a */
[----:B------:R-:W-:Y:S02]  /*1420*/  IMAD R11, R35, R13, R11 ;  /* 0x0000000d230b7224 */ /* 0x000fe400078e020b */
[----:B------:R-:W-:-:S03]  /*1430*/  IMAD.MOV.U32 R37, RZ, RZ, R2 ;  /* 0x000000ffff257224 */ /* 0x000fc600078e0002 */
[----:B------:R-:W-:-:S07]  /*1440*/  IADD3 R11, PT, PT, R3, R11, RZ ;  /* 0x0000000b030b7210 */ /* 0x000fce0007ffe0ff */
.L_x_13:
        /* <DEDUP_REMOVED lines=22> */
[----:B------:R-:W-:-:S05]  /*15b0*/  IMAD.HI.U32 R26, R3, R28, RZ ;  /* 0x0000001c031a7227 */ /* 0x000fca00078e00ff */
[----:B------:R-:W-:-:S05]  /*15c0*/  IADD3 R3, PT, PT, -R26, RZ, RZ ;  /* 0x000000ff1a037210 */ /* 0x000fca0007ffe1ff */
[----:B------:R-:W-:-:S05]  /*15d0*/  IMAD R3, R34, R3, R28 ;  /* 0x0000000322037224 */ /* 0x000fca00078e021c */
[----:B------:R-:W-:-:S13]  /*15e0*/  ISETP.GE.U32.AND P0, PT, R3, R34, PT ;  /* 0x000000220300720c */ /* 0x000fda0003f06070 */
[----:B------:R-:W-:Y:S01]  /*15f0*/  @P0 IMAD.IADD R3, R3, 0x1, -R34 ;  /* 0x0000000103030824 */ /* 0x000fe200078e0a22 */
[----:B------:R-:W-:-:S04]  /*1600*/  @P0 IADD3 R26, PT, PT, R26, 0x1, RZ ;  /* 0x000000011a1a0810 */ /* 0x000fc80007ffe0ff */
[----:B------:R-:W-:-:S13]  /*1610*/  ISETP.GE.U32.AND P1, PT, R3, R34, PT ;  /* 0x000000220300720c */ /* 0x000fda0003f26070 */
[----:B------:R-:W-:Y:S02]  /*1620*/  @P1 IADD3 R26, PT, PT, R26, 0x1, RZ ;  /* 0x000000011a1a1810 */ /* 0x000fe40007ffe0ff */
[----:B------:R-:W-:-:S05]  /*1630*/  @!P2 LOP3.LUT R26, RZ, R34, RZ, 0x33, !PT ;  /* 0x00000022ff1aa212 */ /* 0x000fca00078e33ff */
[----:B------:R-:W-:-:S04]  /*1640*/  IMAD.MOV R35, RZ, RZ, -R26 ;  /* 0x000000ffff237224 */ /* 0x000fc800078e0a1a */
[----:B------:R-:W-:Y:S01]  /*1650*/  IMAD R35, R34, R35, R28 ;  /* 0x0000002322237224 */ /* 0x000fe200078e021c */
[----:B------:R-:W-:Y:S06]  /*1660*/  BRA `(.L_x_15) ;  /* 0x00000000003c7947 */ /* 0x000fec0003800000 */
.L_x_14:
[----:B------:R-:W-:Y:S01]  /*1670*/  MOV R26, R28 ;  /* 0x0000001c001a7202 */ /* 0x000fe20000000f00 */
[----:B------:R-:W-:Y:S01]  /*1680*/  IMAD.MOV.U32 R2, RZ, RZ, R34 ;  /* 0x000000ffff027224 */ /* 0x000fe200078e0022 */
[----:B------:R-:W-:Y:S02]  /*1690*/  MOV R3, R35 ;  /* 0x0000002300037202 */ /* 0x000fe40000000f00 */
[----:B------:R-:W-:-:S07]  /*16a0*/  MOV R10, 0x16c0 ;  /* 0x000016c0000a7802 */ /* 0x000fce0000000f00 */
[----:B---3--:R-:W-:Y:S05]  /*16b0*/  CALL.REL.NOINC `($__internal_0_$__cuda_sm20_div_s64) ;  /* 0x0000002400187944 */ /* 0x008fea0003c00000 */
[-C--:B------:R-:W-:Y:S01]  /*16c0*/  IADD3 R13, P0, PT, RZ, -R22.reuse, RZ ;  /* 0x80000016ff0d7210 */ /* 0x080fe20007f1e0ff */
[----:B------:R-:W-:Y:S01]  /*16d0*/  HFMA2 R3, -RZ, RZ, 0, 0 ;  /* 0x00000000ff037431 */ /* 0x000fe200000001ff */
[----:B------:R-:W-:Y:S02]  /*16e0*/  MOV R26, R22 ;  /* 0x00000016001a7202 */ /* 0x000fe40000000f00 */
[----:B------:R-:W-:Y:S01]  /*16f0*/  IADD3.X R11, PT, PT, RZ, ~R2, RZ, P0, !PT ;  /* 0x80000002ff0b7210 */ /* 0x000fe200007fe4ff */
[----:B------:R-:W-:-:S04]  /*1700*/  IMAD.MOV.U32 R2, RZ, RZ, R28 ;  /* 0x000000ffff027224 */ /* 0x000fc800078e001c */
[----:B------:R-:W-:Y:S02]  /*1710*/  IMAD R11, R11, R34, RZ ;  /* 0x000000220b0b7224 */ /* 0x000fe400078e02ff */
[----:B------:R-:W-:-:S04]  /*1720*/  IMAD.WIDE.U32 R2, R34, R13, R2 ;  /* 0x0000000d22027225 */ /* 0x000fc800078e0002 */
[----:B------:R-:W-:Y:S02]  /*1730*/  IMAD R11, R35, R13, R11 ;  /* 0x0000000d230b7224 */ /* 0x000fe400078e020b */
[----:B------:R-:W-:-:S03]  /*1740*/  IMAD.MOV.U32 R35, RZ, RZ, R2 ;  /* 0x000000ffff237224 */ /* 0x000fc600078e0002 */
[----:B------:R-:W-:-:S07]  /*1750*/  IADD3 R11, PT, PT, R3, R11, RZ ;  /* 0x0000000b030b7210 */ /* 0x000fce0007ffe0ff */
.L_x_15:
        /* <DEDUP_REMOVED lines=12> */
[----:B------:R-:W-:Y:S02]  /*1820*/  IADD3 R11, PT, PT, RZ, -R32, RZ ;  /* 0x80000020ff0b7210 */ /* 0x000fe40007ffe0ff */
[----:B------:R-:W-:-:S05]  /*1830*/  ISETP.NE.U32.AND P2, PT, R32, RZ, PT ;  /* 0x000000ff2000720c */ /* 0x000fca0003f45070 */
[----:B0-----:R-:W0:Y:S02]  /*1840*/  MUFU.RCP R10, R10 ;  /* 0x0000000a000a7308 */ /* 0x001e240000001000 */
[----:B0-----:R-:W-:-:S06]  /*1850*/  IADD3 R2, PT, PT, R10, 0xffffffe, RZ ;  /* 0x0ffffffe0a027810 */ /* 0x001fcc0007ffe0ff */
        /* <DEDUP_REMOVED lines=9> */
[----:B------:R-:W-:Y:S01]  /*18f0*/  @P0 IADD3 R3, PT, PT, -R32, R3, RZ ;  /* 0x0000000320030210 */ /* 0x000fe20007ffe1ff */
[----:B------:R-:W-:-:S03]  /*1900*/  @P0 VIADD R22, R22, 0x1 ;  /* 0x0000000116160836 */ /* 0x000fc60000000000 */
[----:B------:R-:W-:-:S13]  /*1910*/  ISETP.GE.U32.AND P1, PT, R3, R32, PT ;  /* 0x000000200300720c */ /* 0x000fda0003f26070 */
[----:B------:R-:W-:Y:S02]  /*1920*/  @P1 IADD3 R22, PT, PT, R22, 0x1, RZ ;  /* 0x0000000116161810 */ /* 0x000fe40007ffe0ff */
[----:B------:R-:W-:-:S04]  /*1930*/  @!P2 LOP3.LUT R22, RZ, R32, RZ, 0x33, !PT ;  /* 0x00000020ff16a212 */ /* 0x000fc800078e33ff */
[----:B------:R-:W-:-:S05]  /*1940*/  IADD3 R33, PT, PT, -R22, RZ, RZ ;  /* 0x000000ff16217210 */ /* 0x000fca0007ffe1ff */
[----:B------:R-:W-:Y:S01]  /*1950*/  IMAD R33, R32, R33, R26 ;  /* 0x0000002120217224 */ /* 0x000fe200078e021a */
[----:B------:R-:W-:Y:S06]  /*1960*/  BRA `(.L_x_17) ;  /* 0x0000000000307947 */ /* 0x000fec0003800000 */
.L_x_16:
[----:B------:R-:W-:Y:S02]  /*1970*/  MOV R2, R32 ;  /* 0x0000002000027202 */ /* 0x000fe40000000f00 */
[----:B------:R-:W-:Y:S02]  /*1980*/  MOV R3, R33 ;  /* 0x0000002100037202 */ /* 0x000fe40000000f00 */
[----:B------:R-:W-:-:S07]  /*1990*/  MOV R10, 0x19b0 ;  /* 0x000019b0000a7802 */ /* 0x000fce0000000f00 */
[----:B---3--:R-:W-:Y:S05]  /*19a0*/  CALL.REL.NOINC `($__internal_0_$__cuda_sm20_div_s64) ;  /* 0x00000020005c7944 */ /* 0x008fea0003c00000 */
[----:B------:R-:W-:Y:S01]  /*19b0*/  IADD3 R13, P0, PT, RZ, -R22, RZ ;  /* 0x80000016ff0d7210 */ /* 0x000fe20007f1e0ff */
[----:B------:R-:W-:-:S04]  /*19c0*/  HFMA2 R27, -RZ, RZ, 0, 0 ;  /* 0x00000000ff1b7431 */ /* 0x000fc800000001ff */
[----:B------:R-:W-:-:S04]  /*19d0*/  IMAD.X R11, RZ, RZ, ~R2, P0 ;  /* 0x000000ffff0b7224 */ /* 0x000fc800000e0e02 */
[----:B------:R-:W-:Y:S02]  /*19e0*/  IMAD R11, R11, R32, RZ ;  /* 0x000000200b0b7224 */ /* 0x000fe400078e02ff */
[----:B------:R-:W-:-:S04]  /*19f0*/  IMAD.WIDE.U32 R2, R32, R13, R26 ;  /* 0x0000000d20027225 */ /* 0x000fc800078e001a */
[----:B------:R-:W-:Y:S01]  /*1a00*/  IMAD R11, R33, R13, R11 ;  /* 0x0000000d210b7224 */ /* 0x000fe200078e020b */
[----:B------:R-:W-:-:S03]  /*1a10*/  MOV R33, R2 ;  /* 0x0000000200217202 */ /* 0x000fc60000000f00 */
[----:B------:R-:W-:-:S07]  /*1a20*/  IMAD.IADD R11, R3, 0x1, R11 ;  /* 0x00000001030b7824 */ /* 0x000fce00078e020b */
.L_x_17:
[----:B---3--:R-:W-:-:S06]  /*1a30*/  IMAD.WIDE.U32 R2, R0, 0x8, R20 ;  /* 0x0000000800027825 */ /* 0x008fcc00078e0014 */
[----:B------:R-:W2:Y:S01]  /*1a40*/  LDG.E.64 R2, desc[UR10][R2.64] ;  /* 0x0000000a02027981 */ /* 0x000ea2000c1e1b00 */
[----:B------:R-:W-:Y:S01]  /*1a50*/  UIADD3 UR7, UPT, UPT, UR7, 0x8, URZ ;  /* 0x0000000807077890 */ /* 0x000fe2000fffe0ff */
[----:B------:R-:W-:Y:S01]  /*1a60*/  MOV R28, R34 ;  /* 0x00000022001c7202 */ /* 0x000fe20000000f00 */
[----:B------:R-:W-:Y:S02]  /*1a70*/  VIADD R4, R4, 0xfffffff8 ;  /* 0xfffffff804047836 */ /* 0x000fe40000000000 */
[----:B------:R-:W-:Y:S01]  /*1a80*/  UISETP.NE.AND UP0, UPT, UR7, URZ, UPT ;  /* 0x000000ff0700728c */ /* 0x000fe2000bf05270 */
[-C--:B--2---:R-:W-:Y:S02]  /*1a90*/  IMAD R0, R3, R33.reuse, RZ ;  /* 0x0000002103007224 */ /* 0x084fe400078e02ff */
[----:B------:R-:W-:-:S04]  /*1aa0*/  IMAD.WIDE.U32 R32, R2, R33, R28 ;  /* 0x0000002102207225 */ /* 0x000fc800078e001c */
[----:B------:R-:W-:Y:S01]  /*1ab0*/  IMAD R11, R2, R11, R0 ;  /* 0x0000000b020b7224 */ /* 0x000fe200078e0200 */
[----:B------:R-:W-:-:S04]  /*1ac0*/  MOV R0, R22 ;  /* 0x0000001600007202 */ /* 0x000fc80000000f00 */
[----:B------:R-:W-:Y:S01]  /*1ad0*/  IADD3 R33, PT, PT, R33, R11, RZ ;  /* 0x0000000b21217210 */ /* 0x000fe20007ffe0ff */
[----:B------:R-:W-:Y:S06]  /*1ae0*/  BRA.U UP0, `(.L_x_18) ;  /* 0xffffffe500f87547 */ /* 0x000fec000b83ffff */
[----:B------:R-:W-:-:S07]  /*1af0*/  IADD3 R4, PT, PT, R4, 0x3, RZ ;  /* 0x0000000304047810 */ /* 0x000fce0007ffe0ff */
.L_x_1:
[----:B------:R-:W-:-:S09]  /*1b00*/  UISETP.NE.AND UP0, UPT, UR8, URZ, UPT ;  /* 0x000000ff0800728c */ /* 0x000fd2000bf05270 */
[----:B------:R-:W-:Y:S05]  /*1b10*/  BRA.U !UP0, `(.L_x_0) ;  /* 0x0000001508647547 */ /* 0x000fea000b800000 */
[----:B------:R-:W0:Y:S01]  /*1b20*/  LDCU UR6, c[0x0][0x3a0] ;  /* 0x00007400ff0677ac */ /* 0x000e220008000800 */
[----:B------:R-:W-:Y:S02]  /*1b30*/  UISETP.GE.U32.AND UP0, UPT, UR8, 0x4, UPT ;  /* 0x000000040800788c */ /* 0x000fe4000bf06070 */
[----:B0-----:R-:W-:-:S07]  /*1b40*/  ULOP3.LUT UR6, UR6, 0x3, URZ, 0xc0, !UPT ;  /* 0x0000000306067892 */ /* 0x001fce000f8ec0ff */
[----:B------:R-:W-:Y:S05]  /*1b50*/  BRA.U !UP0, `(.L_x_19) ;  /* 0x0000000d081c7547 */ /* 0x000fea000b800000 */
[----:B------:R-:W0:Y:S02]  /*1b60*/  LDC.64 R14, c[0x0][0x390] ;  /* 0x0000e400ff0e7b82 */ /* 0x000e240000000a00 */
[----:B0-----:R-:W-:-:S06]  /*1b70*/  IMAD.WIDE.U32 R14, R4, 0x8, R14 ;  /* 0x00000008040e7825 */ /* 0x001fcc00078e000e */
[----:B------:R-:W2:Y:S02]  /*1b80*/  LDG.E.64 R14, desc[UR10][R14.64] ;  /* 0x0000000a0e0e7981 */ /* 0x000ea4000c1e1b00 */
[----:B--2---:R-:W-:-:S13]  /*1b90*/  ISETP.NE.U32.AND P0, PT, R15, RZ, PT ;  /* 0x000000ff0f00720c */ /* 0x004fda0003f05070 */
[----:B------:R-:W-:Y:S05]  /*1ba0*/  @P0 BRA `(.L_x_20) ;  /* 0x0000000000580947 */ /* 0x000fea0003800000 */
[----:B------:R-:W0:Y:S01]  /*1bb0*/  I2F.U32.RP R10, R14 ;  /* 0x0000000e000a7306 */ /* 0x000e220000209000 */
[----:B------:R-:W-:Y:S02]  /*1bc0*/  IADD3 R11, PT, PT, RZ, -R14, RZ ;  /* 0x8000000eff0b7210 */ /* 0x000fe40007ffe0ff */
[----:B------:R-:W-:-:S05]  /*1bd0*/  ISETP.NE.U32.AND P2, PT, R14, RZ, PT ;  /* 0x000000ff0e00720c */ /* 0x000fca0003f45070 */
[----:B0-----:R-:W0:Y:S02]  /*1be0*/  MUFU.RCP R10, R10 ;  /* 0x0000000a000a7308 */ /* 0x001e240000001000 */
[----:B0-----:R-:W-:-:S06]  /*1bf0*/  VIADD R2, R10, 0xffffffe ;  /* 0x0ffffffe0a027836 */ /* 0x001fcc0000000000 */
        /* <DEDUP_REMOVED lines=9> */
[----:B------:R-:W-:Y:S02]  /*1c90*/  @P0 IADD3 R3, PT, PT, -R14, R3, RZ ;  /* 0x000000030e030210 */ /* 0x000fe40007ffe1ff */
[----:B------:R-:W-:Y:S02]  /*1ca0*/  @P0 IADD3 R26, PT, PT, R26, 0x1, RZ ;  /* 0x000000011a1a0810 */ /* 0x000fe40007ffe0ff */
[----:B------:R-:W-:-:S13]  /*1cb0*/  ISETP.GE.U32.AND P1, PT, R3, R14, PT ;  /* 0x0000000e0300720c */ /* 0x000fda0003f26070 */
[----:B------:R-:W-:Y:S01]  /*1cc0*/  @P1 VIADD R26, R26, 0x1 ;  /* 0x000000011a1a1836 */ /* 0x000fe20000000000 */
[----:B------:R-:W-:-:S04]  /*1cd0*/  @!P2 LOP3.LUT R26, RZ, R14, RZ, 0x33, !PT ;  /* 0x0000000eff1aa212 */ /* 0x000fc800078e33ff */
[----:B------:R-:W-:-:S05]  /*1ce0*/  IADD3 R19, PT, PT, -R26, RZ, RZ ;  /* 0x000000ff1a137210 */ /* 0x000fca0007ffe1ff */
[----:B------:R-:W-:Y:S01]  /*1cf0*/  IMAD R19, R14, R19, R0 ;  /* 0x000000130e137224 */ /* 0x000fe200078e0200 */
[----:B------:R-:W-:Y:S06]  /*1d00*/  BRA `(.L_x_21) ;  /* 0x00000000003c7947 */ /* 0x000fec0003800000 */
.L_x_20:
[----:B------:R-:W-:Y:S01]  /*1d10*/  IMAD.MOV.U32 R26, RZ, RZ, R0 ;  /* 0x000000ffff1a7224 */ /* 0x000fe200078e0000 */
[----:B------:R-:W-:Y:S02]  /*1d20*/  MOV R2, R14 ;  /* 0x0000000e00027202 */ /* 0x000fe40000000f00 */
[----:B------:R-:W-:Y:S02]  /*1d30*/  MOV R3, R15 ;  /* 0x0000000f00037202 */ /* 0x000fe40000000f00 */
[----:B------:R-:W-:-:S07]  /*1d40*/  MOV R10, 0x1d60 ;  /* 0x00001d60000a7802 */ /* 0x000fce0000000f00 */
[----:B------:R-:W-:Y:S05]  /*1d50*/  CALL.REL.NOINC `($__internal_0_$__cuda_sm20_div_s64) ;  /* 0x0000001c00707944 */ /* 0x000fea0003c00000 */
[----:B------:R-:W-:Y:S01]  /*1d60*/  IADD3 R13, P0, PT, RZ, -R22, RZ ;  /* 0x80000016ff0d7210 */ /* 0x000fe20007f1e0ff */
[----:B------:R-:W-:Y:S02]  /*1d70*/  HFMA2 R3, -RZ, RZ, 0, 0 ;  /* 0x00000000ff037431 */ /* 0x000fe400000001ff */
[----:B------:R-:W-:Y:S02]  /*1d80*/  IMAD.MOV.U32 R26, RZ, RZ, R22 ;  /* 0x000000ffff1a7224 */ /* 0x000fe400078e0016 */
[----:B------:R-:W-:Y:S01]  /*1d90*/  IMAD.X R11, RZ, RZ, ~R2, P0 ;  /* 0x000000ffff0b7224 */ /* 0x000fe200000e0e02 */
[----:B------:R-:W-:-:S03]  /*1da0*/  MOV R2, R0 ;  /* 0x0000000000027202 */ /* 0x000fc60000000f00 */
[----:B------:R-:W-:Y:S02]  /*1db0*/  IMAD R11, R11, R14, RZ ;  /* 0x0000000e0b0b7224 */ /* 0x000fe400078e02ff */
[----:B------:R-:W-:-:S04]  /*1dc0*/  IMAD.WIDE.U32 R2, R14, R13, R2 ;  /* 0x0000000d0e027225 */ /* 0x000fc800078e0002 */
[----:B------:R-:W-:Y:S01]  /*1dd0*/  IMAD R11, R15, R13, R11 ;  /* 0x0000000d0f0b7224 */ /* 0x000fe200078e020b */
[----:B------:R-:W-:-:S04]  /*1de0*/  MOV R19, R2 ;  /* 0x0000000200137202 */ /* 0x000fc80000000f00 */
[----:B------:R-:W-:-:S07]  /*1df0*/  IADD3 R11, PT, PT, R3, R11, RZ ;  /* 0x0000000b030b7210 */ /* 0x000fce0007ffe0ff */
.L_x_21:
[----:B------:R-:W0:Y:S01]  /*1e00*/  LDC.64 R14, c[0x0][0x390] ;  /* 0x0000e400ff0e7b82 */ /* 0x000e220000000a00 */
[----:B------:R-:W-:-:S07]  /*1e10*/  VIADD R0, R4, 0xffffffff ;  /* 0xffffffff04007836 */ /* 0x000fce0000000000 */
[----:B------:R-:W1:Y:S01]  /*1e20*/  LDC.64 R2, c[0x0][0x398] ;  /* 0x0000e600ff027b82 */ /* 0x000e620000000a00 */
[----:B0-----:R-:W-:-:S06]  /*1e30*/  IMAD.WIDE.U32 R14, R0, 0x8, R14 ;  /* 0x00000008000e7825 */ /* 0x001fcc00078e000e */
[----:B------:R-:W2:Y:S01]  /*1e40*/  LDG.E.64 R14, desc[UR10][R14.64] ;  /* 0x0000000a0e0e7981 */ /* 0x000ea2000c1e1b00 */
[----:B-1----:R-:W-:-:S06]  /*1e50*/  IMAD.WIDE.U32 R2, R4, 0x8, R2 ;  /* 0x0000000804027825 */ /* 0x002fcc00078e0002 */
[----:B------:R-:W3:Y:S01]  /*1e60*/  LDG.E.64 R2, desc[UR10][R2.64] ;  /* 0x0000000a02027981 */ /* 0x000ee2000c1e1b00 */
[----:B--2---:R-:W-:Y:S01]  /*1e70*/  ISETP.NE.U32.AND P0, PT, R15, RZ, PT ;  /* 0x000000ff0f00720c */ /* 0x004fe20003f05070 */
[-C--:B---3--:R-:W-:Y:S02]  /*1e80*/  IMAD R10, R3, R19.reuse, RZ ;  /* 0x00000013030a7224 */ /* 0x088fe400078e02ff */
[----:B------:R-:W-:-:S04]  /*1e90*/  IMAD.WIDE.U32 R18, R2, R19, R32 ;  /* 0x0000001302127225 */ /* 0x000fc800078e0020 */
[----:B------:R-:W-:-:S05]  /*1ea0*/  IMAD R11, R2, R11, R10 ;  /* 0x0000000b020b7224 */ /* 0x000fca00078e020a */
[----:B------:R-:W-:Y:S01]  /*1eb0*/  IADD3 R21, PT, PT, R19, R11, RZ ;  /* 0x0000000b13157210 */ /* 0x000fe20007ffe0ff */
[----:B------:R-:W-:Y:S06]  /*1ec0*/  @P0 BRA `(.L_x_22) ;  /* 0x0000000000580947 */ /* 0x000fec0003800000 */
        /* <DEDUP_REMOVED lines=22> */
.L_x_22:
[----:B------:R-:W-:Y:S01]  /*2030*/  MOV R2, R14 ;  /* 0x0000000e00027202 */ /* 0x000fe20000000f00 */
[----:B------:R-:W-:Y:S01]  /*2040*/  IMAD.MOV.U32 R3, RZ, RZ, R15 ;  /* 0x000000ffff037224 */ /* 0x000fe200078e000f */
[----:B------:R-:W-:-:S07]  /*2050*/  MOV R10, 0x2070 ;  /* 0x00002070000a7802 */ /* 0x000fce0000000f00 */
[----:B------:R-:W-:Y:S05]  /*2060*/  CALL.REL.NOINC `($__internal_0_$__cuda_sm20_div_s64) ;  /* 0x0000001800ac7944 */ /* 0x000fea0003c00000 */
[----:B------:R-:W-:Y:S01]  /*2070*/  IADD3 R13, P0, PT, RZ, -R22, RZ ;  /* 0x80000016ff0d7210 */ /* 0x000fe20007f1e0ff */
[----:B------:R-:W-:Y:S02]  /*2080*/  HFMA2 R27, -RZ, RZ, 0, 0 ;  /* 0x00000000ff1b7431 */ /* 0x000fe400000001ff */
[----:B------:R-:W-:Y:S01]  /*2090*/  IMAD.MOV.U32 R16, RZ, RZ, R22 ;  /* 0x000000ffff107224 */ /* 0x000fe200078e0016 */
[----:B------:R-:W-:-:S05]  /*20a0*/  IADD3.X R11, PT, PT, RZ, ~R2, RZ, P0, !PT ;  /* 0x80000002ff0b7210 */ /* 0x000fca00007fe4ff */
[----:B------:R-:W-:Y:S02]  /*20b0*/  IMAD R11, R11, R14, RZ ;  /* 0x0000000e0b0b7224 */ /* 0x000fe400078e02ff */
[----:B------:R-:W-:-:S04]  /*20c0*/  IMAD.WIDE.U32 R2, R14, R13, R26 ;  /* 0x0000000d0e027225 */ /* 0x000fc800078e001a */
[----:B------:R-:W-:Y:S01]  /*20d0*/  IMAD R11, R15, R13, R11 ;  /* 0x0000000d0f0b7224 */ /* 0x000fe200078e020b */
[----:B------:R-:W-:-:S04]  /*20e0*/  MOV R15, R2 ;  /* 0x00000002000f7202 */ /* 0x000fc80000000f00 */
[----:B------:R-:W-:-:S07]  /*20f0*/  IADD3 R11, PT, PT, R3, R11, RZ ;  /* 0x0000000b030b7210 */ /* 0x000fce0007ffe0ff */
.L_x_23:
[----:B------:R-:W0:Y:S01]  /*2100*/  LDC.64 R28, c[0x0][0x390] ;  /* 0x0000e400ff1c7b82 */ /* 0x000e220000000a00 */
[----:B------:R-:W-:-:S07]  /*2110*/  VIADD R14, R4, 0xfffffffe ;  /* 0xfffffffe040e7836 */ /* 0x000fce0000000000 */
[----:B------:R-:W1:Y:S01]  /*2120*/  LDC.64 R2, c[0x0][0x398] ;  /* 0x0000e600ff027b82 */ /* 0x000e620000000a00 */
[----:B0-----:R-:W-:-:S06]  /*2130*/  IMAD.WIDE.U32 R28, R14, 0x8, R28 ;  /* 0x000000080e1c7825 */ /* 0x001fcc00078e001c */
[----:B------:R-:W2:Y:S01]  /*2140*/  LDG.E.64 R28, desc[UR10][R28.64] ;  /* 0x0000000a1c1c7981 */ /* 0x000ea2000c1e1b00 */
[----:B-1----:R-:W-:-:S06]  /*2150*/  IMAD.WIDE.U32 R2, R0, 0x8, R2 ;  /* 0x0000000800027825 */ /* 0x002fcc00078e0002 */
[----:B------:R-:W3:Y:S01]  /*2160*/  LDG.E.64 R2, desc[UR10][R2.64] ;  /* 0x0000000a02027981 */ /* 0x000ee2000c1e1b00 */
[----:B------:R-:W-:Y:S02]  /*2170*/  MOV R20, R18 ;  /* 0x0000001200147202 */ /* 0x000fe40000000f00 */
[----:B--2---:R-:W-:Y:S01]  /*2180*/  ISETP.NE.U32.AND P0, PT, R29, RZ, PT ;  /* 0x000000ff1d00720c */ /* 0x004fe20003f05070 */
[-C--:B---3--:R-:W-:Y:S02]  /*2190*/  IMAD R0, R3, R15.reuse, RZ ;  /* 0x0000000f03007224 */ /* 0x088fe400078e02ff */
[----:B------:R-:W-:-:S04]  /*21a0*/  IMAD.WIDE.U32 R20, R2, R15, R20 ;  /* 0x0000000f02147225 */ /* 0x000fc800078e0014 */
[----:B------:R-:W-:-:S05]  /*21b0*/  IMAD R11, R2, R11, R0 ;  /* 0x0000000b020b7224 */ /* 0x000fca00078e0200 */
        /* <DEDUP_REMOVED lines=24> */
.L_x_24:
[----:B------:R-:W-:Y:S01]  /*2340*/  IMAD.MOV.U32 R26, RZ, RZ, R16 ;  /* 0x000000ffff1a7224 */ /* 0x000fe200078e0010 */
[----:B------:R-:W-:Y:S02]  /*2350*/  MOV R2, R28 ;  /* 0x0000001c00027202 */ /* 0x000fe40000000f00 */
[----:B------:R-:W-:Y:S02]  /*2360*/  MOV R3, R29 ;  /* 0x0000001d00037202 */ /* 0x000fe40000000f00 */
[----:B------:R-:W-:-:S07]  /*2370*/  MOV R10, 0x2390 ;  /* 0x00002390000a7802 */ /* 0x000fce0000000f00 */
[----:B------:R-:W-:Y:S05]  /*2380*/  CALL.REL.NOINC `($__internal_0_$__cuda_sm20_div_s64) ;  /* 0x0000001400e47944 */ /* 0x000fea0003c00000 */
        /* <DEDUP_REMOVED lines=9> */
.L_x_25:
[----:B------:R-:W0:Y:S01]  /*2420*/  LDC.64 R16, c[0x0][0x390] ;  /* 0x0000e400ff107b82 */ /* 0x000e220000000a00 */
[----:B------:R-:W-:-:S07]  /*2430*/  IADD3 R0, PT, PT, R4, -0x3, RZ ;  /* 0xfffffffd04007810 */ /* 0x000fce0007ffe0ff */
[----:B------:R-:W1:Y:S01]  /*2440*/  LDC.64 R2, c[0x0][0x398] ;  /* 0x0000e600ff027b82 */ /* 0x000e620000000a00 */
[----:B0-----:R-:W-:-:S06]  /*2450*/  IMAD.WIDE.U32 R16, R0, 0x8, R16 ;  /* 0x0000000800107825 */ /* 0x001fcc00078e0010 */
[----:B------:R-:W2:Y:S01]  /*2460*/  LDG.E.64 R16, desc[UR10][R16.64] ;  /* 0x0000000a10107981 */ /* 0x000ea2000c1e1b00 */
[----:B-1----:R-:W-:-:S06]  /*2470*/  IMAD.WIDE.U32 R2, R14, 0x8, R2 ;  /* 0x000000080e027825 */ /* 0x002fcc00078e0002 */
[----:B------:R-:W3:Y:S01]  /*2480*/  LDG.E.64 R2, desc[UR10][R2.64] ;  /* 0x0000000a02027981 */ /* 0x000ee2000c1e1b00 */
[----:B------:R-:W-:Y:S01]  /*2490*/  IMAD.MOV.U32 R14, RZ, RZ, R20 ;  /* 0x000000ffff0e7224 */ /* 0x000fe200078e0014 */
        /* <DEDUP_REMOVED lines=14> */
[----:B------:R-:W-:-:S06]  /*2580*/  IMAD.HI.U32 R3, R3, R11, R2 ;  /* 0x0000000b03037227 */ /* 0x000fcc00078e0002 */
[----:B------:R-:W-:-:S05]  /*2590*/  IMAD.HI.U32 R3, R3, R26, RZ ;  /* 0x0000001a03037227 */ /* 0x000fca00078e00ff */
[----:B------:R-:W-:-:S05]  /*25a0*/  IADD3 R11, PT, PT, -R3, RZ, RZ ;  /* 0x000000ff030b7210 */ /* 0x000fca0007ffe1ff */
[----:B------:R-:W-:-:S05]  /*25b0*/  IMAD R11, R16, R11, R26 ;  /* 0x0000000b100b7224 */ /* 0x000fca00078e021a */
[----:B------:R-:W-:-:S13]  /*25c0*/  ISETP.GE.U32.AND P0, PT, R11, R16, PT ;  /* 0x000000100b00720c */ /* 0x000fda0003f06070 */
[----:B------:R-:W-:Y:S01]  /*25d0*/  @P0 IMAD.IADD R11, R11, 0x1, -R16 ;  /* 0x000000010b0b0824 */ /* 0x000fe200078e0a10 */
[----:B------:R-:W-:-:S04]  /*25e0*/  @P0 IADD3 R3, PT, PT, R3, 0x1, RZ ;  /* 0x0000000103030810 */ /* 0x000fc80007ffe0ff */
[----:B------:R-:W-:Y:S02]  /*25f0*/  ISETP.GE.U32.AND P1, PT, R11, R16, PT ;  /* 0x000000100b00720c */ /* 0x000fe40003f26070 */
[----:B------:R-:W-:-:S11]  /*2600*/  MOV R11, RZ ;  /* 0x000000ff000b7202 */ /* 0x000fd60000000f00 */
[----:B------:R-:W-:Y:S02]  /*2610*/  @P1 IADD3 R3, PT, PT, R3, 0x1, RZ ;  /* 0x0000000103031810 */ /* 0x000fe40007ffe0ff */
[----:B------:R-:W-:-:S04]  /*2620*/  @!P2 LOP3.LUT R3, RZ, R16, RZ, 0x33, !PT ;  /* 0x00000010ff03a212 */ /* 0x000fc800078e33ff */
[----:B------:R-:W-:Y:S01]  /*2630*/  MOV R22, R3 ;  /* 0x0000000300167202 */ /* 0x000fe20000000f00 */
[----:B------:R-:W-:-:S04]  /*2640*/  IMAD.MOV R17, RZ, RZ, -R3 ;  /* 0x000000ffff117224 */ /* 0x000fc800078e0a03 */
[----:B------:R-:W-:Y:S01]  /*2650*/  IMAD R17, R16, R17, R26 ;  /* 0x0000001110117224 */ /* 0x000fe200078e021a */
[----:B------:R-:W-:Y:S06]  /*2660*/  BRA `(.L_x_27) ;  /* 0x0000000000307947 */ /* 0x000fec0003800000 */
.L_x_26:
[----:B------:R-:W-:Y:S01]  /*2670*/  IMAD.MOV.U32 R2, RZ, RZ, R16 ;  /* 0x000000ffff027224 */ /* 0x000fe200078e0010 */
[----:B------:R-:W-:Y:S02]  /*2680*/  MOV R3, R17 ;  /* 0x0000001100037202 */ /* 0x000fe40000000f00 */
[----:B------:R-:W-:-:S07]  /*2690*/  MOV R10, 0x26b0 ;  /* 0x000026b0000a7802 */ /* 0x000fce0000000f00 */
[----:B------:R-:W-:Y:S05]  /*26a0*/  CALL.REL.NOINC `($__internal_0_$__cuda_sm20_div_s64) ;  /* 0x00000014001c7944 */ /* 0x000fea0003c00000 */
[----:B------:R-:W-:Y:S01]  /*26b0*/  IADD3 R13, P0, PT, RZ, -R22, RZ ;  /* 0x80000016ff0d7210 */ /* 0x000fe20007f1e0ff */
[----:B------:R-:W-:-:S03]  /*26c0*/  IMAD.MOV.U32 R27, RZ, RZ, RZ ;  /* 0x000000ffff1b7224 */ /* 0x000fc600078e00ff */
[----:B------:R-:W-:Y:S01]  /*26d0*/  IADD3.X R11, PT, PT, RZ, ~R2, RZ, P0, !PT ;  /* 0x80000002ff0b7210 */ /* 0x000fe200007fe4ff */
[----:B------:R-:W-:-:S04]  /*26e0*/  IMAD.WIDE.U32 R2, R16, R13, R26 ;  /* 0x0000000d10027225 */ /* 0x000fc800078e001a */
[----:B------:R-:W-:-:S04]  /*26f0*/  IMAD R11, R11, R16, RZ ;  /* 0x000000100b0b7224 */ /* 0x000fc800078e02ff */
[----:B------:R-:W-:Y:S01]  /*2700*/  IMAD R11, R17, R13, R11 ;  /* 0x0000000d110b7224 */ /* 0x000fe200078e020b */
[----:B------:R-:W-:-:S04]  /*2710*/  MOV R17, R2 ;  /* 0x0000000200117202 */ /* 0x000fc80000000f00 */
[----:B------:R-:W-:-:S07]  /*2720*/  IADD3 R11, PT, PT, R3, R11, RZ ;  /* 0x0000000b030b7210 */ /* 0x000fce0007ffe0ff */
.L_x_27:
[----:B------:R-:W0:Y:S02]  /*2730*/  LDC.64 R2, c[0x0][0x398] ;  /* 0x0000e600ff027b82 */ /* 0x000e240000000a00 */
[----:B0-----:R-:W-:-:S06]  /*2740*/  IMAD.WIDE.U32 R2, R0, 0x8, R2 ;  /* 0x0000000800027825 */ /* 0x001fcc00078e0002 */
[----:B------:R-:W2:Y:S01]  /*2750*/  LDG.E.64 R2, desc[UR10][R2.64] ;  /* 0x0000000a02027981 */ /* 0x000ea2000c1e1b00 */
[----:B------:R-:W-:Y:S01]  /*2760*/  IMAD.MOV.U32 R18, RZ, RZ, R14 ;  /* 0x000000ffff127224 */ /* 0x000fe200078e000e */
[----:B------:R-:W-:Y:S01]  /*2770*/  IADD3 R4, PT, PT, R4, -0x4, RZ ;  /* 0xfffffffc04047810 */ /* 0x000fe20007ffe0ff */
[-C--:B--2---:R-:W-:Y:S02]  /*2780*/  IMAD R0, R3, R17.reuse, RZ ;  /* 0x0000001103007224 */ /* 0x084fe400078e02ff */
[----:B------:R-:W-:-:S04]  /*2790*/  IMAD.WIDE.U32 R32, R2, R17, R18 ;  /* 0x0000001102207225 */ /* 0x000fc800078e0012 */
[----:B------:R-:W-:Y:S02]  /*27a0*/  IMAD R11, R2, R11, R0 ;  /* 0x0000000b020b7224 */ /* 0x000fe400078e0200 */
[----:B------:R-:W-:-:S03]  /*27b0*/  IMAD.MOV.U32 R0, RZ, RZ, R22 ;  /* 0x000000ffff007224 */ /* 0x000fc600078e0016 */
[----:B------:R-:W-:-:S07]  /*27c0*/  IADD3 R33, PT, PT, R33, R11, RZ ;  /* 0x0000000b21217210 */ /* 0x000fce0007ffe0ff */
.L_x_19:
[----:B------:R-:W-:-:S09]  /*27d0*/  UISETP.NE.AND UP0, UPT, UR6, URZ, UPT ;  /* 0x000000ff0600728c */ /* 0x000fd2000bf05270 */
[----:B------:R-:W-:Y:S05]  /*27e0*/  BRA.U !UP0, `(.L_x_0) ;  /* 0x0000000908307547 */ /* 0x000fea000b800000 */
[----:B------:R-:W-:-:S09]  /*27f0*/  UISETP.NE.AND UP0, UPT, UR6, 0x1, UPT ;  /* 0x000000010600788c */ /* 0x000fd2000bf05270 */
[----:B------:R-:W-:Y:S05]  /*2800*/  BRA.U !UP0, `(.L_x_28) ;  /* 0x0000000508907547 */ /* 0x000fea000b800000 */
[----:B------:R-:W0:Y:S02]  /*2810*/  LDC.64 R2, c[0x0][0x390] ;  /* 0x0000e400ff027b82 */ /* 0x000e240000000a00 */
[----:B0-----:R-:W-:-:S05]  /*2820*/  IMAD.WIDE.U32 R2, R4, 0x8, R2 ;  /* 0x0000000804027825 */ /* 0x001fca00078e0002 */
[----:B------:R-:W2:Y:S02]  /*2830*/  LDG.E.64 R14, desc[UR10][R2.64] ;  /* 0x0000000a020e7981 */ /* 0x000ea4000c1e1b00 */
[----:B--2---:R-:W-:-:S13]  /*2840*/  ISETP.NE.U32.AND P0, PT, R15, RZ, PT ;  /* 0x000000ff0f00720c */ /* 0x004fda0003f05070 */
        /* <DEDUP_REMOVED lines=23> */
.L_x_29:
[----:B------:R-:W-:Y:S01]  /*29c0*/  MOV R26, R0 ;  /* 0x00000000001a7202 */ /* 0x000fe20000000f00 */
[----:B------:R-:W-:Y:S01]  /*29d0*/  IMAD.MOV.U32 R3, RZ, RZ, R15 ;  /* 0x000000ffff037224 */ /* 0x000fe200078e000f */
[----:B------:R-:W-:Y:S02]  /*29e0*/  MOV R2, R14 ;  /* 0x0000000e00027202 */ /* 0x000fe40000000f00 */
[----:B------:R-:W-:-:S07]  /*29f0*/  MOV R10, 0x2a10 ;  /* 0x00002a10000a7802 */ /* 0x000fce0000000f00 */
[----:B------:R-:W-:Y:S05]  /*2a00*/  CALL.REL.NOINC `($__internal_0_$__cuda_sm20_div_s64) ;  /* 0x0000001000447944 */ /* 0x000fea0003c00000 */
[-C--:B------:R-:W-:Y:S01]  /*2a10*/  IADD3 R13, P0, PT, RZ, -R22.reuse, RZ ;  /* 0x80000016ff0d7210 */ /* 0x080fe20007f1e0ff */
[----:B------:R-:W-:Y:S01]  /*2a20*/  IMAD.MOV.U32 R3, RZ, RZ, RZ ;  /* 0x000000ffff037224 */ /* 0x000fe200078e00ff */
[----:B------:R-:W-:Y:S02]  /*2a30*/  MOV R26, R22 ;  /* 0x00000016001a7202 */ /* 0x000fe40000000f00 */
[----:B------:R-:W-:Y:S02]  /*2a40*/  IADD3.X R11, PT, PT, RZ, ~R2, RZ, P0, !PT ;  /* 0x80000002ff0b7210 */ /* 0x000fe400007fe4ff */
[----:B------:R-:W-:-:S03]  /*2a50*/  MOV R2, R0 ;  /* 0x0000000000027202 */ /* 0x000fc60000000f00 */
[----:B------:R-:W-:Y:S02]  /*2a60*/  IMAD R11, R11, R14, RZ ;  /* 0x0000000e0b0b7224 */ /* 0x000fe400078e02ff */
[----:B------:R-:W-:-:S04]  /*2a70*/  IMAD.WIDE.U32 R2, R14, R13, R2 ;  /* 0x0000000d0e027225 */ /* 0x000fc800078e0002 */
[----:B------:R-:W-:Y:S01]  /*2a80*/  IMAD R11, R15, R13, R11 ;  /* 0x0000000d0f0b7224 */ /* 0x000fe200078e020b */
[----:B------:R-:W-:-:S03]  /*2a90*/  MOV R17, R2 ;  /* 0x0000000200117202 */ /* 0x000fc60000000f00 */
[----:B------:R-:W-:-:S07]  /*2aa0*/  IMAD.IADD R11, R3, 0x1, R11 ;  /* 0x00000001030b7824 */ /* 0x000fce00078e020b */
.L_x_30:
[----:B------:R-:W0:Y:S01]  /*2ab0*/  LDC.64 R14, c[0x0][0x390] ;  /* 0x0000e400ff0e7b82 */ /* 0x000e220000000a00 */
[----:B------:R-:W-:-:S07]  /*2ac0*/  IADD3 R0, PT, PT, R4, -0x1, RZ ;  /* 0xffffffff04007810 */ /* 0x000fce0007ffe0ff */
        /* <DEDUP_REMOVED lines=19> */
[----:B------:R-:W-:-:S06]  /*2c00*/  IMAD.HI.U32 R3, R3, R11, R2 ;  /* 0x0000000b03037227 */ /* 0x000fcc00078e0002 */
[----:B------:R-:W-:-:S04]  /*2c10*/  IMAD.HI.U32 R3, R3, R26, RZ ;  /* 0x0000001a03037227 */ /* 0x000fc800078e00ff */
[----:B------:R-:W-:-:S04]  /*2c20*/  IMAD.MOV R11, RZ, RZ, -R3 ;  /* 0x000000ffff0b7224 */ /* 0x000fc800078e0a03 */
[----:B------:R-:W-:-:S05]  /*2c30*/  IMAD R11, R14, R11, R26 ;  /* 0x0000000b0e0b7224 */ /* 0x000fca00078e021a */
[----:B------:R-:W-:-:S13]  /*2c40*/  ISETP.GE.U32.AND P0, PT, R11, R14, PT ;  /* 0x0000000e0b00720c */ /* 0x000fda0003f06070 */
[----:B------:R-:W-:Y:S02]  /*2c50*/  @P0 IADD3 R11, PT, PT, -R14, R11, RZ ;  /* 0x0000000b0e0b0210 */ /* 0x000fe40007ffe1ff */
[----:B------:R-:W-:Y:S02]  /*2c60*/  @P0 IADD3 R3, PT, PT, R3, 0x1, RZ ;  /* 0x0000000103030810 */ /* 0x000fe40007ffe0ff */
[----:B------:R-:W-:Y:S02]  /*2c70*/  ISETP.GE.U32.AND P1, PT, R11, R14, PT ;  /* 0x0000000e0b00720c */ /* 0x000fe40003f26070 */
[----:B------:R-:W-:-:S11]  /*2c80*/  MOV R11, RZ ;  /* 0x000000ff000b7202 */ /* 0x000fd60000000f00 */
[----:B------:R-:W-:Y:S01]  /*2c90*/  @P1 VIADD R3, R3, 0x1 ;  /* 0x0000000103031836 */ /* 0x000fe20000000000 */
[----:B------:R-:W-:-:S04]  /*2ca0*/  @!P2 LOP3.LUT R3, RZ, R14, RZ, 0x33, !PT ;  /* 0x0000000eff03a212 */ /* 0x000fc800078e33ff */
[----:B------:R-:W-:Y:S01]  /*2cb0*/  IADD3 R15, PT, PT, -R3, RZ, RZ ;  /* 0x000000ff030f7210 */ /* 0x000fe20007ffe1ff */
[----:B------:R-:W-:-:S04]  /*2cc0*/  IMAD.MOV.U32 R22, RZ, RZ, R3 ;  /* 0x000000ffff167224 */ /* 0x000fc800078e0003 */
[----:B------:R-:W-:Y:S01]  /*2cd0*/  IMAD R15, R14, R15, R26 ;  /* 0x0000000f0e0f7224 */ /* 0x000fe200078e021a */
[----:B------:R-:W-:Y:S06]  /*2ce0*/  BRA `(.L_x_32) ;  /* 0x0000000000307947 */ /* 0x000fec0003800000 */
.L_x_31:
[----:B------:R-:W-:Y:S02]  /*2cf0*/  MOV R2, R14 ;  /* 0x0000000e00027202 */ /* 0x000fe40000000f00 */
[----:B------:R-:W-:Y:S02]  /*2d00*/  MOV R3, R15 ;  /* 0x0000000f00037202 */ /* 0x000fe40000000f00 */
[----:B------:R-:W-:-:S07]  /*2d10*/  MOV R10, 0x2d30 ;  /* 0x00002d30000a7802 */ /* 0x000fce0000000f00 */
[----:B------:R-:W-:Y:S05]  /*2d20*/  CALL.REL.NOINC `($__internal_0_$__cuda_sm20_div_s64) ;  /* 0x0000000c007c7944 */ /* 0x000fea0003c00000 */
        /* <DEDUP_REMOVED lines=8> */
.L_x_32:
[----:B------:R-:W0:Y:S02]  /*2db0*/  LDC.64 R2, c[0x0][0x398] ;  /* 0x0000e600ff027b82 */ /* 0x000e240000000a00 */
[----:B0-----:R-:W-:-:S06]  /*2dc0*/  IMAD.WIDE.U32 R2, R0, 0x8, R2 ;  /* 0x0000000800027825 */ /* 0x001fcc00078e0002 */
[----:B------:R-:W2:Y:S01]  /*2dd0*/  LDG.E.64 R2, desc[UR10][R2.64] ;  /* 0x0000000a02027981 */ /* 0x000ea2000c1e1b00 */
[----:B------:R-:W-:Y:S02]  /*2de0*/  MOV R18, R16 ;  /* 0x0000001000127202 */ /* 0x000fe40000000f00 */
[----:B------:R-:W-:Y:S01]  /*2df0*/  IADD3 R4, PT, PT, R4, -0x2, RZ ;  /* 0xfffffffe04047810 */ /* 0x000fe20007ffe0ff */
[-C--:B--2---:R-:W-:Y:S02]  /*2e00*/  IMAD R0, R3, R15.reuse, RZ ;  /* 0x0000000f03007224 */ /* 0x084fe400078e02ff */
[----:B------:R-:W-:-:S04]  /*2e10*/  IMAD.WIDE.U32 R32, R2, R15, R18 ;  /* 0x0000000f02207225 */ /* 0x000fc800078e0012 */
[----:B------:R-:W-:Y:S01]  /*2e20*/  IMAD R11, R2, R11, R0 ;  /* 0x0000000b020b7224 */ /* 0x000fe200078e0200 */
[----:B------:R-:W-:-:S03]  /*2e30*/  MOV R0, R22 ;  /* 0x0000001600007202 */ /* 0x000fc60000000f00 */
[----:B------:R-:W-:-:S07]  /*2e40*/  IMAD.IADD R33, R33, 0x1, R11 ;  /* 0x0000000121217824 */ /* 0x000fce00078e020b */
.L_x_28:
[----:B------:R-:W0:Y:S02]  /*2e50*/  LDCU UR7, c[0x0][0x3a0] ;  /* 0x00007400ff0777ac */ /* 0x000e240008000800 */
[----:B0-----:R-:W-:-:S04]  /*2e60*/  ULOP3.LUT UR7, UR7, 0x1, URZ, 0xc0, !UPT ;  /* 0x0000000107077892 */ /* 0x001fc8000f8ec0ff */
[----:B------:R-:W-:-:S09]  /*2e70*/  UISETP.NE.U32.AND UP0, UPT, UR7, 0x1, UPT ;  /* 0x000000010700788c */ /* 0x000fd2000bf05070 */
[----:B------:R-:W-:Y:S05]  /*2e80*/  BRA.U UP0, `(.L_x_0) ;  /* 0x0000000100887547 */ /* 0x000fea000b800000 */
[----:B------:R-:W0:Y:S02]  /*2e90*/  LDC.64 R2, c[0x0][0x390] ;  /* 0x0000e400ff027b82 */ /* 0x000e240000000a00 */
[----:B0-----:R-:W-:-:S06]  /*2ea0*/  IMAD.WIDE.U32 R2, R4, 0x8, R2 ;  /* 0x0000000804027825 */ /* 0x001fcc00078e0002 */
[----:B------:R-:W2:Y:S02]  /*2eb0*/  LDG.E.64 R2, desc[UR10][R2.64] ;  /* 0x0000000a02027981 */ /* 0x000ea4000c1e1b00 */
[----:B--2---:R-:W-:-:S13]  /*2ec0*/  ISETP.NE.U32.AND P0, PT, R3, RZ, PT ;  /* 0x000000ff0300720c */ /* 0x004fda0003f05070 */
[----:B------:R-:W-:Y:S05]  /*2ed0*/  @P0 BRA `(.L_x_33) ;  /* 0x0000000000500947 */ /* 0x000fea0003800000 */
[----:B------:R-:W0:Y:S01]  /*2ee0*/  I2F.U32.RP R3, R2 ;  /* 0x0000000200037306 */ /* 0x000e220000209000 */
[----:B------:R-:W-:Y:S01]  /*2ef0*/  IMAD.MOV R13, RZ, RZ, -R2 ;  /* 0x000000ffff0d7224 */ /* 0x000fe200078e0a02 */
[----:B------:R-:W-:-:S06]  /*2f00*/  ISETP.NE.U32.AND P1, PT, R2, RZ, PT ;  /* 0x000000ff0200720c */ /* 0x000fcc0003f25070 */
[----:B0-----:R-:W0:Y:S02]  /*2f10*/  MUFU.RCP R3, R3 ;  /* 0x0000000300037308 */ /* 0x001e240000001000 */
[----:B0-----:R-:W-:Y:S01]  /*2f20*/  IADD3 R10, PT, PT, R3, 0xffffffe, RZ ;  /* 0x0ffffffe030a7810 */ /* 0x001fe20007ffe0ff */
[----:B------:R-:W-:-:S05]  /*2f30*/  IMAD.MOV.U32 R3, RZ, RZ, RZ ;  /* 0x000000ffff037224 */ /* 0x000fca00078e00ff */
        /* <DEDUP_REMOVED lines=8> */
[----:B------:R-:W-:-:S05]  /*2fc0*/  @P0 IMAD.IADD R11, R11, 0x1, -R2 ;  /* 0x000000010b0b0824 */ /* 0x000fca00078e0a02 */
[----:B------:R-:W-:-:S13]  /*2fd0*/  ISETP.GE.U32.AND P0, PT, R11, R2, PT ;  /* 0x000000020b00720c */ /* 0x000fda0003f06070 */
[----:B------:R-:W-:Y:S02]  /*2fe0*/  @P0 IADD3 R11, PT, PT, -R2, R11, RZ ;  /* 0x0000000b020b0210 */ /* 0x000fe40007ffe1ff */
[----:B------:R-:W-:-:S04]  /*2ff0*/  @!P1 LOP3.LUT R11, RZ, R2, RZ, 0x33, !PT ;  /* 0x00000002ff0b9212 */ /* 0x000fc800078e33ff */
[----:B------:R-:W-:Y:S01]  /*3000*/  MOV R2, R11 ;  /* 0x0000000b00027202 */ /* 0x000fe20000000f00 */
[----:B------:R-:W-:Y:S06]  /*3010*/  BRA `(.L_x_34) ;  /* 0x0000000000087947 */ /* 0x000fec0003800000 */
.L_x_33:
[----:B------:R-:W-:-:S07]  /*3020*/  MOV R12, 0x3040 ;  /* 0x00003040000c7802 */ /* 0x000fce0000000f00 */
[----:B------:R-:W-:Y:S05]  /*3030*/  CALL.REL.NOINC `($__internal_1_$__cuda_sm20_rem_s64) ;  /* 0x0000001000047944 */ /* 0x000fea0003c00000 */
.L_x_34:
[----:B------:R-:W0:Y:S02]  /*3040*/  LDC.64 R10, c[0x0][0x398] ;  /* 0x0000e600ff0a7b82 */ /* 0x000e240000000a00 */
[----:B0-----:R-:W-:-:S06]  /*3050*/  IMAD.WIDE.U32 R10, R4, 0x8, R10 ;  /* 0x00000008040a7825 */ /* 0x001fcc00078e000a */
[----:B------:R-:W2:Y:S02]  /*3060*/  LDG.E.64 R10, desc[UR10][R10.64] ;  /* 0x0000000a0a0a7981 */ /* 0x000ea4000c1e1b00 */
[-C--:B--2---:R-:W-:Y:S02]  /*3070*/  IMAD R13, R11, R2.reuse, RZ ;  /* 0x000000020b0d7224 */ /* 0x084fe400078e02ff */
[----:B------:R-:W-:-:S04]  /*3080*/  IMAD.WIDE.U32 R32, R10, R2, R32 ;  /* 0x000000020a207225 */ /* 0x000fc800078e0020 */
[----:B------:R-:W-:-:S05]  /*3090*/  IMAD R13, R10, R3, R13 ;  /* 0x000000030a0d7224 */ /* 0x000fca00078e020d */
[----:B------:R-:W-:-:S07]  /*30a0*/  IADD3 R33, PT, PT, R33, R13, RZ ;  /* 0x0000000d21217210 */ /* 0x000fce0007ffe0ff */
.L_x_0:
[----:B------:R-:W0:Y:S02]  /*30b0*/  LDCU.64 UR12, c[0x0][0x388] ;  /* 0x00007100ff0c77ac */ /* 0x000e240008000a00 */
[----:B0-----:R-:W-:-:S04]  /*30c0*/  LEA R2, P0, R32, UR12, 0x1 ;  /* 0x0000000c20027c11 */ /* 0x001fc8000f8008ff */
[----:B------:R-:W-:-:S05]  /*30d0*/  LEA.HI.X R3, R32, UR13, R33, 0x1, P0 ;  /* 0x0000000d20037c11 */ /* 0x000fca00080f0c21 */
[----:B------:R-:W2:Y:S01]  /*30e0*/  LDG.E.U16 R2, desc[UR10][R2.64] ;  /* 0x0000000a02027981 */ /* 0x000ea2000c1e1500 */
[----:B------:R-:W-:-:S03]  /*30f0*/  ISETP.NE.AND P0, PT, R9, RZ, PT ;  /* 0x000000ff0900720c */ /* 0x000fc60003f05270 */
[----:B--2---:R0:W-:Y:S01]  /*3100*/  STS.U16 [R5], R2 ;  /* 0x0000000205007388 */ /* 0x0041e20000000400 */
[----:B------:R-:W-:Y:S09]  /*3110*/  BAR.SYNC.DEFER_BLOCKING 0x0 ;  /* 0x0000000000007b1d */ /* 0x000ff20000010000 */
[----:B------:R-:W-:Y:S05]  /*3120*/  @P0 EXIT ;  /* 0x000000000000094d */ /* 0x000fea0003800000 */
[----:B------:R-:W-:Y:S02]  /*3130*/  ISETP.GE.U32.AND P0, PT, R7, 0x2, PT ;  /* 0x000000020700780c */ /* 0x000fe40003f06070 */
[----:B------:R-:W-:-:S11]  /*3140*/  LEA R0, R8, UR5, 0x1 ;  /* 0x0000000508007c11 */ /* 0x000fd6000f8e08ff */
[----:B------:R-:W-:Y:S05]  /*3150*/  @!P0 BRA `(.L_x_35) ;  /* 0x00000008001c8947 */ /* 0x000fea0003800000 */
[----:B------:R1:W2:Y:S01]  /*3160*/  LDS.U16 R9, [R0] ;  /* 0x0000000000097984 */ /* 0x0002a20000000400 */
[C---:B0-----:R-:W-:Y:S01]  /*3170*/  IADD3 R2, PT, PT, R7.reuse, -0x2, RZ ;  /* 0xfffffffe07027810 */ /* 0x041fe20007ffe0ff */
[----:B------:R-:W-:Y:S02]  /*3180*/  VIADD R7, R7, 0xffffffff ;  /* 0xffffffff07077836 */ /* 0x000fe40000000000 */
[----:B------:R-:W-:Y:S01]  /*3190*/  HFMA2 R3, -RZ, RZ, 0, 5.9604644775390625e-08 ;  /* 0x00000001ff037431 */ /* 0x000fe200000001ff */
[----:B------:R-:W-:Y:S02]  /*31a0*/  ISETP.GE.U32.AND P0, PT, R2, 0x7, PT ;  /* 0x000000070200780c */ /* 0x000fe40003f06070 */
[----:B------:R-:W-:-:S11]  /*31b0*/  LOP3.LUT R2, R7, 0x7, RZ, 0xc0, !PT ;  /* 0x0000000707027812 */ /* 0x000fd600078ec0ff */
[----:B-1----:R-:W-:Y:S05]  /*31c0*/  @!P0 BRA `(.L_x_36) ;  /* 0x0000000400088947 */ /* 0x002fea0003800000 */
[----:B------:R-:W0:Y:S01]  /*31d0*/  S2UR UR5, SR_CgaCtaId ;  /* 0x00000000000579c3 */ /* 0x000e220000008800 */
[----:B------:R-:W-:Y:S01]  /*31e0*/  USHF.L.U32 UR6, UR9, 0x1, URZ ;  /* 0x0000000109067899 */ /* 0x000fe200080006ff */
[----:B------:R-:W-:Y:S01]  /*31f0*/  LOP3.LUT R4, R7, 0xfffffff8, RZ, 0xc0, !PT ;  /* 0xfffffff807047812 */ /* 0x000fe200078ec0ff */
[----:B------:R-:W-:Y:S01]  /*3200*/  UMOV UR4, 0x400 ;  /* 0x0000040000047882 */ /* 0x000fe20000000000 */
[----:B------:R-:W-:Y:S01]  /*3210*/  MOV R16, 0x1 ;  /* 0x0000000100107802 */ /* 0x000fe20000000f00 */
[----:B------:R-:W-:Y:S01]  /*3220*/  IMAD.MOV.U32 R3, RZ, RZ, RZ ;  /* 0x000000ffff037224 */ /* 0x000fe200078e00ff */
[----:B------:R-:W-:Y:S02]  /*3230*/  IADD3 R4, PT, PT, -R4, RZ, RZ ;  /* 0x000000ff04047210 */ /* 0x000fe40007ffe1ff */
[----:B------:R-:W-:Y:S01]  /*3240*/  LEA R5, R8, UR6, 0x1 ;  /* 0x0000000608057c11 */ /* 0x000fe2000f8e08ff */
[----:B0-----:R-:W-:-:S06]  /*3250*/  ULEA UR4, UR5, UR4, 0x18 ;  /* 0x0000000405047291 */ /* 0x001fcc000f8ec0ff */
[----:B------:R-:W-:-:S07]  /*3260*/  IADD3 R5, PT, PT, R5, UR4, RZ ;  /* 0x0000000405057c10 */ /* 0x000fce000fffe0ff */
.L_x_37:
[----:B------:R-:W0:Y:S01]  /*3270*/  LDS.U16 R8, [R5] ;  /* 0x0000000005087984 */ /* 0x000e220000000400 */
[----:B------:R-:W-:Y:S01]  /*3280*/  IMAD R11, R16, UR9, RZ ;  /* 0x00000009100b7c24 */ /* 0x000fe2000f8e02ff */
[----:B------:R-:W-:Y:S01]  /*3290*/  IADD3 R4, PT, PT, R4, 0x8, RZ ;  /* 0x0000000804047810 */ /* 0x000fe20007ffe0ff */
[----:B--2---:R-:W-:Y:S01]  /*32a0*/  HADD2.F32 R9, -RZ, R9.H0_H0 ;  /* 0x20000009ff097230 */ /* 0x004fe20000004100 */
[----:B------:R-:W-:Y:S01]  /*32b0*/  IADD3 R16, PT, PT, R16, 0x8, RZ ;  /* 0x0000000810107810 */ /* 0x000fe20007ffe0ff */
[----:B------:R-:W-:Y:S01]  /*32c0*/  IMAD R11, R11, 0x2, R0 ;  /* 0x000000020b0b7824 */ /* 0x000fe200078e0200 */
[----:B------:R-:W-:Y:S01]  /*32d0*/  ISETP.NE.AND P0, PT, R4, RZ, PT ;  /* 0x000000ff0400720c */ /* 0x000fe20003f05270 */
[----:B------:R-:W-:-:S03]  /*32e0*/  VIADD R3, R3, 0x8 ;  /* 0x0000000803037836 */ /* 0x000fc60000000000 */
[----:B------:R1:W2:Y:S01]  /*32f0*/  LDS.U16 R12, [R11+UR6] ;  /* 0x000000060b0c7984 */ /* 0x0002a20008000400 */
[----:B------:R-:W-:-:S04]  /*3300*/  IADD3 R10, PT, PT, R11, UR6, RZ ;  /* 0x000000060b0a7c10 */ /* 0x000fc8000fffe0ff */
[----:B------:R-:W-:Y:S01]  /*3310*/  IADD3 R13, PT, PT, R10, UR6, RZ ;  /* 0x000000060a0d7c10 */ /* 0x000fe2000fffe0ff */
[----:B------:R3:W4:Y:S04]  /*3320*/  LDS.U16 R14, [R10+UR6] ;  /* 0x000000060a0e7984 */ /* 0x0007280008000400 */
[----:B------:R5:W4:Y:S01]  /*3330*/  LDS.U16 R15, [R13+UR6] ;  /* 0x000000060d0f7984 */ /* 0x000b220008000400 */
[----:B-1----:R-:W-:-:S05]  /*3340*/  VIADD R11, R13, UR6 ;  /* 0x000000060d0b7c36 */ /* 0x002fca0008000000 */
[----:B---3--:R-:W-:-:S04]  /*3350*/  IADD3 R10, PT, PT, R11, UR6, RZ ;  /* 0x000000060b0a7c10 */ /* 0x008fc8000fffe0ff */
[----:B-----5:R-:W-:Y:S01]  /*3360*/  IADD3 R13, PT, PT, R10, UR6, RZ ;  /* 0x000000060a0d7c10 */ /* 0x020fe2000fffe0ff */
[----:B0-----:R-:W-:-:S05]  /*3370*/  HADD2.F32 R8, -RZ, R8.H0_H0 ;  /* 0x20000008ff087230 */ /* 0x001fca0000004100 */
[----:B------:R-:W-:-:S05]  /*3380*/  FMUL R8, R9, R8 ;  /* 0x0000000809087220 */ /* 0x000fca0000400000 */
[----:B------:R-:W-:Y:S01]  /*3390*/  F2FP.F16.F32.PACK_AB R8, RZ, R8 ;  /* 0x00000008ff08723e */ /* 0x000fe200000000ff */
[----:B--2---:R-:W-:Y:S02]  /*33a0*/  HADD2.F32 R9, -RZ, R12.H0_H0 ;  /* 0x2000000cff097230 */ /* 0x004fe40000004100 */
[----:B------:R0:W1:Y:S02]  /*33b0*/  LDS.U16 R12, [R11+UR6] ;  /* 0x000000060b0c7984 */ /* 0x0000640008000400 */
[----:B------:R-:W-:-:S05]  /*33c0*/  HADD2.F32 R8, -RZ, R8.H0_H0 ;  /* 0x20000008ff087230 */ /* 0x000fca0000004100 */
[----:B------:R-:W-:Y:S01]  /*33d0*/  FMUL R8, R8, R9 ;  /* 0x0000000908087220 */ /* 0x000fe20000400000 */
[----:B----4-:R-:W-:Y:S02]  /*33e0*/  HADD2.F32 R9, -RZ, R14.H0_H0 ;  /* 0x2000000eff097230 */ /* 0x010fe40000004100 */
[----:B------:R2:W3:Y:S01]  /*33f0*/  LDS.U16 R14, [R10+UR6] ;  /* 0x000000060a0e7984 */ /* 0x0004e20008000400 */
[----:B------:R-:W-:Y:S01]  /*3400*/  HADD2.F32 R15, -RZ, R15.H0_H0 ;  /* 0x2000000fff0f7230 */ /* 0x000fe20000004100 */
[----:B------:R-:W-:Y:S01]  /*3410*/  F2FP.F16.F32.PACK_AB R8, RZ, R8 ;  /* 0x00000008ff08723e */ /* 0x000fe200000000ff */
[----:B0-----:R-:W-:-:S04]  /*3420*/  VIADD R11, R13, UR6 ;  /* 0x000000060d0b7c36 */ /* 0x001fc80008000000 */
[----:B------:R-:W-:Y:S01]  /*3430*/  HADD2.F32 R8, -RZ, R8.H0_H0 ;  /* 0x20000008ff087230 */ /* 0x000fe20000004100 */
[----:B--2---:R-:W0:Y:S01]  /*3440*/  LDC R10, c[0x0][0x360] ;  /* 0x0000d800ff0a7b82 */ /* 0x004e220000000800 */
[----:B------:R-:W2:Y:S03]  /*3450*/  LDS.U16 R11, [R11+UR6] ;  /* 0x000000060b0b7984 */ /* 0x000ea60008000400 */
[----:B------:R-:W-:-:S05]  /*3460*/  FMUL R8, R8, R9 ;  /* 0x0000000908087220 */ /* 0x000fca0000400000 */
[----:B------:R-:W-:-:S05]  /*3470*/  F2FP.F16.F32.PACK_AB R8, RZ, R8 ;  /* 0x00000008ff08723e */ /* 0x000fca00000000ff */
[----:B------:R-:W-:-:S05]  /*3480*/  HADD2.F32 R8, -RZ, R8.H0_H0 ;  /* 0x20000008ff087230 */ /* 0x000fca0000004100 */
[----:B------:R-:W-:Y:S02]  /*3490*/  FMUL R8, R8, R15 ;  /* 0x0000000f08087220 */ /* 0x000fe40000400000 */
[----:B------:R-:W4:Y:S01]  /*34a0*/  LDS.U16 R15, [R13+UR6] ;  /* 0x000000060d0f7984 */ /* 0x000f220008000400 */
[----:B-1----:R-:W-:Y:S02]  /*34b0*/  HADD2.F32 R9, -RZ, R12.H0_H0 ;  /* 0x2000000cff097230 */ /* 0x002fe40000004100 */
[----:B------:R-:W-:Y:S02]  /*34c0*/  F2FP.F16.F32.PACK_AB R8, RZ, R8 ;  /* 0x00000008ff08723e */ /* 0x000fe400000000ff */
[----:B0-----:R-:W-:-:S03]  /*34d0*/  LEA R5, R10, R5, 0x4 ;  /* 0x000000050a057211 */ /* 0x001fc600078e20ff */
[----:B------:R-:W-:-:S05]  /*34e0*/  HADD2.F32 R8, -RZ, R8.H0_H0 ;  /* 0x20000008ff087230 */ /* 0x000fca0000004100 */
[----:B------:R-:W-:Y:S01]  /*34f0*/  FMUL R8, R8, R9 ;  /* 0x0000000908087220 */ /* 0x000fe20000400000 */
[----:B---3--:R-:W-:-:S04]  /*3500*/  HADD2.F32 R9, -RZ, R14.H0_H0 ;  /* 0x2000000eff097230 */ /* 0x008fc80000004100 */
[----:B------:R-:W-:Y:S01]  /*3510*/  F2FP.F16.F32.PACK_AB R8, RZ, R8 ;  /* 0x00000008ff08723e */ /* 0x000fe200000000ff */
[----:B--2---:R-:W-:-:S04]  /*3520*/  HADD2.F32 R11, -RZ, R11.H0_H0 ;  /* 0x2000000bff0b7230 */ /* 0x004fc80000004100 */
[----:B------:R-:W-:-:S05]  /*3530*/  HADD2.F32 R8, -RZ, R8.H0_H0 ;  /* 0x20000008ff087230 */ /* 0x000fca0000004100 */
[----:B------:R-:W-:-:S05]  /*3540*/  FMUL R8, R8, R9 ;  /* 0x0000000908087220 */ /* 0x000fca0000400000 */
[----:B------:R-:W-:-:S05]  /*3550*/  F2FP.F16.F32.PACK_AB R8, RZ, R8 ;  /* 0x00000008ff08723e */ /* 0x000fca00000000ff */
[----:B------:R-:W-:Y:S02]  /*3560*/  HADD2.F32 R8, -RZ, R8.H0_H0 ;  /* 0x20000008ff087230 */ /* 0x000fe40000004100 */
[----:B----4-:R-:W-:-:S05]  /*3570*/  HADD2.F32 R15, -RZ, R15.H0_H0 ;  /* 0x2000000fff0f7230 */ /* 0x010fca0000004100 */
[----:B------:R-:W-:-:S05]  /*3580*/  FMUL R8, R8, R15 ;  /* 0x0000000f08087220 */ /* 0x000fca0000400000 */
[----:B------:R-:W-:-:S05]  /*3590*/  F2FP.F16.F32.PACK_AB R8, RZ, R8 ;  /* 0x00000008ff08723e */ /* 0x000fca00000000ff */
[----:B------:R-:W-:-:S05]  /*35a0*/  HADD2.F32 R8, -RZ, R8.H0_H0 ;  /* 0x20000008ff087230 */ /* 0x000fca0000004100 */
[----:B------:R-:W-:-:S05]  /*35b0*/  FMUL R8, R8, R11 ;  /* 0x0000000b08087220 */ /* 0x000fca0000400000 */
[----:B------:R-:W-:Y:S01]  /*35c0*/  F2FP.F16.F32.PACK_AB R9, RZ, R8 ;  /* 0x00000008ff09723e */ /* 0x000fe200000000ff */
[----:B------:R-:W-:Y:S06]  /*35d0*/  @P0 BRA `(.L_x_37) ;  /* 0xfffffffc00240947 */ /* 0x000fec000383ffff */
[----:B------:R-:W-:-:S07]  /*35e0*/  IADD3 R3, PT, PT, R3, 0x1, RZ ;  /* 0x0000000103037810 */ /* 0x000fce0007ffe0ff */
.L_x_36:
[----:B------:R-:W-:-:S13]  /*35f0*/  ISETP.NE.AND P0, PT, R2, RZ, PT ;  /* 0x000000ff0200720c */ /* 0x000fda0003f05270 */
[----:B------:R-:W-:Y:S05]  /*3600*/  @!P0 BRA `(.L_x_38) ;  /* 0x0000000000ec8947 */ /* 0x000fea0003800000 */
[----:B------:R-:W-:Y:S02]  /*3610*/  ISETP.GE.U32.AND P0, PT, R2, 0x4, PT ;  /* 0x000000040200780c */ /* 0x000fe40003f06070 */
[----:B------:R-:W-:-:S04]  /*3620*/  LOP3.LUT R14, R7, 0x3, RZ, 0xc0, !PT ;  /* 0x00000003070e7812 */ /* 0x000fc800078ec0ff */
[----:B------:R-:W-:-:S07]  /*3630*/  ISETP.NE.AND P1, PT, R14, RZ, PT ;  /* 0x000000ff0e00720c */ /* 0x000fce0003f25270 */
[----:B------:R-:W-:Y:S06]  /*3640*/  @!P0 BRA `(.L_x_39) ;  /* 0x00000000006c8947 */ /* 0x000fec0003800000 */
[----:B------:R-:W0:Y:S01]  /*3650*/  LDC R13, c[0x0][0x360] ;  /* 0x0000d800ff0d7b82 */ /* 0x000e220000000800 */
[C---:B------:R-:W-:Y:S01]  /*3660*/  IMAD R5, R3.reuse, UR9, RZ ;  /* 0x0000000903057c24 */ /* 0x040fe2000f8e02ff */
[----:B------:R-:W-:Y:S01]  /*3670*/  IADD3 R3, PT, PT, R3, 0x4, RZ ;  /* 0x0000000403037810 */ /* 0x000fe20007ffe0ff */
[----:B--2---:R-:W-:Y:S02]  /*3680*/  HADD2.F32 R9, -RZ, R9.H0_H0 ;  /* 0x20000009ff097230 */ /* 0x004fe40000004100 */
[----:B------:R-:W-:-:S05]  /*3690*/  IMAD R5, R5, 0x2, R0 ;  /* 0x0000000205057824 */ /* 0x000fca00078e0200 */
[----:B------:R-:W1:Y:S01]  /*36a0*/  LDS.U16 R2, [R5] ;  /* 0x0000000005027984 */ /* 0x000e620000000400 */
[----:B0-----:R-:W-:-:S04]  /*36b0*/  LEA R4, R13, R5, 0x1 ;  /* 0x000000050d047211 */ /* 0x001fc800078e08ff */
[C---:B------:R-:W-:Y:S01]  /*36c0*/  LEA R10, R13.reuse, R4, 0x1 ;  /* 0x000000040d0a7211 */ /* 0x040fe200078e08ff */
[----:B------:R-:W0:Y:S04]  /*36d0*/  LDS.U16 R8, [R4] ;  /* 0x0000000004087984 */ /* 0x000e280000000400 */
[----:B------:R-:W2:Y:S01]  /*36e0*/  LDS.U16 R11, [R10] ;  /* 0x000000000a0b7984 */ /* 0x000ea20000000400 */
[----:B------:R-:W-:-:S06]  /*36f0*/  IMAD R12, R13, 0x2, R10 ;  /* 0x000000020d0c7824 */ /* 0x000fcc00078e020a */
[----:B------:R-:W3:Y:S01]  /*3700*/  LDS.U16 R12, [R12] ;  /* 0x000000000c0c7984 */ /* 0x000ee20000000400 */
[----:B-1----:R-:W-:-:S05]  /*3710*/  HADD2.F32 R2, -RZ, R2.H0_H0 ;  /* 0x20000002ff027230 */ /* 0x002fca0000004100 */
[----:B------:R-:W-:-:S05]  /*3720*/  FMUL R2, R9, R2 ;  /* 0x0000000209027220 */ /* 0x000fca0000400000 */
[----:B------:R-:W-:-:S05]  /*3730*/  F2FP.F16.F32.PACK_AB R2, RZ, R2 ;  /* 0x00000002ff02723e */ /* 0x000fca00000000ff */
[----:B------:R-:W-:Y:S02]  /*3740*/  HADD2.F32 R2, -RZ, R2.H0_H0 ;  /* 0x20000002ff027230 */ /* 0x000fe40000004100 */
[----:B0-----:R-:W-:Y:S02]  /*3750*/  HADD2.F32 R5, -RZ, R8.H0_H0 ;  /* 0x20000008ff057230 */ /* 0x001fe40000004100 */
[----:B--2---:R-:W-:-:S03]  /*3760*/  HADD2.F32 R11, -RZ, R11.H0_H0 ;  /* 0x2000000bff0b7230 */ /* 0x004fc60000004100 */
[----:B------:R-:W-:-:S05]  /*3770*/  FMUL R2, R2, R5 ;  /* 0x0000000502027220 */ /* 0x000fca0000400000 */
[----:B------:R-:W-:Y:S01]  /*3780*/  F2FP.F16.F32.PACK_AB R2, RZ, R2 ;  /* 0x00000002ff02723e */ /* 0x000fe200000000ff */
[----:B---3--:R-:W-:-:S04]  /*3790*/  HADD2.F32 R5, -RZ, R12.H0_H0 ;  /* 0x2000000cff057230 */ /* 0x008fc80000004100 */
[----:B------:R-:W-:-:S05]  /*37a0*/  HADD2.F32 R2, -RZ, R2.H0_H0 ;  /* 0x20000002ff027230 */ /* 0x000fca0000004100 */
[----:B------:R-:W-:-:S05]  /*37b0*/  FMUL R2, R2, R11 ;  /* 0x0000000b02027220 */ /* 0x000fca0000400000 */
[----:B------:R-:W-:-:S05]  /*37c0*/  F2FP.F16.F32.PACK_AB R2, RZ, R2 ;  /* 0x00000002ff02723e */ /* 0x000fca00000000ff */
[----:B------:R-:W-:-:S05]  /*37d0*/  HADD2.F32 R2, -RZ, R2.H0_H0 ;  /* 0x20000002ff027230 */ /* 0x000fca0000004100 */
[----:B------:R-:W-:-:S05]  /*37e0*/  FMUL R2, R2, R5 ;  /* 0x0000000502027220 */ /* 0x000fca0000400000 */
[----:B------:R-:W-:-:S07]  /*37f0*/  F2FP.F16.F32.PACK_AB R9, RZ, R2 ;  /* 0x00000002ff09723e */ /* 0x000fce00000000ff */
.L_x_39:
[----:B------:R-:W-:Y:S05]  /*3800*/  @!P1 BRA `(.L_x_38) ;  /* 0x00000000006c9947 */ /* 0x000fea0003800000 */
[----:B------:R-:W-:Y:S02]  /*3810*/  ISETP.NE.AND P0, PT, R14, 0x1, PT ;  /* 0x000000010e00780c */ /* 0x000fe40003f05270 */
[----:B------:R-:W-:-:S04]  /*3820*/  LOP3.LUT R7, R7, 0x1, RZ, 0xc0, !PT ;  /* 0x0000000107077812 */ /* 0x000fc800078ec0ff */
[----:B------:R-:W-:-:S07]  /*3830*/  ISETP.NE.U32.AND P1, PT, R7, 0x1, PT ;  /* 0x000000010700780c */ /* 0x000fce0003f25070 */
[----:B------:R-:W-:Y:S06]  /*3840*/  @!P0 BRA `(.L_x_40) ;  /* 0x00000000003c8947 */ /* 0x000fec0003800000 */
[----:B------:R-:W0:Y:S01]  /*3850*/  LDC R4, c[0x0][0x360] ;  /* 0x0000d800ff047b82 */ /* 0x000e220000000800 */
[C---:B------:R-:W-:Y:S01]  /*3860*/  IMAD R5, R3.reuse, UR9, RZ ;  /* 0x0000000903057c24 */ /* 0x040fe2000f8e02ff */
[----:B------:R-:W-:Y:S01]  /*3870*/  IADD3 R3, PT, PT, R3, 0x2, RZ ;  /* 0x0000000203037810 */ /* 0x000fe20007ffe0ff */
[----:B--2---:R-:W-:-:S03]  /*3880*/  HADD2.F32 R9, -RZ, R9.H0_H0 ;  /* 0x20000009ff097230 */ /* 0x004fc60000004100 */
[----:B------:R-:W-:-:S05]  /*3890*/  LEA R5, R5, R0, 0x1 ;  /* 0x0000000005057211 */ /* 0x000fca00078e08ff */
[----:B------:R-:W1:Y:S01]  /*38a0*/  LDS.U16 R2, [R5] ;  /* 0x0000000005027984 */ /* 0x000e620000000400 */
[----:B0-----:R-:W-:-:S06]  /*38b0*/  IMAD R4, R4, 0x2, R5 ;  /* 0x0000000204047824 */ /* 0x001fcc00078e0205 */
[----:B------:R-:W0:Y:S01]  /*38c0*/  LDS.U16 R4, [R4] ;  /* 0x0000000004047984 */ /* 0x000e220000000400 */
[----:B-1----:R-:W-:-:S05]  /*38d0*/  HADD2.F32 R2, -RZ, R2.H0_H0 ;  /* 0x20000002ff027230 */ /* 0x002fca0000004100 */
[----:B------:R-:W-:-:S05]  /*38e0*/  FMUL R2, R9, R2 ;  /* 0x0000000209027220 */ /* 0x000fca0000400000 */
[----:B------:R-:W-:-:S05]  /*38f0*/  F2FP.F16.F32.PACK_AB R2, RZ, R2 ;  /* 0x00000002ff02723e */ /* 0x000fca00000000ff */
[----:B------:R-:W-:Y:S02]  /*3900*/  HADD2.F32 R2, -RZ, R2.H0_H0 ;  /* 0x20000002ff027230 */ /* 0x000fe40000004100 */
[----:B0-----:R-:W-:-:S05]  /*3910*/  HADD2.F32 R7, -RZ, R4.H0_H0 ;  /* 0x20000004ff077230 */ /* 0x001fca0000004100 */
[----:B------:R-:W-:-:S05]  /*3920*/  FMUL R2, R2, R7 ;  /* 0x0000000702027220 */ /* 0x000fca0000400000 */
[----:B------:R-:W-:-:S07]  /*3930*/  F2FP.F16.F32.PACK_AB R9, RZ, R2 ;  /* 0x00000002ff09723e */ /* 0x000fce00000000ff */
.L_x_40:
[----:B------:R-:W-:Y:S05]  /*3940*/  @P1 BRA `(.L_x_38) ;  /* 0x00000000001c1947 */ /* 0x000fea0003800000 */
[----:B------:R-:W-:Y:S02]  /*3950*/  IMAD R3, R3, UR9, RZ ;  /* 0x0000000903037c24 */ /* 0x000fe4000f8e02ff */
[----:B--2---:R-:W-:-:S03]  /*3960*/  HADD2.F32 R9, -RZ, R9.H0_H0 ;  /* 0x20000009ff097230 */ /* 0x004fc60000004100 */
[----:B------:R-:W-:-:S06]  /*3970*/  LEA R3, R3, R0, 0x1 ;  /* 0x0000000003037211 */ /* 0x000fcc00078e08ff */
[----:B------:R-:W0:Y:S02]  /*3980*/  LDS.U16 R3, [R3] ;  /* 0x0000000003037984 */ /* 0x000e240000000400 */
[----:B0-----:R-:W-:-:S05]  /*3990*/  HADD2.F32 R2, -RZ, R3.H0_H0 ;  /* 0x20000003ff027230 */ /* 0x001fca0000004100 */
[----:B------:R-:W-:-:S05]  /*39a0*/  FMUL R2, R9, R2 ;  /* 0x0000000209027220 */ /* 0x000fca0000400000 */
[----:B------:R-:W-:-:S07]  /*39b0*/  F2FP.F16.F32.PACK_AB R9, RZ, R2 ;  /* 0x00000002ff09723e */ /* 0x000fce00000000ff */
.L_x_38:
[----:B--2---:R1:W-:Y:S02]  /*39c0*/  STS.U16 [R0], R9 ;  /* 0x0000000900007388 */ /* 0x0043e40000000400 */
.L_x_35:
[----:B0-----:R-:W0:Y:S01]  /*39d0*/  LDC.64 R2, c[0x4][RZ] ;  /* 0x01000000ff027b82 */ /* 0x001e220000000a00 */
[----:B------:R-:W-:Y:S01]  /*39e0*/  BSSY B0, `(.L_x_41) ;  /* 0x0000007000007945 */ /* 0x000fe20003800000 */
[----:B------:R-:W-:-:S07]  /*39f0*/  IMAD.MOV.U32 R5, RZ, RZ, 0x1 ;  /* 0x00000001ff057424 */ /* 0x000fce00078e00ff */
.L_x_42:
[----:B------:R-:W-:Y:S01]  /*3a00*/  HFMA2 R4, -RZ, RZ, 0, 0 ;  /* 0x00000000ff047431 */ /* 0x000fe200000001ff */
[----:B------:R-:W-:Y:S05]  /*3a10*/  YIELD ;  /* 0x0000000000007946 */ /* 0x000fea0003800000 */
[----:B0-----:R-:W2:Y:S02]  /*3a20*/  ATOMG.E.CAS.STRONG.GPU PT, R4, [R2], R4, R5 ;  /* 0x00000004020473a9 */ /* 0x001ea400001ee105 */
[----:B--2---:R-:W-:-:S13]  /*3a30*/  ISETP.NE.AND P0, PT, R4, RZ, PT ;  /* 0x000000ff0400720c */ /* 0x004fda0003f05270 */
[----:B------:R-:W-:Y:S05]  /*3a40*/  @P0 BRA `(.L_x_42) ;  /* 0xfffffffc00ec0947 */ /* 0x000fea000383ffff */
[----:B------:R-:W-:Y:S05]  /*3a50*/  BSYNC B0 ;  /* 0x0000000000007941 */ /* 0x000fea0003800000 */
.L_x_41:
[----:B------:R-:W0:Y:S01]  /*3a60*/  LDCU.64 UR4, c[0x0][0x380] ;  /* 0x00007000ff0477ac */ /* 0x000e220008000a00 */
[----:B-1----:R-:W1:Y:S01]  /*3a70*/  LDS.U16 R0, [R0] ;  /* 0x0000000000007984 */ /* 0x002e620000000400 */
[----:B0-----:R-:W-:-:S04]  /*3a80*/  LEA R4, P0, R6, UR4, 0x1 ;  /* 0x0000000406047c11 */ /* 0x001fc8000f8008ff */
[----:B------:R-:W-:-:S05]  /*3a90*/  LEA.HI.X R5, R6, UR5, RZ, 0x1, P0 ;  /* 0x0000000506057c11 */ /* 0x000fca00080f0cff */
[----:B------:R-:W2:Y:S01]  /*3aa0*/  LDG.E.U16 R6, desc[UR10][R4.64] ;  /* 0x0000000a04067981 */ /* 0x000ea2000c1e1500 */
[----:B-1----:R-:W-:Y:S02]  /*3ab0*/  HADD2.F32 R7, -RZ, R0.H0_H0 ;  /* 0x20000000ff077230 */ /* 0x002fe40000004100 */
[----:B--2---:R-:W-:-:S05]  /*3ac0*/  HADD2.F32 R6, -RZ, R6.H0_H0 ;  /* 0x20000006ff067230 */ /* 0x004fca0000004100 */
[----:B------:R-:W-:-:S05]  /*3ad0*/  FMUL R6, R6, R7 ;  /* 0x0000000706067220 */ /* 0x000fca0000400000 */
[----:B------:R-:W-:-:S05]  /*3ae0*/  F2FP.F16.F32.PACK_AB R6, RZ, R6 ;  /* 0x00000006ff06723e */ /* 0x000fca00000000ff */
[----:B------:R-:W-:Y:S04]  /*3af0*/  STG.E.U16 desc[UR10][R4.64], R6 ;  /* 0x0000000604007986 */ /* 0x000fe8000c10150a */
[----:B------:R-:W-:Y:S01]  /*3b00*/  ATOMG.E.EXCH.STRONG.GPU PT, RZ, desc[UR10][R2.64], RZ ;  /* 0x800000ff02ff79a8 */ /* 0x000fe2000c1ef10a */
[----:B------:R-:W-:Y:S05]  /*3b10*/  EXIT ;  /* 0x000000000000794d */ /* 0x000fea0003800000 */
        .weak           $__internal_0_$__cuda_sm20_div_s64
        .type           $__internal_0_$__cuda_sm20_div_s64,@function
        .size           $__internal_0_$__cuda_sm20_div_s64,($__internal_1_$__cuda_sm20_rem_s64 - $__internal_0_$__cuda_sm20_div_s64)
$__internal_0_$__cuda_sm20_div_s64:
[-C--:B------:R-:W-:Y:S02]  /*3b20*/  IADD3 R23, P1, PT, RZ, -R2.reuse, RZ ;  /* 0x80000002ff177210 */ /* 0x080fe40007f3e0ff */
[----:B------:R-:W-:Y:S02]  /*3b30*/  ISETP.GE.AND P0, PT, R3, RZ, PT ;  /* 0x000000ff0300720c */ /* 0x000fe40003f06270 */
[-C--:B------:R-:W-:Y:S02]  /*3b40*/  IADD3.X R12, PT, PT, RZ, ~R3.reuse, RZ, P1, !PT ;  /* 0x80000003ff0c7210 */ /* 0x080fe40000ffe4ff */
[----:B------:R-:W-:Y:S02]  /*3b50*/  SEL R22, R23, R2, !P0 ;  /* 0x0000000217167207 */ /* 0x000fe40004000000 */
[----:B------:R-:W-:Y:S02]  /*3b60*/  SEL R23, R12, R3, !P0 ;  /* 0x000000030c177207 */ /* 0x000fe40004000000 */
[----:B------:R-:W-:-:S02]  /*3b70*/  ISETP.LE.AND P3, PT, RZ, UR4, PT ;  /* 0x00000004ff007c0c */ /* 0x000fc4000bf63270 */
[----:B------:R-:W0:Y:S08]  /*3b80*/  I2F.U64.RP R25, R22 ;  /* 0x0000001600197312 */ /* 0x000e300000309000 */
[----:B0-----:R0:W1:Y:S02]  /*3b90*/  MUFU.RCP R13, R25 ;  /* 0x00000019000d7308 */ /* 0x0010640000001000 */
[----:B0-----:R-:W-:-:S04]  /*3ba0*/  IADD3 R25, P4, PT, RZ, -R26, RZ ;  /* 0x8000001aff197210 */ /* 0x001fc80007f9e0ff */
[----:B------:R-:W-:Y:S01]  /*3bb0*/  SEL R25, R25, R26, !P3 ;  /* 0x0000001a19197207 */ /* 0x000fe20005800000 */
[----:B-1----:R-:W-:-:S04]  /*3bc0*/  VIADD R13, R13, 0x1ffffffe ;  /* 0x1ffffffe0d0d7836 */ /* 0x002fc80000000000 */
[----:B------:R-:W0:Y:S02]  /*3bd0*/  F2I.U64.TRUNC R40, R13 ;  /* 0x0000000d00287311 */ /* 0x000e24000020d800 */
[----:B0-----:R-:W-:-:S04]  /*3be0*/  IMAD.WIDE.U32 R38, R40, R22, RZ ;  /* 0x0000001628267225 */ /* 0x001fc800078e00ff */
[C---:B------:R-:W-:Y:S01]  /*3bf0*/  IMAD R11, R40.reuse, R23, R39 ;  /* 0x00000017280b7224 */ /* 0x040fe200078e0227 */
[----:B------:R-:W-:Y:S02]  /*3c00*/  IADD3 R24, P0, PT, RZ, -R38, RZ ;  /* 0x80000026ff187210 */ /* 0x000fe40007f1e0ff */
[----:B------:R-:W-:Y:S01]  /*3c10*/  MOV R39, R40 ;  /* 0x0000002800277202 */ /* 0x000fe20000000f00 */
[----:B------:R-:W-:Y:S02]  /*3c20*/  IMAD R12, R41, R22, R11 ;  /* 0x00000016290c7224 */ /* 0x000fe400078e020b */
[----:B------:R-:W-:-:S03]  /*3c30*/  IMAD.HI.U32 R38, R40, R24, RZ ;  /* 0x0000001828267227 */ /* 0x000fc600078e00ff */
[----:B------:R-:W-:-:S05]  /*3c40*/  IADD3.X R12, PT, PT, RZ, ~R12, RZ, P0, !PT ;  /* 0x8000000cff0c7210 */ /* 0x000fca00007fe4ff */
[----:B------:R-:W-:-:S04]  /*3c50*/  IMAD.WIDE.U32 R38, P0, R40, R12, R38 ;  /* 0x0000000c28267225 */ /* 0x000fc80007800026 */
[C---:B------:R-:W-:Y:S02]  /*3c60*/  IMAD R11, R41.reuse, R12, RZ ;  /* 0x0000000c290b7224 */ /* 0x040fe400078e02ff */
[----:B------:R-:W-:-:S04]  /*3c70*/  IMAD.HI.U32 R24, P1, R41, R24, R38 ;  /* 0x0000001829187227 */ /* 0x000fc80007820026 */
[----:B------:R-:W-:Y:S01]  /*3c80*/  IMAD.HI.U32 R12, R41, R12, RZ ;  /* 0x0000000c290c7227 */ /* 0x000fe200078e00ff */
[----:B------:R-:W-:-:S03]  /*3c90*/  IADD3 R39, P2, PT, R11, R24, RZ ;  /* 0x000000180b277210 */ /* 0x000fc60007f5e0ff */
[----:B------:R-:W-:Y:S02]  /*3ca0*/  IMAD.X R12, R12, 0x1, R41, P0 ;  /* 0x000000010c0c7824 */ /* 0x000fe400000e0629 */
[----:B------:R-:W-:-:S03]  /*3cb0*/  IMAD.WIDE.U32 R40, R39, R22, RZ ;  /* 0x0000001627287225 */ /* 0x000fc600078e00ff */
[----:B------:R-:W-:Y:S01]  /*3cc0*/  IADD3.X R24, PT, PT, RZ, RZ, R12, P2, P1 ;  /* 0x000000ffff187210 */ /* 0x000fe200017e240c */
[----:B------:R-:W-:Y:S01]  /*3cd0*/  IMAD R11, R39, R23, R41 ;  /* 0x00000017270b7224 */ /* 0x000fe200078e0229 */
[----:B------:R-:W-:-:S03]  /*3ce0*/  IADD3 R13, P0, PT, RZ, -R40, RZ ;  /* 0x80000028ff0d7210 */ /* 0x000fc60007f1e0ff */
[----:B------:R-:W-:Y:S02]  /*3cf0*/  IMAD R11, R24, R22, R11 ;  /* 0x00000016180b7224 */ /* 0x000fe400078e020b */
[----:B------:R-:W-:-:S03]  /*3d00*/  IMAD.HI.U32 R38, R39, R13, RZ ;  /* 0x0000000d27267227 */ /* 0x000fc600078e00ff */
[----:B------:R-:W-:-:S05]  /*3d10*/  IADD3.X R11, PT, PT, RZ, ~R11, RZ, P0, !PT ;  /* 0x8000000bff0b7210 */ /* 0x000fca00007fe4ff */
[----:B------:R-:W-:-:S04]  /*3d20*/  IMAD.WIDE.U32 R38, P0, R39, R11, R38 ;  /* 0x0000000b27267225 */ /* 0x000fc80007800026 */
[----:B------:R-:W-:-:S04]  /*3d30*/  IMAD.HI.U32 R12, P1, R24, R13, R38 ;  /* 0x0000000d180c7227 */ /* 0x000fc80007820026 */
[----:B------:R-:W-:Y:S02]  /*3d40*/  HFMA2 R39, -RZ, RZ, 0, 0 ;  /* 0x00000000ff277431 */ /* 0x000fe400000001ff */
[CC--:B------:R-:W-:Y:S02]  /*3d50*/  IMAD R13, R24.reuse, R11.reuse, RZ ;  /* 0x0000000b180d7224 */ /* 0x0c0fe400078e02ff */
[----:B------:R-:W-:-:S03]  /*3d60*/  IMAD.HI.U32 R11, R24, R11, RZ ;  /* 0x0000000b180b7227 */ /* 0x000fc600078e00ff */
[----:B------:R-:W-:Y:S01]  /*3d70*/  IADD3 R13, P2, PT, R13, R12, RZ ;  /* 0x0000000c0d0d7210 */ /* 0x000fe20007f5e0ff */
[----:B------:R-:W-:Y:S01]  /*3d80*/  IMAD.X R11, R11, 0x1, R24, P0 ;  /* 0x000000010b0b7824 */ /* 0x000fe200000e0618 */
[----:B------:R-:W-:-:S03]  /*3d90*/  IADD3.X R12, PT, PT, RZ, ~UR4, RZ, P4, !PT ;  /* 0x80000004ff0c7c10 */ /* 0x000fc6000a7fe4ff */
[----:B------:R-:W-:Y:S01]  /*3da0*/  IMAD.HI.U32 R38, R13, R25, RZ ;  /* 0x000000190d267227 */ /* 0x000fe200078e00ff */
[----:B------:R-:W-:Y:S02]  /*3db0*/  SEL R12, R12, UR4, !P3 ;  /* 0x000000040c0c7c07 */ /* 0x000fe4000d800000 */
[----:B------:R-:W-:-:S03]  /*3dc0*/  IADD3.X R11, PT, PT, RZ, RZ, R11, P2, P1 ;  /* 0x000000ffff0b7210 */ /* 0x000fc600017e240b */
[----:B------:R-:W-:-:S04]  /*3dd0*/  IMAD.WIDE.U32 R38, R13, R12, R38 ;  /* 0x0000000c0d267225 */ /* 0x000fc800078e0026 */
[C---:B------:R-:W-:Y:S02]  /*3de0*/  IMAD R13, R11.reuse, R12, RZ ;  /* 0x0000000c0b0d7224 */ /* 0x040fe400078e02ff */
[----:B------:R-:W-:-:S04]  /*3df0*/  IMAD.HI.U32 R24, P0, R11, R25, R38 ;  /* 0x000000190b187227 */ /* 0x000fc80007800026 */
[----:B------:R-:W-:Y:S01]  /*3e00*/  IMAD.HI.U32 R11, R11, R12, RZ ;  /* 0x0000000c0b0b7227 */ /* 0x000fe200078e00ff */
[----:B------:R-:W-:-:S04]  /*3e10*/  IADD3 R13, P1, PT, R13, R24, RZ ;  /* 0x000000180d0d7210 */ /* 0x000fc80007f3e0ff */
[----:B------:R-:W-:Y:S01]  /*3e20*/  IADD3.X R11, PT, PT, R11, RZ, RZ, P0, !PT ;  /* 0x000000ff0b0b7210 */ /* 0x000fe200007fe4ff */
[----:B------:R-:W-:-:S04]  /*3e30*/  IMAD.WIDE.U32 R38, R13, R22, RZ ;  /* 0x000000160d267225 */ /* 0x000fc800078e00ff */
[----:B------:R-:W-:Y:S01]  /*3e40*/  IMAD.X R11, RZ, RZ, R11, P1 ;  /* 0x000000ffff0b7224 */ /* 0x000fe200008e060b */
[----:B------:R-:W-:Y:S01]  /*3e50*/  IADD3 R25, P1, PT, -R38, R25, RZ ;  /* 0x0000001926197210 */ /* 0x000fe20007f3e1ff */
[----:B------:R-:W-:-:S03]  /*3e60*/  IMAD R24, R13, R23, R39 ;  /* 0x000000170d187224 */ /* 0x000fc600078e0227 */
[-C--:B------:R-:W-:Y:S01]  /*3e70*/  ISETP.GE.U32.AND P0, PT, R25, R22.reuse, PT ;  /* 0x000000161900720c */ /* 0x080fe20003f06070 */
[----:B------:R-:W-:Y:S01]  /*3e80*/  IMAD R27, R11, R22, R24 ;  /* 0x000000160b1b7224 */ /* 0x000fe200078e0218 */
[----:B------:R-:W-:-:S04]  /*3e90*/  IADD3 R24, P2, PT, R13, 0x1, RZ ;  /* 0x000000010d187810 */ /* 0x000fc80007f5e0ff */
[----:B------:R-:W-:Y:S02]  /*3ea0*/  IADD3.X R12, PT, PT, ~R27, R12, RZ, P1, !PT ;  /* 0x0000000c1b0c7210 */ /* 0x000fe40000ffe5ff */
[----:B------:R-:W-:Y:S02]  /*3eb0*/  IADD3 R30, P1, PT, R25, -R22, RZ ;  /* 0x80000016191e7210 */ /* 0x000fe40007f3e0ff */
[CC--:B------:R-:W-:Y:S02]  /*3ec0*/  ISETP.GE.U32.AND.EX P0, PT, R12.reuse, R23.reuse, PT, P0 ;  /* 0x000000170c00720c */ /* 0x0c0fe40003f06100 */
[----:B------:R-:W-:Y:S02]  /*3ed0*/  IADD3.X R27, PT, PT, R12, ~R23, RZ, P1, !PT ;  /* 0x800000170c1b7210 */ /* 0x000fe40000ffe4ff */
[----:B------:R-:W-:Y:S01]  /*3ee0*/  SEL R25, R30, R25, P0 ;  /* 0x000000191e197207 */ /* 0x000fe20000000000 */
[----:B------:R-:W-:Y:S01]  /*3ef0*/  IMAD.X R30, RZ, RZ, R11, P2 ;  /* 0x000000ffff1e7224 */ /* 0x000fe200010e060b */
[----:B------:R-:W-:-:S02]  /*3f00*/  SEL R24, R24, R13, P0 ;  /* 0x0000000d18187207 */ /* 0x000fc40000000000 */
[----:B------:R-:W-:Y:S02]  /*3f10*/  SEL R27, R27, R12, P0 ;  /* 0x0000000c1b1b7207 */ /* 0x000fe40000000000 */
[----:B------:R-:W-:Y:S02]  /*3f20*/  ISETP.GE.U32.AND P1, PT, R25, R22, PT ;  /* 0x000000161900720c */ /* 0x000fe40003f26070 */
[----:B------:R-:W-:Y:S02]  /*3f30*/  SEL R30, R30, R11, P0 ;  /* 0x0000000b1e1e7207 */ /* 0x000fe40000000000 */
[----:B------:R-:W-:Y:S02]  /*3f40*/  IADD3 R11, P2, PT, R24, 0x1, RZ ;  /* 0x00000001180b7810 */ /* 0x000fe40007f5e0ff */
[----:B------:R-:W-:Y:S02]  /*3f50*/  ISETP.GE.U32.AND.EX P0, PT, R27, R23, PT, P1 ;  /* 0x000000171b00720c */ /* 0x000fe40003f06110 */
[----:B------:R-:W-:-:S02]  /*3f60*/  IADD3.X R13, PT, PT, RZ, R30, RZ, P2, !PT ;  /* 0x0000001eff0d7210 */ /* 0x000fc400017fe4ff */
[----:B------:R-:W-:Y:S02]  /*3f70*/  SEL R11, R11, R24, P0 ;  /* 0x000000180b0b7207 */ /* 0x000fe40000000000 */
[----:B------:R-:W-:Y:S02]  /*3f80*/  LOP3.LUT R12, R3, UR4, RZ, 0x3c, !PT ;  /* 0x00000004030c7c12 */ /* 0x000fe4000f8e3cff */
[----:B------:R-:W-:Y:S02]  /*3f90*/  SEL R13, R13, R30, P0 ;  /* 0x0000001e0d0d7207 */ /* 0x000fe40000000000 */
[----:B------:R-:W-:Y:S02]  /*3fa0*/  IADD3 R22, P2, PT, RZ, -R11, RZ ;  /* 0x8000000bff167210 */ /* 0x000fe40007f5e0ff */
[----:B------:R-:W-:Y:S02]  /*3fb0*/  ISETP.GE.AND P1, PT, R12, RZ, PT ;  /* 0x000000ff0c00720c */ /* 0x000fe40003f26270 */
[----:B------:R-:W-:-:S02]  /*3fc0*/  ISETP.NE.U32.AND P0, PT, R2, RZ, PT ;  /* 0x000000ff0200720c */ /* 0x000fc40003f05070 */
[----:B------:R-:W-:Y:S02]  /*3fd0*/  IADD3.X R2, PT, PT, RZ, ~R13, RZ, P2, !PT ;  /* 0x8000000dff027210 */ /* 0x000fe400017fe4ff */
[----:B------:R-:W-:Y:S01]  /*3fe0*/  SEL R22, R22, R11, !P1 ;  /* 0x0000000b16167207 */ /* 0x000fe20004800000 */
[----:B------:R-:W-:Y:S01]  /*3ff0*/  IMAD.MOV.U32 R11, RZ, RZ, 0x0 ;  /* 0x00000000ff0b7424 */ /* 0x000fe200078e00ff */
[----:B------:R-:W-:Y:S02]  /*4000*/  ISETP.NE.AND.EX P0, PT, R3, RZ, PT, P0 ;  /* 0x000000ff0300720c */ /* 0x000fe40003f05300 */
[----:B------:R-:W-:Y:S02]  /*4010*/  SEL R2, R2, R13, !P1 ;  /* 0x0000000d02027207 */ /* 0x000fe40004800000 */
[----:B------:R-:W-:Y:S02]  /*4020*/  SEL R22, R22, 0xffffffff, P0 ;  /* 0xffffffff16167807 */ /* 0x000fe40000000000 */
[----:B------:R-:W-:Y:S01]  /*4030*/  SEL R2, R2, 0xffffffff, P0 ;  /* 0xffffffff02027807 */ /* 0x000fe20000000000 */
[----:B------:R-:W-:Y:S06]  /*4040*/  RET.REL.NODEC R10 `(contiguous_reduce3_f16) ;  /* 0xffffffbc0aec7950 */ /* 0x000fec0003c3ffff */
        .weak           $__internal_1_$__cuda_sm20_rem_s64
        .type           $__internal_1_$__cuda_sm20_rem_s64,@function
        .size           $__internal_1_$__cuda_sm20_rem_s64,(.L_x_3126 - $__internal_1_$__cuda_sm20_rem_s64)
$__internal_1_$__cuda_sm20_rem_s64:
[-C--:B------:R-:W-:Y:S02]  /*4050*/  IADD3 R11, P1, PT, RZ, -R2.reuse, RZ ;  /* 0x80000002ff0b7210 */ /* 0x080fe40007f3e0ff */
[----:B------:R-:W-:Y:S02]  /*4060*/  ISETP.GE.AND P0, PT, R3, RZ, PT ;  /* 0x000000ff0300720c */ /* 0x000fe40003f06270 */
[-C--:B------:R-:W-:Y:S02]  /*4070*/  IADD3.X R13, PT, PT, RZ, ~R3.reuse, RZ, P1, !PT ;  /* 0x80000003ff0d7210 */ /* 0x080fe40000ffe4ff */
[----:B------:R-:W-:Y:S02]  /*4080*/  SEL R10, R11, R2, !P0 ;  /* 0x000000020b0a7207 */ /* 0x000fe40004000000 */
[----:B------:R-:W-:-:S04]  /*4090*/  SEL R11, R13, R3, !P0 ;  /* 0x000000030d0b7207 */ /* 0x000fc80004000000 */
[----:B------:R-:W0:Y:S08]  /*40a0*/  I2F.U64.RP R13, R10 ;  /* 0x0000000a000d7312 */ /* 0x000e300000309000 */
[----:B0-----:R-:W0:Y:S02]  /*40b0*/  MUFU.RCP R13, R13 ;  /* 0x0000000d000d7308 */ /* 0x001e240000001000 */
[----:B0-----:R-:W-:-:S06]  /*40c0*/  IADD3 R14, PT, PT, R13, 0x1ffffffe, RZ ;  /* 0x1ffffffe0d0e7810 */ /* 0x001fcc0007ffe0ff */
[----:B------:R-:W0:Y:S02]  /*40d0*/  F2I.U64.TRUNC R14, R14 ;  /* 0x0000000e000e7311 */ /* 0x000e24000020d800 */
[----:B0-----:R-:W-:-:S04]  /*40e0*/  IMAD.WIDE.U32 R16, R14, R10, RZ ;  /* 0x0000000a0e107225 */ /* 0x001fc800078e00ff */
[----:B------:R-:W-:Y:S01]  /*40f0*/  IMAD R17, R14, R11, R17 ;  /* 0x0000000b0e117224 */ /* 0x000fe200078e0211 */
[----:B------:R-:W-:-:S03]  /*4100*/  IADD3 R19, P0, PT, RZ, -R16, RZ ;  /* 0x80000010ff137210 */ /* 0x000fc60007f1e0ff */
[----:B------:R-:W-:Y:S02]  /*4110*/  IMAD R17, R15, R10, R17 ;  /* 0x0000000a0f117224 */ /* 0x000fe400078e0211 */
[----:B------:R-:W-:-:S04]  /*4120*/  IMAD.HI.U32 R16, R14, R19, RZ ;  /* 0x000000130e107227 */ /* 0x000fc800078e00ff */
[----:B------:R-:W-:Y:S01]  /*4130*/  IMAD.X R21, RZ, RZ, ~R17, P0 ;  /* 0x000000ffff157224 */ /* 0x000fe200000e0e11 */
[----:B------:R-:W-:-:S03]  /*4140*/  MOV R17, R14 ;  /* 0x0000000e00117202 */ /* 0x000fc60000000f00 */
[-C--:B------:R-:W-:Y:S02]  /*4150*/  IMAD R23, R15, R21.reuse, RZ ;  /* 0x000000150f177224 */ /* 0x080fe400078e02ff */
[----:B------:R-:W-:-:S04]  /*4160*/  IMAD.WIDE.U32 R16, P0, R14, R21, R16 ;  /* 0x000000150e107225 */ /* 0x000fc80007800010 */
[----:B------:R-:W-:-:S04]  /*4170*/  IMAD.HI.U32 R13, R15, R21, RZ ;  /* 0x000000150f0d7227 */ /* 0x000fc800078e00ff */
[----:B------:R-:W-:Y:S01]  /*4180*/  IMAD.HI.U32 R16, P1, R15, R19, R16 ;  /* 0x000000130f107227 */ /* 0x000fe20007820010 */
[----:B------:R-:W-:-:S04]  /*4190*/  IADD3.X R13, PT, PT, R13, R15, RZ, P0, !PT ;  /* 0x0000000f0d0d7210 */ /* 0x000fc800007fe4ff */
[----:B------:R-:W-:-:S04]  /*41a0*/  IADD3 R17, P2, PT, R23, R16, RZ ;  /* 0x0000001017117210 */ /* 0x000fc80007f5e0ff */
[----:B------:R-:W-:Y:S01]  /*41b0*/  IADD3.X R13, PT, PT, RZ, RZ, R13, P2, P1 ;  /* 0x000000ffff0d7210 */ /* 0x000fe200017e240d */
[----:B------:R-:W-:-:S04]  /*41c0*/  IMAD.WIDE.U32 R14, R17, R10, RZ ;  /* 0x0000000a110e7225 */ /* 0x000fc800078e00ff */
[----:B------:R-:W-:Y:S01]  /*41d0*/  IMAD R15, R17, R11, R15 ;  /* 0x0000000b110f7224 */ /* 0x000fe200078e020f */
[----:B------:R-:W-:-:S03]  /*41e0*/  IADD3 R19, P0, PT, RZ, -R14, RZ ;  /* 0x8000000eff137210 */ /* 0x000fc60007f1e0ff */
[----:B------:R-:W-:Y:S02]  /*41f0*/  IMAD R15, R13, R10, R15 ;  /* 0x0000000a0d0f7224 */ /* 0x000fe400078e020f */
[----:B------:R-:W-:-:S04]  /*4200*/  IMAD.HI.U32 R16, R17, R19, RZ ;  /* 0x0000001311107227 */ /* 0x000fc800078e00ff */
[----:B------:R-:W-:Y:S02]  /*4210*/  IMAD.X R14, RZ, RZ, ~R15, P0 ;  /* 0x000000ffff0e7224 */ /* 0x000fe400000e0e0f */
[----:B------:R-:W-:Y:S02]  /*4220*/  HFMA2 R15, -RZ, RZ, 0, 0 ;  /* 0x00000000ff0f7431 */ /* 0x000fe400000001ff */
[----:B------:R-:W-:-:S04]  /*4230*/  IMAD.WIDE.U32 R16, P0, R17, R14, R16 ;  /* 0x0000000e11107225 */ /* 0x000fc80007800010 */
[C---:B------:R-:W-:Y:S02]  /*4240*/  IMAD R18, R13.reuse, R14, RZ ;  /* 0x0000000e0d127224 */ /* 0x040fe400078e02ff */
[----:B------:R-:W-:-:S04]  /*4250*/  IMAD.HI.U32 R17, P1, R13, R19, R16 ;  /* 0x000000130d117227 */ /* 0x000fc80007820010 */
[----:B------:R-:W-:Y:S01]  /*4260*/  IMAD.HI.U32 R16, R13, R14, RZ ;  /* 0x0000000e0d107227 */ /* 0x000fe200078e00ff */
[----:B------:R-:W-:-:S04]  /*4270*/  IADD3 R17, P2, PT, R18, R17, RZ ;  /* 0x0000001112117210 */ /* 0x000fc80007f5e0ff */
[----:B------:R-:W-:Y:S01]  /*4280*/  IADD3.X R13, PT, PT, R16, R13, RZ, P0, !PT ;  /* 0x0000000d100d7210 */ /* 0x000fe200007fe4ff */
[----:B------:R-:W-:-:S03]  /*4290*/  IMAD.HI.U32 R14, R17, R0, RZ ;  /* 0x00000000110e7227 */ /* 0x000fc600078e00ff */
[----:B------:R-:W-:Y:S01]  /*42a0*/  IADD3.X R13, PT, PT, RZ, RZ, R13, P2, P1 ;  /* 0x000000ffff0d7210 */ /* 0x000fe200017e240d */
[----:B------:R-:W-:-:S04]  /*42b0*/  IMAD.WIDE.U32 R14, RZ, R17, R14 ;  /* 0x00000011ff0e7225 */ /* 0x000fc800078e000e */
[----:B------:R-:W-:-:S05]  /*42c0*/  IMAD.HI.U32 R13, P0, R13, R0, R14 ;  /* 0x000000000d0d7227 */ /* 0x000fca000780000e */
[----:B------:R-:W-:Y:S01]  /*42d0*/  IADD3 R17, P1, PT, RZ, R13, RZ ;  /* 0x0000000dff117210 */ /* 0x000fe20007f3e0ff */
[----:B------:R-:W-:-:S04]  /*42e0*/  IMAD.X R13, RZ, RZ, RZ, P0 ;  /* 0x000000ffff0d7224 */ /* 0x000fc800000e06ff */
[----:B------:R-:W-:Y:S01]  /*42f0*/  IMAD.WIDE.U32 R14, R17, R10, RZ ;  /* 0x0000000a110e7225 */ /* 0x000fe200078e00ff */
[----:B------:R-:W-:-:S03]  /*4300*/  IADD3.X R13, PT, PT, RZ, R13, RZ, P1, !PT ;  /* 0x0000000dff0d7210 */ /* 0x000fc60000ffe4ff */
[----:B------:R-:W-:Y:S01]  /*4310*/  IMAD R17, R17, R11, R15 ;  /* 0x0000000b11117224 */ /* 0x000fe200078e020f */
[----:B------:R-:W-:-:S03]  /*4320*/  IADD3 R19, P1, PT, -R14, R0, RZ ;  /* 0x000000000e137210 */ /* 0x000fc60007f3e1ff */
[-C--:B------:R-:W-:Y:S01]  /*4330*/  IMAD R13, R13, R10.reuse, R17 ;  /* 0x0000000a0d0d7224 */ /* 0x080fe200078e0211 */
[----:B------:R-:W-:-:S04]  /*4340*/  ISETP.GE.U32.AND P0, PT, R19, R10, PT ;  /* 0x0000000a1300720c */ /* 0x000fc80003f06070 */
[----:B------:R-:W-:Y:S02]  /*4350*/  IADD3.X R17, PT, PT, RZ, ~R13, RZ, P1, !PT ;  /* 0x8000000dff117210 */ /* 0x000fe40000ffe4ff */
[----:B------:R-:W-:Y:S02]  /*4360*/  IADD3 R13, P1, PT, R19, -R10, RZ ;  /* 0x8000000a130d7210 */ /* 0x000fe40007f3e0ff */
[----:B------:R-:W-:-:S03]  /*4370*/  ISETP.GE.U32.AND.EX P0, PT, R17, R11, PT, P0 ;  /* 0x0000000b1100720c */ /* 0x000fc60003f06100 */
[----:B------:R-:W-:Y:S01]  /*4380*/  IMAD.X R15, R17, 0x1, ~R11, P1 ;  /* 0x00000001110f7824 */ /* 0x000fe200008e0e0b */
[----:B------:R-:W-:Y:S02]  /*4390*/  SEL R13, R13, R19, P0 ;  /* 0x000000130d0d7207 */ /* 0x000fe40000000000 */
[----:B------:R-:W-:Y:S02]  /*43a0*/  ISETP.NE.U32.AND P1, PT, R2, RZ, PT ;  /* 0x000000ff0200720c */ /* 0x000fe40003f25070 */
[----:B------:R-:W-:Y:S02]  /*43b0*/  SEL R15, R15, R17, P0 ;  /* 0x000000110f0f7207 */ /* 0x000fe40000000000 */
[CC--:B------:R-:W-:Y:S02]  /*43c0*/  ISETP.GE.U32.AND P0, PT, R13.reuse, R10.reuse, PT ;  /* 0x0000000a0d00720c */ /* 0x0c0fe40003f06070 */
[----:B------:R-:W-:Y:S02]  /*43d0*/  IADD3 R0, P2, PT, R13, -R10, RZ ;  /* 0x8000000a0d007210 */ /* 0x000fe40007f5e0ff */
[----:B------:R-:W-:-:S02]  /*43e0*/  ISETP.GE.U32.AND.EX P0, PT, R15, R11, PT, P0 ;  /* 0x0000000b0f00720c */ /* 0x000fc40003f06100 */
[----:B------:R-:W-:Y:S02]  /*43f0*/  IADD3.X R10, PT, PT, R15, ~R11, RZ, P2, !PT ;  /* 0x8000000b0f0a7210 */ /* 0x000fe400017fe4ff */
[----:B------:R-:W-:Y:S02]  /*4400*/  SEL R2, R0, R13, P0 ;  /* 0x0000000d00027207 */ /* 0x000fe40000000000 */
[----:B------:R-:W-:Y:S02]  /*4410*/  MOV R13, 0x0 ;  /* 0x00000000000d7802 */ /* 0x000fe40000000f00 */
[----:B------:R-:W-:Y:S02]  /*4420*/  ISETP.NE.AND.EX P1, PT, R3, RZ, PT, P1 ;  /* 0x000000ff0300720c */ /* 0x000fe40003f25310 */
[----:B------:R-:W-:Y:S02]  /*4430*/  SEL R3, R10, R15, P0 ;  /* 0x0000000f0a037207 */ /* 0x000fe40000000000 */
[----:B------:R-:W-:-:S02]  /*4440*/  SEL R2, R2, 0xffffffff, P1 ;  /* 0xffffffff02027807 */ /* 0x000fc40000800000 */
[----:B------:R-:W-:Y:S01]  /*4450*/  SEL R3, R3, 0xffffffff, P1 ;  /* 0xffffffff03037807 */ /* 0x000fe20000800000 */
[----:B------:R-:W-:Y:S06]  /*4460*/  RET.REL.NODEC R12 `(contiguous_reduce3_f16) ;  /* 0xffffffb80ce47950 */ /* 0x000fec0003c3ffff */
.L_x_43:
[----:B------:R-:W-:-:S00]  /*4470*/  BRA `(.L_x_43) ;  /* 0xfffffffc00fc7947 */ /* 0x000fc0000383ffff */
[----:B------:R-:W-:-:S00]  /*4480*/  NOP ;  /* 0x0000000000007918 */ /* 0x000fc00000000000 */
[----:B------:R-:W-:-:S00]  /*4490*/  NOP ;  /* 0x0000000000007918 */ /* 0x000fc00000000000 */
[----:B------:R-:W-:-:S00]  /*44a0*/  NOP ;  /* 0x0000000000007918 */ /* 0x000fc00000000000 */
[----:B------:R-:W-:-:S00]  /*44b0*/  NOP ;  /* 0x0000000000007918 */ /* 0x000fc00000000000 */
[----:B------:R-:W-:-:S00]  /*44c0*/  NOP ;  /* 0x0000000000007918 */ /* 0x000fc00000000000 */
[----:B------:R-:W-:-:S00]  /*44d0*/  NOP ;  /* 0x0000000000007918 */ /* 0x000fc00000000000 */
[----:B------:R-:W-:-:S00]  /*44e0*/  NOP ;  /* 0x0000000000007918 */ /* 0x000fc00000000000 */
[----:B------:R-:W-:-:S00]  /*44f0*/  NOP ;  /* 0x0000000000007918 */ /* 0x000fc00000000000 */
.L_x_3126:


//--------------------- .text.contiguous_reduce22_f16 --------------------------
	.section	.text.contiguous_reduce22_f16,"ax",@progbits
	.align	128
        .global         contiguous_reduce22_f16
        .type           contiguous_reduce22_f16,@function
        .size           contiguous_reduce22_f16,(.L_x_3198 - contiguous_reduce22_f16)
        .other          contiguous_reduce22_f16,@"STO_CUDA_ENTRY STV_DEFAULT"
contiguous_reduce22_f16:
.text.contiguous_reduce22_f16:
[----:B------:R-:W-:Y:S01]  /*0000*/  LDC R1, c[0x0][0x37c] ;  /* 0x0000df00ff017b82 */ /* 0x000fe20000000800 */
[----:B------:R-:W0:Y:S07]  /*0010*/  S2R R0, SR_TID.X ;  /* 0x0000000000007919 */ /* 0x000e2e0000002100 */
[----:B------:R-:W1:Y:S01]  /*0020*/  S2UR UR6, SR_CTAID.X ;  /* 0x00000000000679c3 */ /* 0x000e620000002500 */
[----:B------:R-:W2:Y:S01]  /*0030*/  LDCU.64 UR8, c[0x0][0x390] ;  /* 0x00007200ff0877ac */ /* 0x000ea20008000a00 */
[----:B------:R-:W3:Y:S01]  /*0040*/  I2F.F16.U32 R3, 0x1 ;  /* 0x0000000100037906 */ /* 0x000ee20000200800 */
[----:B------:R-:W-:Y:S01]  /*0050*/  BSSY.RECONVERGENT B0, `(.L_x_44) ;  /* 0x0000030000007945 */ /* 0x000fe20003800200 */
[----:B------:R-:W-:Y:S01]  /*0060*/  UMOV UR4, 0x400 ;  /* 0x0000040000047882 */ /* 0x000fe20000000000 */
[----:B------:R-:W4:Y:S03]  /*0070*/  LDCU.64 UR12, c[0x0][0x358] ;  /* 0x00006b00ff0c77ac */ /* 0x000f260008000a00 */
[----:B------:R-:W1:Y:S08]  /*0080*/  LDC R9, c[0x0][0x360] ;  /* 0x0000d800ff097b82 */ /* 0x000e700000000800 */
[----:B------:R-:W5:Y:S01]  /*0090*/  S2UR UR5, SR_CgaCtaId ;  /* 0x00000000000579c3 */ /* 0x000f620000008800 */
[----:B-1----:R-:W-:-:S05]  /*00a0*/  IMAD R5, R9, UR6, RZ ;  /* 0x0000000609057c24 */ /* 0x002fca000f8e02ff */
[----:B0-----:R-:W-:Y:S01]  /*00b0*/  LEA R4, R5, R0, 0x1 ;  /* 0x0000000005047211 */ /* 0x001fe200078e08ff */
[----:B-----5:R-:W-:-:S03]  /*00c0*/  ULEA UR4, UR5, UR4, 0x18 ;  /* 0x0000000405047291 */ /* 0x020fc6000f8ec0ff */
[----:B------:R-:W-:-:S04]  /*00d0*/  IADD3 R8, PT, PT, R4, R9, RZ ;  /* 0x0000000904087210 */ /* 0x000fc80007ffe0ff */
[----:B--2---:R-:W-:Y:S02]  /*00e0*/  ISETP.GE.U32.AND P0, PT, R8, UR8, PT ;  /* 0x0000000808007c0c */ /* 0x004fe4000bf06070 */
[----:B------:R-:W-:Y:S02]  /*00f0*/  LEA R2, R0, UR4, 0x1 ;  /* 0x0000000400027c11 */ /* 0x000fe4000f8e08ff */
[----:B------:R-:W-:Y:S01]  /*0100*/  ISETP.GE.U32.AND.EX P0, PT, RZ, UR9, PT, P0 ;  /* 0x00000009ff007c0c */ /* 0x000fe2000bf06100 */
[----:B------:R-:W0:Y:S02]  /*0110*/  LDCU UR4, c[0x0][0x360] ;  /* 0x00006c00ff0477ac */ /* 0x000e240008000800 */
[----:B---3--:R1:W-:Y:S10]  /*0120*/  STS.U16 [R2], R3 ;  /* 0x0000000302007388 */ /* 0x0083f40000000400 */
[----:B-1--4-:R-:W-:Y:S05]  /*0130*/  @P0 BRA `(.L_x_45) ;  /* 0x0000000000540947 */ /* 0x012fea0003800000 */
[----:B------:R-:W1:Y:S01]  /*0140*/  S2R R3, SR_CTAID.Y ;  /* 0x0000000000037919 */ /* 0x000e620000002600 */
[----:B------:R-:W2:Y:S01]  /*0150*/  LDCU.64 UR10, c[0x0][0x388] ;  /* 0x00007100ff0a77ac */ /* 0x000ea20008000a00 */
[----:B------:R-:W-:Y:S01]  /*0160*/  HFMA2 R5, -RZ, RZ, 0, 0 ;  /* 0x00000000ff057431 */ /* 0x000fe200000001ff */
[----:B------:R-:W-:Y:S02]  /*0170*/  MOV R9, RZ ;  /* 0x000000ff00097202 */ /* 0x000fe40000000f00 */
[----:B-1----:R-:W-:-:S04]  /*0180*/  IMAD.WIDE.U32 R4, R3, UR8, R4 ;  /* 0x0000000803047c25 */ /* 0x002fc8000f8e0004 */
[C---:B------:R-:W-:Y:S01]  /*0190*/  IMAD R7, R3.reuse, UR9, RZ ;  /* 0x0000000903077c24 */ /* 0x040fe2000f8e02ff */
[----:B--2---:R-:W-:Y:S01]  /*01a0*/  LEA R6, P0, R4, UR10, 0x1 ;  /* 0x0000000a04067c11 */ /* 0x004fe2000f8008ff */
[----:B------:R-:W-:-:S03]  /*01b0*/  IMAD.WIDE.U32 R8, R3, UR8, R8 ;  /* 0x0000000803087c25 */ /* 0x000fc6000f8e0008 */
[----:B------:R-:W-:Y:S02]  /*01c0*/  IADD3 R5, PT, PT, R5, R7, RZ ;  /* 0x0000000705057210 */ /* 0x000fe40007ffe0ff */
[----:B------:R-:W-:Y:S02]  /*01d0*/  IADD3 R3, PT, PT, R7, R9, RZ ;  /* 0x0000000907037210 */ /* 0x000fe40007ffe0ff */
[----:B------:R-:W-:Y:S02]  /*01e0*/  LEA R10, P1, R8, UR10, 0x1 ;  /* 0x0000000a080a7c11 */ /* 0x000fe4000f8208ff */
[----:B------:R-:W-:Y:S02]  /*01f0*/  LEA.HI.X R7, R4, UR11, R5, 0x1, P0 ;  /* 0x0000000b04077c11 */ /* 0x000fe400080f0c05 */
[----:B------:R-:W-:-:S03]  /*0200*/  LEA.HI.X R11, R8, UR11, R3, 0x1, P1 ;  /* 0x0000000b080b7c11 */ /* 0x000fc600088f0c03 */
[----:B------:R-:W2:Y:S04]  /*0210*/  LDG.E.U16 R6, desc[UR12][R6.64] ;  /* 0x0000000c06067981 */ /* 0x000ea8000c1e1500 */
[----:B------:R-:W3:Y:S01]  /*0220*/  LDG.E.U16 R10, desc[UR12][R10.64] ;  /* 0x0000000c0a0a7981 */ /* 0x000ee2000c1e1500 */
[----:B--2---:R-:W-:Y:S02]  /*0230*/  HADD2.F32 R3, -RZ, R6.H0_H0 ;  /* 0x20000006ff037230 */ /* 0x004fe40000004100 */
[----:B---3--:R-:W-:-:S05]  /*0240*/  HADD2.F32 R4, -RZ, R10.H0_H0 ;  /* 0x2000000aff047230 */ /* 0x008fca0000004100 */
[----:B------:R-:W-:-:S05]  /*0250*/  FMUL R3, R3, R4 ;  /* 0x0000000403037220 */ /* 0x000fca0000400000 */
[----:B------:R-:W-:-:S05]  /*0260*/  F2FP.F16.F32.PACK_AB R3, RZ, R3 ;  /* 0x00000003ff03723e */ /* 0x000fca00000000ff */
[----:B------:R2:W-:Y:S01]  /*0270*/  STS.U16 [R2], R3 ;  /* 0x0000000302007388 */ /* 0x0005e20000000400 */
[----:B------:R-:W-:Y:S05]  /*0280*/  BRA `(.L_x_46) ;  /* 0x0000000000307947 */ /* 0x000fea0003800000 */
.L_x_45:
[----:B------:R-:W-:-:S04]  /*0290*/  ISETP.GE.U32.AND P0, PT, R4, UR8, PT ;  /* 0x0000000804007c0c */ /* 0x000fc8000bf06070 */
[----:B------:R-:W-:-:S13]  /*02a0*/  ISETP.GE.U32.AND.EX P0, PT, RZ, UR9, PT, P0 ;  /* 0x00000009ff007c0c */ /* 0x000fda000bf06100 */
[----:B------:R-:W-:Y:S05]  /*02b0*/  @P0 BRA `(.L_x_46) ;  /* 0x0000000000240947 */ /* 0x000fea0003800000 */
[----:B------:R-:W1:Y:S01]  /*02c0*/  S2R R3, SR_CTAID.Y ;  /* 0x0000000000037919 */ /* 0x000e620000002600 */
[----:B------:R-:W2:Y:S01]  /*02d0*/  LDCU.64 UR10, c[0x0][0x388] ;  /* 0x00007100ff0a77ac */ /* 0x000ea20008000a00 */
[----:B------:R-:W-:-:S03]  /*02e0*/  HFMA2 R5, -RZ, RZ, 0, 0 ;  /* 0x00000000ff057431 */ /* 0x000fc600000001ff */
[----:B-1----:R-:W-:-:S04]  /*02f0*/  IMAD.WIDE.U32 R4, R3, UR8, R4 ;  /* 0x0000000803047c25 */ /* 0x002fc8000f8e0004 */
[----:B------:R-:W-:Y:S01]  /*0300*/  IMAD R3, R3, UR9, R5 ;  /* 0x0000000903037c24 */ /* 0x000fe2000f8e0205 */
[----:B--2---:R-:W-:-:S04]  /*0310*/  LEA R6, P0, R4, UR10, 0x1 ;  /* 0x0000000a04067c11 */ /* 0x004fc8000f8008ff */
[----:B------:R-:W-:-:S06]  /*0320*/  LEA.HI.X R7, R4, UR11, R3, 0x1, P0 ;  /* 0x0000000b04077c11 */ /* 0x000fcc00080f0c03 */
[----:B------:R-:W2:Y:S04]  /*0330*/  LDG.E.U16 R7, desc[UR12][R6.64] ;  /* 0x0000000c06077981 */ /* 0x000ea8000c1e1500 */
[----:B--2---:R1:W-:Y:S02]  /*0340*/  STS.U16 [R2], R7 ;  /* 0x0000000702007388 */ /* 0x0043e40000000400 */
.L_x_46:
[----:B0-----:R-:W-:Y:S05]  /*0350*/  BSYNC.RECONVERGENT B0 ;  /* 0x0000000000007941 */ /* 0x001fea0003800200 */
.L_x_44:
[----:B------:R-:W-:Y:S01]  /*0360*/  BAR.SYNC.DEFER_BLOCKING 0x0 ;  /* 0x0000000000007b1d */ /* 0x000fe20000010000 */
[----:B------:R-:W-:-:S09]  /*0370*/  UISETP.GE.U32.AND UP0, UPT, UR4, 0x42, UPT ;  /* 0x000000420400788c */ /* 0x000fd2000bf06070 */
[----:B------:R-:W-:Y:S05]  /*0380*/  BRA.U !UP0, `(.L_x_47) ;  /* 0x0000000108447547 */ /* 0x000fea000b800000 */
.L_x_50:
[----:B------:R-:W-:Y:S01]  /*0390*/  USHF.R.U32.HI UR5, URZ, 0x1, UR4 ;  /* 0x00000001ff057899 */ /* 0x000fe20008011604 */
[----:B------:R-:W-:Y:S05]  /*03a0*/  BSSY.RECONVERGENT B0, `(.L_x_48) ;  /* 0x000000b000007945 */ /* 0x000fea0003800200 */
[----:B------:R-:W-:-:S13]  /*03b0*/  ISETP.GE.U32.AND P0, PT, R0, UR5, PT ;  /* 0x0000000500007c0c */ /* 0x000fda000bf06070 */
[----:B0-----:R-:W-:Y:S05]  /*03c0*/  @P0 BRA `(.L_x_49) ;  /* 0x0000000000200947 */ /* 0x001fea0003800000 */
[----:B------:R-:W-:Y:S01]  /*03d0*/  ULOP3.LUT UR7, UR4, 0x7fe, URZ, 0xc0, !UPT ;  /* 0x000007fe04077892 */ /* 0x000fe2000f8ec0ff */
[----:B--2---:R-:W0:Y:S08]  /*03e0*/  LDS.U16 R3, [R2] ;  /* 0x0000000002037984 */ /* 0x004e300000000400 */
[----:B------:R-:W2:Y:S01]  /*03f0*/  LDS.U16 R4, [R2+UR7] ;  /* 0x0000000702047984 */ /* 0x000ea20008000400 */
[----:B0-----:R-:W-:-:S02]  /*0400*/  HADD2.F32 R3, -RZ, R3.H0_H0 ;  /* 0x20000003ff037230 */ /* 0x001fc40000004100 */
[----:B--2---:R-:W-:-:S05]  /*0410*/  HADD2.F32 R4, -RZ, R4.H0_H0 ;  /* 0x20000004ff047230 */ /* 0x004fca0000004100 */
[----:B------:R-:W-:-:S05]  /*0420*/  FMUL R3, R3, R4 ;  /* 0x0000000403037220 */ /* 0x000fca0000400000 */
[----:B------:R-:W-:-:S05]  /*0430*/  F2FP.F16.F32.PACK_AB R3, RZ, R3 ;  /* 0x00000003ff03723e */ /* 0x000fca00000000ff */
[----:B------:R0:W-:Y:S02]  /*0440*/  STS.U16 [R2], R3 ;  /* 0x0000000302007388 */ /* 0x0001e40000000400 */
.L_x_49:
[----:B------:R-:W-:Y:S05]  /*0450*/  BSYNC.RECONVERGENT B0 ;  /* 0x0000000000007941 */ /* 0x000fea0003800200 */
.L_x_48:
[----:B------:R-:W-:Y:S01]  /*0460*/  BAR.SYNC.DEFER_BLOCKING 0x0 ;  /* 0x0000000000007b1d */ /* 0x000fe20000010000 */
[----:B------:R-:W-:-:S05]  /*0470*/  UISETP.GT.U32.AND UP0, UPT, UR4, 0x83, UPT ;  /* 0x000000830400788c */ /* 0x000fca000bf04070 */
[----:B------:R-:W-:-:S04]  /*0480*/  UMOV UR4, UR5 ;  /* 0x0000000500047c82 */ /* 0x000fc80008000000 */
[----:B------:R-:W-:Y:S05]  /*0490*/  BRA.U UP0, `(.L_x_50) ;  /* 0xfffffffd00bc7547 */ /* 0x000fea000b83ffff */
.L_x_47:
[----:B------:R-:W-:-:S13]  /*04a0*/  ISETP.GT.U32.AND P0, PT, R0, 0x1f, PT ;  /* 0x0000001f0000780c */ /* 0x000fda0003f04070 */
[----:B------:R-:W-:Y:S05]  /*04b0*/  @P0 EXIT ;  /* 0x000000000000094d */ /* 0x000fea0003800000 */
[----:B0-2---:R-:W0:Y:S01]  /*04c0*/  LDS.U16 R3, [R2] ;  /* 0x0000000002037984 */ /* 0x005e220000000400 */
[----:B------:R-:W-:-:S03]  /*04d0*/  ISETP.NE.AND P0, PT, R0, RZ, PT ;  /* 0x000000ff0000720c */ /* 0x000fc60003f05270 */
[----:B------:R-:W2:Y:S04]  /*04e0*/  LDS.U16 R4, [R2+0x40] ;  /* 0x0000400002047984 */ /* 0x000ea80000000400 */
[----:B------:R-:W3:Y:S04]  /*04f0*/  LDS.U16 R5, [R2+0x20] ;  /* 0x0000200002057984 */ /* 0x000ee80000000400 */
[----:B------:R-:W4:Y:S04]  /*0500*/  LDS.U16 R6, [R2+0x10] ;  /* 0x0000100002067984 */ /* 0x000f280000000400 */
[----:B-1----:R-:W1:Y:S04]  /*0510*/  LDS.U16 R7, [R2+0x8] ;  /* 0x0000080002077984 */ /* 0x002e680000000400 */
[----:B------:R-:W5:Y:S04]  /*0520*/  LDS.U16 R8, [R2+0x4] ;  /* 0x0000040002087984 */ /* 0x000f680000000400 */
[----:B------:R-:W5:Y:S01]  /*0530*/  LDS.U16 R9, [R2+0x2] ;  /* 0x0000020002097984 */ /* 0x000f620000000400 */
[----:B0-----:R-:W-:-:S02]  /*0540*/  HADD2.F32 R3, -RZ, R3.H0_H0 ;  /* 0x20000003ff037230 */ /* 0x001fc40000004100 */
[----:B--2---:R-:W-:Y:S02]  /*0550*/  HADD2.F32 R4, -RZ, R4.H0_H0 ;  /* 0x20000004ff047230 */ /* 0x004fe40000004100 */
[----:B---3--:R-:W-:-:S03]  /*0560*/  HADD2.F32 R5, -RZ, R5.H0_H0 ;  /* 0x20000005ff057230 */ /* 0x008fc60000004100 */
[----:B------:R-:W-:Y:S01]  /*0570*/  FMUL R3, R3, R4 ;  /* 0x0000000403037220 */ /* 0x000fe20000400000 */
[----:B----4-:R-:W-:-:S04]  /*0580*/  HADD2.F32 R6, -RZ, R6.H0_H0 ;  /* 0x20000006ff067230 */ /* 0x010fc80000004100 */
[----:B------:R-:W-:Y:S01]  /*0590*/  F2FP.F16.F32.PACK_AB R3, RZ, R3 ;  /* 0x00000003ff03723e */ /* 0x000fe200000000ff */
[----:B-1----:R-:W-:-:S04]  /*05a0*/  HADD2.F32 R7, -RZ, R7.H0_H0 ;  /* 0x20000007ff077230 */ /* 0x002fc80000004100 */
[----:B------:R-:W-:Y:S01]  /*05b0*/  HADD2.F32 R4, -RZ, R3.H0_H0 ;  /* 0x20000003ff047230 */ /* 0x000fe20000004100 */
[----:B------:R0:W-:Y:S01]  /*05c0*/  STS.U16 [R2], R3 ;  /* 0x0000000302007388 */ /* 0x0001e20000000400 */
[----:B-----5:R-:W-:-:S03]  /*05d0*/  HADD2.F32 R8, -RZ, R8.H0_H0 ;  /* 0x20000008ff087230 */ /* 0x020fc60000004100 */
[----:B------:R-:W-:Y:S01]  /*05e0*/  FMUL R4, R4, R5 ;  /* 0x0000000504047220 */ /* 0x000fe20000400000 */
[----:B------:R-:W-:-:S04]  /*05f0*/  HADD2.F32 R9, -RZ, R9.H0_H0 ;  /* 0x20000009ff097230 */ /* 0x000fc80000004100 */
[----:B------:R-:W-:-:S05]  /*0600*/  F2FP.F16.F32.PACK_AB R4, RZ, R4 ;  /* 0x00000004ff04723e */ /* 0x000fca00000000ff */
[----:B------:R-:W-:Y:S01]  /*0610*/  HADD2.F32 R5, -RZ, R4.H0_H0 ;  /* 0x20000004ff057230 */ /* 0x000fe20000004100 */
[----:B------:R0:W-:Y:S04]  /*0620*/  STS.U16 [R2], R4 ;  /* 0x0000000402007388 */ /* 0x0001e80000000400 */
[----:B------:R-:W-:-:S05]  /*0630*/  FMUL R5, R5, R6 ;  /* 0x0000000605057220 */ /* 0x000fca0000400000 */
        /* <DEDUP_REMOVED lines=13> */
[----:B------:R0:W-:Y:S01]  /*0710*/  STS.U16 [R2], R8 ;  /* 0x0000000802007388 */ /* 0x0001e20000000400 */
[----:B------:R-:W-:Y:S05]  /*0720*/  @P0 EXIT ;  /* 0x000000000000094d */ /* 0x000fea0003800000 */
[----:B------:R-:W1:Y:S01]  /*0730*/  S2UR UR5, SR_CgaCtaId ;  /* 0x00000000000579c3 */ /* 0x000e620000008800 */
[----:B------:R-:W-:Y:S01]  /*0740*/  UMOV UR4, 0x400 ;  /* 0x0000040000047882 */ /* 0x000fe20000000000 */
[----:B------:R-:W2:Y:S01]  /*0750*/  LDCU.64 UR8, c[0x0][0x398] ;  /* 0x00007300ff0877ac */ /* 0x000ea20008000a00 */
[----:B------:R-:W3:Y:S05]  /*0760*/  LDCU.64 UR10, c[0x0][0x380] ;  /* 0x00007000ff0a77ac */ /* 0x000eea0008000a00 */
[----:B------:R-:W2:Y:S01]  /*0770*/  S2UR UR7, SR_CTAID.Y ;  /* 0x00000000000779c3 */ /* 0x000ea20000002600 */
[----:B-1----:R-:W-:-:S03]  /*0780*/  ULEA UR4, UR5, UR4, 0x18 ;  /* 0x0000000405047291 */ /* 0x002fc6000f8ec0ff */
[----:B------:R-:W-:-:S06]  /*0790*/  UMOV UR5, URZ ;  /* 0x000000ff00057c82 */ /* 0x000fcc0008000000 */
[----:B0-----:R-:W0:Y:S01]  /*07a0*/  LDS.U16 R5, [UR4] ;  /* 0x00000004ff057984 */ /* 0x001e220008000400 */
[----:B------:R-:W-:Y:S02]  /*07b0*/  UMOV UR4, UR6 ;  /* 0x0000000600047c82 */ /* 0x000fe40008000000 */
[----:B--2---:R-:W-:-:S04]  /*07c0*/  UIMAD.WIDE.U32 UR4, UR7, UR8, UR4 ;  /* 0x00000008070472a5 */ /* 0x004fc8000f8e0004 */
[----:B------:R-:W-:Y:S02]  /*07d0*/  UIMAD UR7, UR7, UR9, UR5 ;  /* 0x00000009070772a4 */ /* 0x000fe4000f8e0205 */
[----:B---3--:R-:W-:-:S04]  /*07e0*/  ULEA UR5, UP0, UR4, UR10, 0x1 ;  /* 0x0000000a04057291 */ /* 0x008fc8000f8008ff */
[----:B------:R-:W-:Y:S02]  /*07f0*/  ULEA.HI.X UR4, UR4, UR11, UR7, 0x1, UP0 ;  /* 0x0000000b04047291 */ /* 0x000fe400080f0c07 */
[----:B------:R-:W-:-:S04]  /*0800*/  MOV R2, UR5 ;  /* 0x0000000500027c02 */ /* 0x000fc80008000f00 */
[----:B------:R-:W-:-:S05]  /*0810*/  MOV R3, UR4 ;  /* 0x0000000400037c02 */ /* 0x000fca0008000f00 */
[----:B0-----:R-:W-:Y:S01]  /*0820*/  STG.E.U16 desc[UR12][R2.64], R5 ;  /* 0x0000000502007986 */ /* 0x001fe2000c10150c */
[----:B------:R-:W-:Y:S05]  /*0830*/  EXIT ;  /* 0x000000000000794d */ /* 0x000fea0003800000 */
.L_x_51:
        /* <DEDUP_REMOVED lines=12> */
.L_x_3198:


//--------------------- .text.contiguous_reduce2_f16 --------------------------
	.section	.text.contiguous_reduce2_f16,"ax",@progbits
	.align	128
        .global         contiguous_reduce2_f16
        .type           contiguous_reduce2_f16,@function
        .size           contiguous_reduce2_f16,(.L_x_3128 - contiguous_reduce2_f16)
        .other          contiguous_reduce2_f16,@"STO_CUDA_ENTRY STV_DEFAULT"
contiguous_reduce2_f16:
.text.contiguous_reduce2_f16:
        /* <DEDUP_REMOVED lines=8> */
[----:B------:R-:W1:Y:S01]  /*0080*/  LDC R19, c[0x0][0x360] ;  /* 0x0000d800ff137b82 */ /* 0x000e620000000800 */
[----:B------:R-:W0:Y:S07]  /*0090*/  LDCU.64 UR12, c[0x0][0x358] ;  /* 0x00006b00ff0c77ac */ /* 0x000e2e0008000a00 */
[----:B------:R-:W5:Y:S08]  /*00a0*/  S2UR UR5, SR_CgaCtaId ;  /* 0x00000000000579c3 */ /* 0x000f700000008800 */
[----:B------:R-:W3:Y:S01]  /*00b0*/  LDC R6, c[0x0][0x3a0] ;  /* 0x0000e800ff067b82 */ /* 0x000ee20000000800 */
[----:B----4-:R-:W-:Y:S01]  /*00c0*/  MOV R12, UR10 ;  /* 0x0000000a000c7c02 */ /* 0x010fe20008000f00 */
[----:B------:R-:W-:-:S02]  /*00d0*/  IMAD.U32 R7, RZ, RZ, UR11 ;  /* 0x0000000bff077e24 */ /* 0x000fc4000f8e00ff */
[----:B-1----:R-:W-:-:S05]  /*00e0*/  IMAD R9, R19, UR6, RZ ;  /* 0x0000000613097c24 */ /* 0x002fca000f8e02ff */
[----:B0-----:R-:W-:Y:S01]  /*00f0*/  LEA R8, R9, R0, 0x1 ;  /* 0x0000000009087211 */ /* 0x001fe200078e08ff */
[----:B-----5:R-:W-:-:S04]  /*0100*/  ULEA UR4, UR5, UR4, 0x18 ;  /* 0x0000000405047291 */ /* 0x020fc8000f8ec0ff */
[----:B------:R-:W-:Y:S02]  /*0110*/  IMAD.IADD R18, R8, 0x1, R19 ;  /* 0x0000000108127824 */ /* 0x000fe400078e0213 */
[----:B------:R-:W-:-:S03]  /*0120*/  LEA R2, R0, UR4, 0x1 ;  /* 0x0000000400027c11 */ /* 0x000fc6000f8e08ff */
[----:B--2---:R-:W-:Y:S02]  /*0130*/  ISETP.GE.U32.AND P0, PT, R18, UR8, PT ;  /* 0x0000000812007c0c */ /* 0x004fe4000bf06070 */
[----:B---3--:R-:W-:Y:S01]  /*0140*/  IADD3 R14, PT, PT, R6, -0x1, RZ ;  /* 0xffffffff060e7810 */ /* 0x008fe20007ffe0ff */
[----:B------:R0:W-:Y:S01]  /*0150*/  STS.U16 [R2], R3 ;  /* 0x0000000302007388 */ /* 0x0001e20000000400 */
[----:B------:R-:W-:Y:S01]  /*0160*/  ISETP.GE.U32.AND.EX P0, PT, RZ, UR9, PT, P0 ;  /* 0x00000009ff007c0c */ /* 0x000fe2000bf06100 */
[----:B------:R-:W1:-:S12]  /*0170*/  LDCU UR4, c[0x0][0x360] ;  /* 0x00006c00ff0477ac */ /* 0x000e580008000800 */
[----:B0-----:R-:W-:Y:S05]  /*0180*/  @P0 BRA `(.L_x_53) ;  /* 0x0000002c00bc0947 */ /* 0x001fea0003800000 */
[----:B------:R-:W0:Y:S01]  /*0190*/  S2R R3, SR_CTAID.Y ;  /* 0x0000000000037919 */ /* 0x000e220000002600 */
[----:B------:R-:W-:Y:S01]  /*01a0*/  ISETP.GE.AND P0, PT, R14, RZ, PT ;  /* 0x000000ff0e00720c */ /* 0x000fe20003f06270 */
[----:B------:R-:W-:Y:S02]  /*01b0*/  HFMA2 R19, -RZ, RZ, 0, 0 ;  /* 0x00000000ff137431 */ /* 0x000fe400000001ff */
[----:B------:R-:W-:Y:S01]  /*01c0*/  IMAD.MOV.U32 R9, RZ, RZ, RZ ;  /* 0x000000ffff097224 */ /* 0x000fe200078e00ff */
[----:B------:R-:W-:Y:S02]  /*01d0*/  CS2R R12, SRZ ;  /* 0x00000000000c7805 */ /* 0x000fe4000001ff00 */
[----:B------:R-:W-:Y:S01]  /*01e0*/  CS2R R20, SRZ ;  /* 0x0000000000147805 */ /* 0x000fe2000001ff00 */
[----:B0-----:R-:W-:-:S04]  /*01f0*/  IMAD.WIDE.U32 R8, R3, UR8, R8 ;  /* 0x0000000803087c25 */ /* 0x001fc8000f8e0008 */
[----:B------:R-:W-:-:S04]  /*0200*/  IMAD.WIDE.U32 R18, R3, UR8, R18 ;  /* 0x0000000803127c25 */ /* 0x000fc8000f8e0012 */
[----:B------:R-:W-:Y:S01]  /*0210*/  IMAD R7, R3, UR9, RZ ;  /* 0x0000000903077c24 */ /* 0x000fe2000f8e02ff */
[----:B------:R-:W-:Y:S06]  /*0220*/  @!P0 BRA `(.L_x_54) ;  /* 0x0000002c00608947 */ /* 0x000fec0003800000 */
[----:B------:R-:W-:Y:S01]  /*0230*/  IMAD.MOV.U32 R5, RZ, RZ, R14 ;  /* 0x000000ffff057224 */ /* 0x000fe200078e000e */
[----:B------:R-:W-:Y:S01]  /*0240*/  IADD3 R3, PT, PT, R9, R7, RZ ;  /* 0x0000000709037210 */ /* 0x000fe20007ffe0ff */
[----:B------:R-:W-:Y:S01]  /*0250*/  IMAD.MOV.U32 R4, RZ, RZ, R8 ;  /* 0x000000ffff047224 */ /* 0x000fe200078e0008 */
[----:B------:R-:W-:Y:S02]  /*0260*/  IADD3 R19, PT, PT, R7, R19, RZ ;  /* 0x0000001307137210 */ /* 0x000fe40007ffe0ff */
[----:B------:R-:W-:Y:S02]  /*0270*/  CS2R R20, SRZ ;  /* 0x0000000000147805 */ /* 0x000fe4000001ff00 */
[----:B------:R-:W-:Y:S02]  /*0280*/  ISETP.GE.U32.AND P0, PT, R5, 0x3, PT ;  /* 0x000000030500780c */ /* 0x000fe40003f06070 */
[----:B------:R-:W-:-:S11]  /*0290*/  CS2R R12, SRZ ;  /* 0x00000000000c7805 */ /* 0x000fd6000001ff00 */
[----:B------:R-:W-:Y:S05]  /*02a0*/  @!P0 BRA `(.L_x_55) ;  /* 0x0000001800b08947 */ /* 0x000fea0003800000 */
[----:B------:R-:W0:Y:S01]  /*02b0*/  LDC.64 R14, c[0x0][0x390] ;  /* 0x0000e400ff0e7b82 */ /* 0x000e220000000a00 */
[C---:B------:R-:W-:Y:S01]  /*02c0*/  LOP3.LUT R7, R6.reuse, 0xfffffffc, RZ, 0xc0, !PT ;  /* 0xfffffffc06077812 */ /* 0x040fe200078ec0ff */
[----:B------:R-:W-:Y:S01]  /*02d0*/  VIADD R5, R6, 0xfffffffe ;  /* 0xfffffffe06057836 */ /* 0x000fe20000000000 */
[----:B------:R-:W-:Y:S02]  /*02e0*/  CS2R R20, SRZ ;  /* 0x0000000000147805 */ /* 0x000fe4000001ff00 */
[----:B------:R-:W-:-:S03]  /*02f0*/  IADD3 R6, PT, PT, -R7, RZ, RZ ;  /* 0x000000ff07067210 */ /* 0x000fc60007ffe1ff */
[----:B------:R-:W2:Y:S04]  /*0300*/  LDC.64 R16, c[0x0][0x398] ;  /* 0x0000e600ff107b82 */ /* 0x000ea80000000a00 */
.L_x_80:
[----:B------:R-:W-:-:S04]  /*0310*/  VIADD R7, R5, 0x1 ;  /* 0x0000000105077836 */ /* 0x000fc80000000000 */
[----:B0-----:R-:W-:-:S06]  /*0320*/  IMAD.WIDE.U32 R22, R7, 0x8, R14 ;  /* 0x0000000807167825 */ /* 0x001fcc00078e000e */
[----:B------:R-:W3:Y:S01]  /*0330*/  LDG.E.64 R22, desc[UR12][R22.64] ;  /* 0x0000000c16167981 */ /* 0x000ee2000c1e1b00 */
[----:B------:R-:W-:Y:S01]  /*0340*/  IADD3 R6, PT, PT, R6, 0x4, RZ ;  /* 0x0000000406067810 */ /* 0x000fe20007ffe0ff */
[----:B------:R-:W-:Y:S03]  /*0350*/  BSSY.RECONVERGENT B1, `(.L_x_56) ;  /* 0x000002c000017945 */ /* 0x000fe60003800200 */
[----:B------:R-:W-:Y:S02]  /*0360*/  ISETP.NE.AND P1, PT, R6, RZ, PT ;  /* 0x000000ff0600720c */ /* 0x000fe40003f25270 */
[----:B---3--:R-:W-:-:S04]  /*0370*/  LOP3.LUT R8, R3, R23, RZ, 0xfc, !PT ;  /* 0x0000001703087212 */ /* 0x008fc800078efcff */
[----:B------:R-:W-:-:S13]  /*0380*/  ISETP.NE.U32.AND P0, PT, R8, RZ, PT ;  /* 0x000000ff0800720c */ /* 0x000fda0003f05070 */
[----:B------:R-:W-:Y:S05]  /*0390*/  @P0 BRA `(.L_x_57) ;  /* 0x00000000005c0947 */ /* 0x000fea0003800000 */
[----:B------:R-:W0:Y:S01]  /*03a0*/  I2F.U32.RP R3, R22 ;  /* 0x0000001600037306 */ /* 0x000e220000209000 */
[----:B------:R-:W-:Y:S02]  /*03b0*/  IADD3 R11, PT, PT, RZ, -R22, RZ ;  /* 0x80000016ff0b7210 */ /* 0x000fe40007ffe0ff */
[----:B------:R-:W-:Y:S02]  /*03c0*/  ISETP.NE.U32.AND P3, PT, R22, RZ, PT ;  /* 0x000000ff1600720c */ /* 0x000fe40003f65070 */
[----:B------:R-:W-:-:S03]  /*03d0*/  MOV R37, RZ ;  /* 0x000000ff00257202 */ /* 0x000fc60000000f00 */
[----:B0-----:R-:W0:Y:S02]  /*03e0*/  MUFU.RCP R3, R3 ;  /* 0x0000000300037308 */ /* 0x001e240000001000 */
[----:B0-----:R-:W-:-:S06]  /*03f0*/  VIADD R8, R3, 0xffffffe ;  /* 0x0ffffffe03087836 */ /* 0x001fcc0000000000 */
[----:B------:R0:W3:Y:S02]  /*0400*/  F2I.FTZ.U32.TRUNC.NTZ R9, R8 ;  /* 0x0000000800097305 */ /* 0x0000e4000021f000 */
[----:B0-----:R-:W-:Y:S02]  /*0410*/  IMAD.MOV.U32 R8, RZ, RZ, RZ ;  /* 0x000000ffff087224 */ /* 0x001fe400078e00ff */
[----:B---3--:R-:W-:-:S04]  /*0420*/  IMAD R11, R11, R9, RZ ;  /* 0x000000090b0b7224 */ /* 0x008fc800078e02ff */
[----:B------:R-:W-:-:S06]  /*0430*/  IMAD.HI.U32 R9, R9, R11, R8 ;  /* 0x0000000b09097227 */ /* 0x000fcc00078e0008 */
[----:B------:R-:W-:-:S05]  /*0440*/  IMAD.HI.U32 R36, R9, R4, RZ ;  /* 0x0000000409247227 */ /* 0x000fca00078e00ff */
[----:B------:R-:W-:-:S05]  /*0450*/  IADD3 R9, PT, PT, -R36, RZ, RZ ;  /* 0x000000ff24097210 */ /* 0x000fca0007ffe1ff */
[----:B------:R-:W-:-:S05]  /*0460*/  IMAD R9, R22, R9, R4 ;  /* 0x0000000916097224 */ /* 0x000fca00078e0204 */
[----:B------:R-:W-:-:S13]  /*0470*/  ISETP.GE.U32.AND P0, PT, R9, R22, PT ;  /* 0x000000160900720c */ /* 0x000fda0003f06070 */
[----:B------:R-:W-:Y:S01]  /*0480*/  @P0 IMAD.IADD R9, R9, 0x1, -R22 ;  /* 0x0000000109090824 */ /* 0x000fe200078e0a16 */
[----:B------:R-:W-:-:S04]  /*0490*/  @P0 IADD3 R36, PT, PT, R36, 0x1, RZ ;  /* 0x0000000124240810 */ /* 0x000fc80007ffe0ff */
[----:B------:R-:W-:Y:S01]  /*04a0*/  ISETP.GE.U32.AND P2, PT, R9, R22, PT ;  /* 0x000000160900720c */ /* 0x000fe20003f46070 */
[----:B------:R-:W-:-:S12]  /*04b0*/  IMAD.MOV.U32 R9, RZ, RZ, RZ ;  /* 0x000000ffff097224 */ /* 0x000fd800078e00ff */
[----:B------:R-:W-:Y:S01]  /*04c0*/  @P2 VIADD R36, R36, 0x1 ;  /* 0x0000000124242836 */ /* 0x000fe20000000000 */
[----:B------:R-:W-:-:S04]  /*04d0*/  @!P3 LOP3.LUT R36, RZ, R22, RZ, 0x33, !PT ;  /* 0x00000016ff24b212 */ /* 0x000fc800078e33ff */
[----:B------:R-:W-:-:S05]  /*04e0*/  IADD3 R3, PT, PT, -R36, RZ, RZ ;  /* 0x000000ff24037210 */ /* 0x000fca0007ffe1ff */
[----:B------:R-:W-:Y:S01]  /*04f0*/  IMAD R8, R22, R3, R4 ;  /* 0x0000000316087224 */ /* 0x000fe200078e0204 */
[----:B------:R-:W-:Y:S06]  /*0500*/  BRA `(.L_x_58) ;  /* 0x0000000000407947 */ /* 0x000fec0003800000 */
.L_x_57:
[----:B------:R-:W-:Y:S01]  /*0510*/  IMAD.MOV.U32 R26, RZ, RZ, R4 ;  /* 0x000000ffff1a7224 */ /* 0x000fe200078e0004 */
[----:B------:R-:W-:Y:S01]  /*0520*/  MOV R11, R3 ;  /* 0x00000003000b7202 */ /* 0x000fe20000000f00 */
[----:B------:R-:W-:Y:S01]  /*0530*/  IMAD.MOV.U32 R10, RZ, RZ, R22 ;  /* 0x000000ffff0a7224 */ /* 0x000fe200078e0016 */
[----:B------:R-:W-:Y:S02]  /*0540*/  MOV R9, R23 ;  /* 0x0000001700097202 */ /* 0x000fe40000000f00 */
[----:B------:R-:W-:-:S07]  /*0550*/  MOV R8, 0x570 ;  /* 0x0000057000087802 */ /* 0x000fce0000000f00 */
[----:B-12---:R-:W-:Y:S05]  /*0560*/  CALL.REL.NOINC `($__internal_2_$__cuda_sm20_div_s64) ;  /* 0x0000006400987944 */ /* 0x006fea0003c00000 */
[----:B------:R-:W-:Y:S01]  /*0570*/  IADD3 R27, P0, PT, RZ, -R24, RZ ;  /* 0x80000018ff1b7210 */ /* 0x000fe20007f1e0ff */
[----:B------:R-:W-:Y:S01]  /*0580*/  IMAD.MOV.U32 R9, RZ, RZ, R3 ;  /* 0x000000ffff097224 */ /* 0x000fe200078e0003 */
[----:B------:R-:W-:Y:S01]  /*0590*/  MOV R8, R4 ;  /* 0x0000000400087202 */ /* 0x000fe20000000f00 */
[----:B------:R-:W-:Y:S01]  /*05a0*/  IMAD.MOV.U32 R36, RZ, RZ, R24 ;  /* 0x000000ffff247224 */ /* 0x000fe200078e0018 */
[----:B------:R-:W-:Y:S01]  /*05b0*/  MOV R37, R25 ;  /* 0x0000001900257202 */ /* 0x000fe20000000f00 */
[----:B------:R-:W-:Y:S02]  /*05c0*/  IMAD.X R11, RZ, RZ, ~R25, P0 ;  /* 0x000000ffff0b7224 */ /* 0x000fe400000e0e19 */
[----:B------:R-:W-:-:S04]  /*05d0*/  IMAD.WIDE.U32 R8, R22, R27, R8 ;  /* 0x0000001b16087225 */ /* 0x000fc800078e0008 */
[----:B------:R-:W-:-:S04]  /*05e0*/  IMAD R11, R11, R22, RZ ;  /* 0x000000160b0b7224 */ /* 0x000fc800078e02ff */
[----:B------:R-:W-:-:S05]  /*05f0*/  IMAD R11, R23, R27, R11 ;  /* 0x0000001b170b7224 */ /* 0x000fca00078e020b */
[----:B------:R-:W-:-:S07]  /*0600*/  IADD3 R9, PT, PT, R9, R11, RZ ;  /* 0x0000000b09097210 */ /* 0x000fce0007ffe0ff */
.L_x_58:
[----:B-1----:R-:W-:Y:S05]  /*0610*/  BSYNC.RECONVERGENT B1 ;  /* 0x0000000000017941 */ /* 0x002fea0003800200 */
.L_x_56:
[----:B--2---:R-:W-:-:S06]  /*0620*/  IMAD.WIDE.U32 R38, R7, 0x8, R16 ;  /* 0x0000000807267825 */ /* 0x004fcc00078e0010 */
[----:B------:R-:W2:Y:S01]  /*0630*/  LDG.E.64 R38, desc[UR12][R38.64] ;  /* 0x0000000c26267981 */ /* 0x000ea2000c1e1b00 */
[----:B------:R-:W-:Y:S01]  /*0640*/  LOP3.LUT R3, R19, R23, RZ, 0xfc, !PT ;  /* 0x0000001713037212 */ /* 0x000fe200078efcff */
[----:B------:R-:W-:Y:S03]  /*0650*/  BSSY.RECONVERGENT B1, `(.L_x_59) ;  /* 0x000002d000017945 */ /* 0x000fe60003800200 */
[----:B------:R-:W-:Y:S01]  /*0660*/  ISETP.NE.U32.AND P0, PT, R3, RZ, PT ;  /* 0x000000ff0300720c */ /* 0x000fe20003f05070 */
[-C--:B--2---:R-:W-:Y:S02]  /*0670*/  IMAD R4, R39, R8.reuse, RZ ;  /* 0x0000000827047224 */ /* 0x084fe400078e02ff */
[----:B------:R-:W-:-:S04]  /*0680*/  IMAD.WIDE.U32 R42, R38, R8, R12 ;  /* 0x00000008262a7225 */ /* 0x000fc800078e000c */
[----:B------:R-:W-:-:S04]  /*0690*/  IMAD R3, R38, R9, R4 ;  /* 0x0000000926037224 */ /* 0x000fc800078e0204 */
[----:B------:R-:W-:Y:S02]  /*06a0*/  IMAD.IADD R3, R43, 0x1, R3 ;  /* 0x000000012b037824 */ /* 0x000fe400078e0203 */
[----:B------:R-:W-:Y:S05]  /*06b0*/  @P0 BRA `(.L_x_60) ;  /* 0x0000000000600947 */ /* 0x000fea0003800000 */
[----:B------:R-:W0:Y:S01]  /*06c0*/  I2F.U32.RP R10, R22 ;  /* 0x00000016000a7306 */ /* 0x000e220000209000 */
[----:B------:R-:W-:Y:S01]  /*06d0*/  IMAD.MOV R7, RZ, RZ, -R22 ;  /* 0x000000ffff077224 */ /* 0x000fe200078e0a16 */
[----:B------:R-:W-:Y:S01]  /*06e0*/  ISETP.NE.U32.AND P3, PT, R22, RZ, PT ;  /* 0x000000ff1600720c */ /* 0x000fe20003f65070 */
[----:B------:R-:W-:-:S05]  /*06f0*/  HFMA2 R23, -RZ, RZ, 0, 0 ;  /* 0x00000000ff177431 */ /* 0x000fca00000001ff */
[----:B0-----:R-:W0:Y:S02]  /*0700*/  MUFU.RCP R10, R10 ;  /* 0x0000000a000a7308 */ /* 0x001e240000001000 */
[----:B0-----:R-:W-:-:S06]  /*0710*/  IADD3 R8, PT, PT, R10, 0xffffffe, RZ ;  /* 0x0ffffffe0a087810 */ /* 0x001fcc0007ffe0ff */
        /* <DEDUP_REMOVED lines=8> */
[----:B------:R-:W-:Y:S01]  /*07a0*/  @P0 IADD3 R7, PT, PT, -R22, R7, RZ ;  /* 0x0000000716070210 */ /* 0x000fe20007ffe1ff */
[----:B------:R-:W-:-:S03]  /*07b0*/  @P0 VIADD R4, R4, 0x1 ;  /* 0x0000000104040836 */ /* 0x000fc60000000000 */
[----:B------:R-:W-:Y:S02]  /*07c0*/  ISETP.GE.U32.AND P2, PT, R7, R22, PT ;  /* 0x000000160700720c */ /* 0x000fe40003f46070 */
[----:B------:R-:W-:-:S11]  /*07d0*/  MOV R7, RZ ;  /* 0x000000ff00077202 */ /* 0x000fd60000000f00 */
[----:B------:R-:W-:Y:S02]  /*07e0*/  @P2 IADD3 R4, PT, PT, R4, 0x1, RZ ;  /* 0x0000000104042810 */ /* 0x000fe40007ffe0ff */
[----:B------:R-:W-:-:S05]  /*07f0*/  @!P3 LOP3.LUT R4, RZ, R22, RZ, 0x33, !PT ;  /* 0x00000016ff04b212 */ /* 0x000fca00078e33ff */
[----:B------:R-:W-:-:S04]  /*0800*/  IMAD.MOV R9, RZ, RZ, -R4 ;  /* 0x000000ffff097224 */ /* 0x000fc800078e0a04 */
[----:B------:R-:W-:Y:S02]  /*0810*/  IMAD R8, R22, R9, R18 ;  /* 0x0000000916087224 */ /* 0x000fe400078e0212 */
[----:B------:R-:W-:Y:S01]  /*0820*/  IMAD.MOV.U32 R22, RZ, RZ, R4 ;  /* 0x000000ffff167224 */ /* 0x000fe200078e0004 */
[----:B------:R-:W-:Y:S06]  /*0830*/  BRA `(.L_x_61) ;  /* 0x0000000000387947 */ /* 0x000fec0003800000 */
.L_x_60:
[----:B------:R-:W-:Y:S01]  /*0840*/  IMAD.MOV.U32 R26, RZ, RZ, R18 ;  /* 0x000000ffff1a7224 */ /* 0x000fe200078e0012 */
[----:B------:R-:W-:Y:S01]  /*0850*/  MOV R11, R19 ;  /* 0x00000013000b7202 */ /* 0x000fe20000000f00 */
[----:B------:R-:W-:Y:S01]  /*0860*/  IMAD.MOV.U32 R10, RZ, RZ, R22 ;  /* 0x000000ffff0a7224 */ /* 0x000fe200078e0016 */
[----:B------:R-:W-:Y:S02]  /*0870*/  MOV R9, R23 ;  /* 0x0000001700097202 */ /* 0x000fe40000000f00 */
[----:B------:R-:W-:-:S07]  /*0880*/  MOV R8, 0x8a0 ;  /* 0x000008a000087802 */ /* 0x000fce0000000f00 */
[----:B------:R-:W-:Y:S05]  /*0890*/  CALL.REL.NOINC `($__internal_2_$__cuda_sm20_div_s64) ;  /* 0x0000006000cc7944 */ /* 0x000fea0003c00000 */
[----:B------:R-:W-:-:S05]  /*08a0*/  IADD3 R7, P0, PT, RZ, -R24, RZ ;  /* 0x80000018ff077210 */ /* 0x000fca0007f1e0ff */
[----:B------:R-:W-:-:S04]  /*08b0*/  IMAD.X R9, RZ, RZ, ~R25, P0 ;  /* 0x000000ffff097224 */ /* 0x000fc800000e0e19 */
[----:B------:R-:W-:Y:S02]  /*08c0*/  IMAD R4, R9, R22, RZ ;  /* 0x0000001609047224 */ /* 0x000fe400078e02ff */
[----:B------:R-:W-:-:S04]  /*08d0*/  IMAD.WIDE.U32 R8, R22, R7, R18 ;  /* 0x0000000716087225 */ /* 0x000fc800078e0012 */
[----:B------:R-:W-:Y:S01]  /*08e0*/  IMAD R7, R23, R7, R4 ;  /* 0x0000000717077224 */ /* 0x000fe200078e0204 */
[----:B------:R-:W-:Y:S01]  /*08f0*/  MOV R23, R25 ;  /* 0x0000001900177202 */ /* 0x000fe20000000f00 */
[----:B------:R-:W-:-:S03]  /*0900*/  IMAD.MOV.U32 R22, RZ, RZ, R24 ;  /* 0x000000ffff167224 */ /* 0x000fc600078e0018 */
[----:B------:R-:W-:-:S07]  /*0910*/  IADD3 R7, PT, PT, R7, R9, RZ ;  /* 0x0000000907077210 */ /* 0x000fce0007ffe0ff */
.L_x_61:
[----:B------:R-:W-:Y:S05]  /*0920*/  BSYNC.RECONVERGENT B1 ;  /* 0x0000000000017941 */ /* 0x000fea0003800200 */
.L_x_59:
[----:B------:R-:W-:-:S06]  /*0930*/  IMAD.WIDE.U32 R18, R5, 0x8, R14 ;  /* 0x0000000805127825 */ /* 0x000fcc00078e000e */
[----:B------:R-:W2:Y:S01]  /*0940*/  LDG.E.64 R18, desc[UR12][R18.64] ;  /* 0x0000000c12127981 */ /* 0x000ea2000c1e1b00 */
[----:B------:R-:W-:Y:S01]  /*0950*/  IMAD R7, R7, R38, RZ ;  /* 0x0000002607077224 */ /* 0x000fe200078e02ff */
[----:B------:R-:W-:Y:S01]  /*0960*/  BSSY.RECONVERGENT B1, `(.L_x_62) ;  /* 0x000002e000017945 */ /* 0x000fe20003800200 */
[----:B------:R-:W-:-:S04]  /*0970*/  IMAD.WIDE.U32 R12, R38, R8, R20 ;  /* 0x00000008260c7225 */ /* 0x000fc800078e0014 */
[----:B------:R-:W-:-:S04]  /*0980*/  IMAD R7, R39, R8, R7 ;  /* 0x0000000827077224 */ /* 0x000fc800078e0207 */
[----:B------:R-:W-:Y:S01]  /*0990*/  IMAD.IADD R21, R13, 0x1, R7 ;  /* 0x000000010d157824 */ /* 0x000fe200078e0207 */
[----:B--2---:R-:W-:-:S04]  /*09a0*/  LOP3.LUT R4, R37, R19, RZ, 0xfc, !PT ;  /* 0x0000001325047212 */ /* 0x004fc800078efcff */
[----:B------:R-:W-:-:S13]  /*09b0*/  ISETP.NE.U32.AND P0, PT, R4, RZ, PT ;  /* 0x000000ff0400720c */ /* 0x000fda0003f05070 */
[----:B------:R-:W-:Y:S05]  /*09c0*/  @P0 BRA `(.L_x_63) ;  /* 0x00000000005c0947 */ /* 0x000fea0003800000 */
[----:B------:R-:W0:Y:S01]  /*09d0*/  I2F.U32.RP R4, R18 ;  /* 0x0000001200047306 */ /* 0x000e220000209000 */
[----:B------:R-:W-:Y:S01]  /*09e0*/  IMAD.MOV R7, RZ, RZ, -R18 ;  /* 0x000000ffff077224 */ /* 0x000fe200078e0a12 */
[----:B------:R-:W-:Y:S01]  /*09f0*/  ISETP.NE.U32.AND P3, PT, R18, RZ, PT ;  /* 0x000000ff1200720c */ /* 0x000fe20003f65070 */
[----:B------:R-:W-:-:S05]  /*0a00*/  IMAD.MOV.U32 R39, RZ, RZ, RZ ;  /* 0x000000ffff277224 */ /* 0x000fca00078e00ff */
        /* <DEDUP_REMOVED lines=17> */
[----:B------:R-:W-:Y:S01]  /*0b20*/  IMAD R8, R18, R9, R36 ;  /* 0x0000000912087224 */ /* 0x000fe200078e0224 */
[----:B------:R-:W-:Y:S06]  /*0b30*/  BRA `(.L_x_64) ;  /* 0x0000000000407947 */ /* 0x000fec0003800000 */
.L_x_63:
[----:B------:R-:W-:Y:S01]  /*0b40*/  MOV R26, R36 ;  /* 0x00000024001a7202 */ /* 0x000fe20000000f00 */
[----:B------:R-:W-:Y:S01]  /*0b50*/  IMAD.MOV.U32 R11, RZ, RZ, R37 ;  /* 0x000000ffff0b7224 */ /* 0x000fe200078e0025 */
[----:B------:R-:W-:Y:S01]  /*0b60*/  MOV R10, R18 ;  /* 0x00000012000a7202 */ /* 0x000fe20000000f00 */
[----:B------:R-:W-:Y:S01]  /*0b70*/  IMAD.MOV.U32 R9, RZ, RZ, R19 ;  /* 0x000000ffff097224 */ /* 0x000fe200078e0013 */
[----:B------:R-:W-:-:S07]  /*0b80*/  MOV R8, 0xba0 ;  /* 0x00000ba000087802 */ /* 0x000fce0000000f00 */
[----:B------:R-:W-:Y:S05]  /*0b90*/  CALL.REL.NOINC `($__internal_2_$__cuda_sm20_div_s64) ;  /* 0x00000060000c7944 */ /* 0x000fea0003c00000 */
[-C--:B------:R-:W-:Y:S01]  /*0ba0*/  IADD3 R11, P0, PT, RZ, -R24.reuse, RZ ;  /* 0x80000018ff0b7210 */ /* 0x080fe20007f1e0ff */
[----:B------:R-:W-:Y:S01]  /*0bb0*/  IMAD.MOV.U32 R8, RZ, RZ, R36 ;  /* 0x000000ffff087224 */ /* 0x000fe200078e0024 */
[----:B------:R-:W-:Y:S01]  /*0bc0*/  MOV R9, R37 ;  /* 0x0000002500097202 */ /* 0x000fe20000000f00 */
[----:B------:R-:W-:Y:S01]  /*0bd0*/  IMAD.MOV.U32 R39, RZ, RZ, R25 ;  /* 0x000000ffff277224 */ /* 0x000fe200078e0019 */
[----:B------:R-:W-:Y:S02]  /*0be0*/  IADD3.X R7, PT, PT, RZ, ~R25, RZ, P0, !PT ;  /* 0x80000019ff077210 */ /* 0x000fe400007fe4ff */
[----:B------:R-:W-:Y:S01]  /*0bf0*/  MOV R38, R24 ;  /* 0x0000001800267202 */ /* 0x000fe20000000f00 */
[----:B------:R-:W-:-:S04]  /*0c00*/  IMAD.WIDE.U32 R8, R18, R11, R8 ;  /* 0x0000000b12087225 */ /* 0x000fc800078e0008 */
[----:B------:R-:W-:-:S04]  /*0c10*/  IMAD R7, R7, R18, RZ ;  /* 0x0000001207077224 */ /* 0x000fc800078e02ff */
[----:B------:R-:W-:-:S04]  /*0c20*/  IMAD R7, R19, R11, R7 ;  /* 0x0000000b13077224 */ /* 0x000fc800078e0207 */
[----:B------:R-:W-:-:S07]  /*0c30*/  IMAD.IADD R7, R9, 0x1, R7 ;  /* 0x0000000109077824 */ /* 0x000fce00078e0207 */
.L_x_64:
[----:B------:R-:W-:Y:S05]  /*0c40*/  BSYNC.RECONVERGENT B1 ;  /* 0x0000000000017941 */ /* 0x000fea0003800200 */
.L_x_62:
[----:B------:R-:W-:-:S06]  /*0c50*/  IMAD.WIDE.U32 R40, R5, 0x8, R16 ;  /* 0x0000000805287825 */ /* 0x000fcc00078e0010 */
[----:B------:R-:W2:Y:S01]  /*0c60*/  LDG.E.64 R40, desc[UR12][R40.64] ;  /* 0x0000000c28287981 */ /* 0x000ea2000c1e1b00 */
[----:B------:R-:W-:Y:S01]  /*0c70*/  LOP3.LUT R4, R23, R19, RZ, 0xfc, !PT ;  /* 0x0000001317047212 */ /* 0x000fe200078efcff */
[----:B------:R-:W-:Y:S01]  /*0c80*/  IMAD.MOV.U32 R37, RZ, RZ, R3 ;  /* 0x000000ffff257224 */ /* 0x000fe200078e0003 */
[----:B------:R-:W-:Y:S01]  /*0c90*/  MOV R36, R42 ;  /* 0x0000002a00247202 */ /* 0x000fe20000000f00 */
[----:B------:R-:W-:Y:S01]  /*0ca0*/  BSSY.RECONVERGENT B1, `(.L_x_65) ;  /* 0x000002f000017945 */ /* 0x000fe20003800200 */
[----:B------:R-:W-:Y:S01]  /*0cb0*/  ISETP.NE.U32.AND P0, PT, R4, RZ, PT ;  /* 0x000000ff0400720c */ /* 0x000fe20003f05070 */
[-C--:B--2---:R-:W-:Y:S02]  /*0cc0*/  IMAD R9, R41, R8.reuse, RZ ;  /* 0x0000000829097224 */ /* 0x084fe400078e02ff */
[----:B------:R-:W-:-:S04]  /*0cd0*/  IMAD.WIDE.U32 R36, R40, R8, R36 ;  /* 0x0000000828247225 */ /* 0x000fc800078e0024 */
[----:B------:R-:W-:-:S05]  /*0ce0*/  IMAD R7, R40, R7, R9 ;  /* 0x0000000728077224 */ /* 0x000fca00078e0209 */
[----:B------:R-:W-:Y:S01]  /*0cf0*/  IADD3 R7, PT, PT, R37, R7, RZ ;  /* 0x0000000725077210 */ /* 0x000fe20007ffe0ff */
[----:B------:R-:W-:Y:S06]  /*0d00*/  @P0 BRA `(.L_x_66) ;  /* 0x00000000005c0947 */ /* 0x000fec0003800000 */
[----:B------:R-:W0:Y:S01]  /*0d10*/  I2F.U32.RP R4, R18 ;  /* 0x0000001200047306 */ /* 0x000e220000209000 */
[----:B------:R-:W-:Y:S01]  /*0d20*/  IADD3 R3, PT, PT, RZ, -R18, RZ ;  /* 0x80000012ff037210 */ /* 0x000fe20007ffe0ff */
[----:B------:R-:W-:Y:S01]  /*0d30*/  HFMA2 R43, -RZ, RZ, 0, 0 ;  /* 0x00000000ff2b7431 */ /* 0x000fe200000001ff */
        /* <DEDUP_REMOVED lines=20> */
.L_x_66:
[----:B------:R-:W-:Y:S01]  /*0e80*/  IMAD.MOV.U32 R26, RZ, RZ, R22 ;  /* 0x000000ffff1a7224 */ /* 0x000fe200078e0016 */
[----:B------:R-:W-:Y:S01]  /*0e90*/  MOV R11, R23 ;  /* 0x00000017000b7202 */ /* 0x000fe20000000f00 */
[----:B------:R-:W-:Y:S01]  /*0ea0*/  IMAD.MOV.U32 R10, RZ, RZ, R18 ;  /* 0x000000ffff0a7224 */ /* 0x000fe200078e0012 */
[----:B------:R-:W-:Y:S02]  /*0eb0*/  MOV R9, R19 ;  /* 0x0000001300097202 */ /* 0x000fe40000000f00 */
[----:B------:R-:W-:-:S07]  /*0ec0*/  MOV R8, 0xee0 ;  /* 0x00000ee000087802 */ /* 0x000fce0000000f00 */
[----:B------:R-:W-:Y:S05]  /*0ed0*/  CALL.REL.NOINC `($__internal_2_$__cuda_sm20_div_s64) ;  /* 0x0000005c003c7944 */ /* 0x000fea0003c00000 */
[----:B------:R-:W-:Y:S01]  /*0ee0*/  IADD3 R3, P0, PT, RZ, -R24, RZ ;  /* 0x80000018ff037210 */ /* 0x000fe20007f1e0ff */
[--C-:B------:R-:W-:Y:S01]  /*0ef0*/  IMAD.MOV.U32 R43, RZ, RZ, R25.reuse ;  /* 0x000000ffff2b7224 */ /* 0x100fe200078e0019 */
[----:B------:R-:W-:Y:S02]  /*0f00*/  MOV R8, R22 ;  /* 0x0000001600087202 */ /* 0x000fe40000000f00 */
[----:B------:R-:W-:Y:S01]  /*0f10*/  MOV R42, R24 ;  /* 0x00000018002a7202 */ /* 0x000fe20000000f00 */
[----:B------:R-:W-:-:S04]  /*0f20*/  IMAD.X R9, RZ, RZ, ~R25, P0 ;  /* 0x000000ffff097224 */ /* 0x000fc800000e0e19 */
[----:B------:R-:W-:Y:S02]  /*0f30*/  IMAD R4, R9, R18, RZ ;  /* 0x0000001209047224 */ /* 0x000fe400078e02ff */
[----:B------:R-:W-:Y:S02]  /*0f40*/  IMAD.MOV.U32 R9, RZ, RZ, R23 ;  /* 0x000000ffff097224 */ /* 0x000fe400078e0017 */
[-C--:B------:R-:W-:Y:S02]  /*0f50*/  IMAD R19, R19, R3.reuse, R4 ;  /* 0x0000000313137224 */ /* 0x080fe400078e0204 */
[----:B------:R-:W-:-:S04]  /*0f60*/  IMAD.WIDE.U32 R8, R18, R3, R8 ;  /* 0x0000000312087225 */ /* 0x000fc800078e0008 */
[----:B------:R-:W-:Y:S01]  /*0f70*/  IMAD.IADD R9, R19, 0x1, R9 ;  /* 0x0000000113097824 */ /* 0x000fe200078e0209 */
[----:B------:R-:W-:-:S07]  /*0f80*/  MOV R3, R8 ;  /* 0x0000000800037202 */ /* 0x000fce0000000f00 */
.L_x_67:
[----:B------:R-:W-:Y:S05]  /*0f90*/  BSYNC.RECONVERGENT B1 ;  /* 0x0000000000017941 */ /* 0x000fea0003800200 */
.L_x_65:
[----:B------:R-:W-:-:S05]  /*0fa0*/  IADD3 R13, PT, PT, R5, -0x1, RZ ;  /* 0xffffffff050d7810 */ /* 0x000fca0007ffe0ff */
[----:B------:R-:W-:-:S06]  /*0fb0*/  IMAD.WIDE.U32 R18, R13, 0x8, R14 ;  /* 0x000000080d127825 */ /* 0x000fcc00078e000e */
[----:B------:R-:W2:Y:S01]  /*0fc0*/  LDG.E.64 R18, desc[UR12][R18.64] ;  /* 0x0000000c12127981 */ /* 0x000ea2000c1e1b00 */
[----:B------:R-:W-:Y:S01]  /*0fd0*/  IMAD.MOV.U32 R20, RZ, RZ, R12 ;  /* 0x000000ffff147224 */ /* 0x000fe200078e000c */
[----:B------:R-:W-:Y:S01]  /*0fe0*/  BSSY.RECONVERGENT B1, `(.L_x_68) ;  /* 0x0000030000017945 */ /* 0x000fe20003800200 */
[----:B------:R-:W-:Y:S02]  /*0ff0*/  IMAD R9, R9, R40, RZ ;  /* 0x0000002809097224 */ /* 0x000fe400078e02ff */
[----:B------:R-:W-:-:S04]  /*1000*/  IMAD.WIDE.U32 R22, R40, R3, R20 ;  /* 0x0000000328167225 */ /* 0x000fc800078e0014 */
[----:B------:R-:W-:-:S05]  /*1010*/  IMAD R3, R41, R3, R9 ;  /* 0x0000000329037224 */ /* 0x000fca00078e0209 */
[----:B------:R-:W-:Y:S02]  /*1020*/  IADD3 R3, PT, PT, R23, R3, RZ ;  /* 0x0000000317037210 */ /* 0x000fe40007ffe0ff */
[----:B--2---:R-:W-:-:S04]  /*1030*/  LOP3.LUT R4, R39, R19, RZ, 0xfc, !PT ;  /* 0x0000001327047212 */ /* 0x004fc800078efcff */
[----:B------:R-:W-:-:S13]  /*1040*/  ISETP.NE.U32.AND P0, PT, R4, RZ, PT ;  /* 0x000000ff0400720c */ /* 0x000fda0003f05070 */
[----:B------:R-:W-:Y:S05]  /*1050*/  @P0 BRA `(.L_x_69) ;  /* 0x0000000000600947 */ /* 0x000fea0003800000 */
[----:B------:R-:W0:Y:S01]  /*1060*/  I2F.U32.RP R4, R18 ;  /* 0x0000001200047306 */ /* 0x000e220000209000 */
[----:B------:R-:W-:Y:S01]  /*1070*/  IADD3 R11, PT, PT, RZ, -R18, RZ ;  /* 0x80000012ff0b7210 */ /* 0x000fe20007ffe0ff */
[----:B------:R-:W-:Y:S01]  /*1080*/  IMAD.MOV.U32 R39, RZ, RZ, RZ ;  /* 0x000000ffff277224 */ /* 0x000fe200078e00ff */
[----:B------:R-:W-:-:S05]  /*1090*/  ISETP.NE.U32.AND P3, PT, R18, RZ, PT ;  /* 0x000000ff1200720c */ /* 0x000fca0003f65070 */
[----:B0-----:R-:W0:Y:S02]  /*10a0*/  MUFU.RCP R4, R4 ;  /* 0x0000000400047308 */ /* 0x001e240000001000 */
[----:B0-----:R-:W-:-:S06]  /*10b0*/  VIADD R8, R4, 0xffffffe ;  /* 0x0ffffffe04087836 */ /* 0x001fcc0000000000 */
[----:B------:R0:W1:Y:S02]  /*10c0*/  F2I.FTZ.U32.TRUNC.NTZ R9, R8 ;  /* 0x0000000800097305 */ /* 0x000064000021f000 */
[----:B0-----:R-:W-:Y:S02]  /*10d0*/  IMAD.MOV.U32 R8, RZ, RZ, RZ ;  /* 0x000000ffff087224 */ /* 0x001fe400078e00ff */
        /* <DEDUP_REMOVED lines=14> */
[----:B------:R-:W-:Y:S01]  /*11c0*/  MOV R38, R10 ;  /* 0x0000000a00267202 */ /* 0x000fe20000000f00 */
[----:B------:R-:W-:Y:S06]  /*11d0*/  BRA `(.L_x_70) ;  /* 0x0000000000407947 */ /* 0x000fec0003800000 */
.L_x_69:
        /* <DEDUP_REMOVED lines=16> */
.L_x_70:
[----:B------:R-:W-:Y:S05]  /*12e0*/  BSYNC.RECONVERGENT B1 ;  /* 0x0000000000017941 */ /* 0x000fea0003800200 */
.L_x_68:
[----:B------:R-:W-:-:S06]  /*12f0*/  IMAD.WIDE.U32 R40, R13, 0x8, R16 ;  /* 0x000000080d287825 */ /* 0x000fcc00078e0010 */
[----:B------:R-:W2:Y:S01]  /*1300*/  LDG.E.64 R40, desc[UR12][R40.64] ;  /* 0x0000000c28287981 */ /* 0x000ea2000c1e1b00 */
[----:B------:R-:W-:Y:S01]  /*1310*/  LOP3.LUT R4, R43, R19, RZ, 0xfc, !PT ;  /* 0x000000132b047212 */ /* 0x000fe200078efcff */
[----:B------:R-:W-:Y:S01]  /*1320*/  BSSY.RECONVERGENT B1, `(.L_x_71) ;  /* 0x0000031000017945 */ /* 0x000fe20003800200 */
[----:B------:R-:W-:Y:S02]  /*1330*/  MOV R37, R7 ;  /* 0x0000000700257202 */ /* 0x000fe40000000f00 */
        /* <DEDUP_REMOVED lines=30> */
.L_x_72:
[----:B------:R-:W-:Y:S01]  /*1520*/  IMAD.MOV.U32 R26, RZ, RZ, R42 ;  /* 0x000000ffff1a7224 */ /* 0x000fe200078e002a */
[----:B------:R-:W-:Y:S01]  /*1530*/  MOV R11, R43 ;  /* 0x0000002b000b7202 */ /* 0x000fe20000000f00 */
[----:B------:R-:W-:Y:S01]  /*1540*/  IMAD.MOV.U32 R10, RZ, RZ, R18 ;  /* 0x000000ffff0a7224 */ /* 0x000fe200078e0012 */
[----:B------:R-:W-:Y:S02]  /*1550*/  MOV R9, R19 ;  /* 0x0000001300097202 */ /* 0x000fe40000000f00 */
[----:B------:R-:W-:-:S07]  /*1560*/  MOV R8, 0x1580 ;  /* 0x0000158000087802 */ /* 0x000fce0000000f00 */
[----:B------:R-:W-:Y:S05]  /*1570*/  CALL.REL.NOINC `($__internal_2_$__cuda_sm20_div_s64) ;  /* 0x0000005400947944 */ /* 0x000fea0003c00000 */
[----:B------:R-:W-:Y:S02]  /*1580*/  IADD3 R7, P0, PT, RZ, -R24, RZ ;  /* 0x80000018ff077210 */ /* 0x000fe40007f1e0ff */
[----:B------:R-:W-:-:S03]  /*1590*/  MOV R8, R42 ;  /* 0x0000002a00087202 */ /* 0x000fc60000000f00 */
[----:B------:R-:W-:-:S04]  /*15a0*/  IMAD.X R9, RZ, RZ, ~R25, P0 ;  /* 0x000000ffff097224 */ /* 0x000fc800000e0e19 */
[----:B------:R-:W-:Y:S02]  /*15b0*/  IMAD R4, R9, R18, RZ ;  /* 0x0000001209047224 */ /* 0x000fe400078e02ff */
[----:B------:R-:W-:Y:S02]  /*15c0*/  IMAD.MOV.U32 R9, RZ, RZ, R43 ;  /* 0x000000ffff097224 */ /* 0x000fe400078e002b */
[----:B------:R-:W-:Y:S01]  /*15d0*/  IMAD.WIDE.U32 R8, R18, R7, R8 ;  /* 0x0000000712087225 */ /* 0x000fe200078e0008 */
[----:B------:R-:W-:-:S03]  /*15e0*/  MOV R18, R24 ;  /* 0x0000001800127202 */ /* 0x000fc60000000f00 */
[----:B------:R-:W-:Y:S01]  /*15f0*/  IMAD R7, R19, R7, R4 ;  /* 0x0000000713077224 */ /* 0x000fe200078e0204 */
[----:B------:R-:W-:Y:S01]  /*1600*/  MOV R43, R8 ;  /* 0x00000008002b7202 */ /* 0x000fe20000000f00 */
[----:B------:R-:W-:Y:S02]  /*1610*/  IMAD.MOV.U32 R19, RZ, RZ, R25 ;  /* 0x000000ffff137224 */ /* 0x000fe400078e0019 */
[----:B------:R-:W-:-:S07]  /*1620*/  IMAD.IADD R7, R7, 0x1, R9 ;  /* 0x0000000107077824 */ /* 0x000fce00078e0209 */
.L_x_73:
[----:B------:R-:W-:Y:S05]  /*1630*/  BSYNC.RECONVERGENT B1 ;  /* 0x0000000000017941 */ /* 0x000fea0003800200 */
.L_x_71:
[----:B------:R-:W-:-:S05]  /*1640*/  IADD3 R31, PT, PT, R5, -0x2, RZ ;  /* 0xfffffffe051f7810 */ /* 0x000fca0007ffe0ff */
[----:B------:R-:W-:-:S06]  /*1650*/  IMAD.WIDE.U32 R20, R31, 0x8, R14 ;  /* 0x000000081f147825 */ /* 0x000fcc00078e000e */
[----:B------:R-:W2:Y:S01]  /*1660*/  LDG.E.64 R20, desc[UR12][R20.64] ;  /* 0x0000000c14147981 */ /* 0x000ea2000c1e1b00 */
[----:B------:R-:W-:Y:S01]  /*1670*/  IMAD R7, R7, R40, RZ ;  /* 0x0000002807077224 */ /* 0x000fe200078e02ff */
[----:B------:R-:W-:Y:S01]  /*1680*/  BSSY.RECONVERGENT B1, `(.L_x_74) ;  /* 0x0000030000017945 */ /* 0x000fe20003800200 */
[----:B------:R-:W-:Y:S02]  /*1690*/  IMAD.MOV.U32 R23, RZ, RZ, R3 ;  /* 0x000000ffff177224 */ /* 0x000fe400078e0003 */
[-C--:B------:R-:W-:Y:S02]  /*16a0*/  IMAD R7, R41, R43.reuse, R7 ;  /* 0x0000002b29077224 */ /* 0x080fe400078e0207 */
[----:B------:R-:W-:-:S05]  /*16b0*/  IMAD.WIDE.U32 R22, R40, R43, R22 ;  /* 0x0000002b28167225 */ /* 0x000fca00078e0016 */
[----:B------:R-:W-:Y:S02]  /*16c0*/  IADD3 R7, PT, PT, R23, R7, RZ ;  /* 0x0000000717077210 */ /* 0x000fe40007ffe0ff */
[----:B--2---:R-:W-:-:S04]  /*16d0*/  LOP3.LUT R4, R39, R21, RZ, 0xfc, !PT ;  /* 0x0000001527047212 */ /* 0x004fc800078efcff */
[----:B------:R-:W-:-:S13]  /*16e0*/  ISETP.NE.U32.AND P0, PT, R4, RZ, PT ;  /* 0x000000ff0400720c */ /* 0x000fda0003f05070 */
[----:B------:R-:W-:Y:S05]  /*16f0*/  @P0 BRA `(.L_x_75) ;  /* 0x00000000005c0947 */ /* 0x000fea0003800000 */
[----:B------:R-:W0:Y:S01]  /*1700*/  I2F.U32.RP R3, R20 ;  /* 0x0000001400037306 */ /* 0x000e220000209000 */
[----:B------:R-:W-:Y:S02]  /*1710*/  IADD3 R11, PT, PT, RZ, -R20, RZ ;  /* 0x80000014ff0b7210 */ /* 0x000fe40007ffe0ff */
[----:B------:R-:W-:-:S05]  /*1720*/  ISETP.NE.U32.AND P3, PT, R20, RZ, PT ;  /* 0x000000ff1400720c */ /* 0x000fca0003f65070 */
[----:B0-----:R-:W0:Y:S02]  /*1730*/  MUFU.RCP R3, R3 ;  /* 0x0000000300037308 */ /* 0x001e240000001000 */
[----:B0-----:R-:W-:Y:S02]  /*1740*/  VIADD R8, R3, 0xffffffe ;  /* 0x0ffffffe03087836 */ /* 0x001fe40000000000 */
[----:B------:R-:W-:-:S04]  /*1750*/  IMAD.MOV.U32 R3, RZ, RZ, RZ ;  /* 0x000000ffff037224 */ /* 0x000fc800078e00ff */
        /* <DEDUP_REMOVED lines=11> */
[----:B------:R-:W-:-:S12]  /*1810*/  HFMA2 R9, -RZ, RZ, 0, 0 ;  /* 0x00000000ff097431 */ /* 0x000fd800000001ff */
[----:B------:R-:W-:Y:S01]  /*1820*/  @P2 VIADD R4, R4, 0x1 ;  /* 0x0000000104042836 */ /* 0x000fe20000000000 */
[----:B------:R-:W-:-:S04]  /*1830*/  @!P3 LOP3.LUT R4, RZ, R20, RZ, 0x33, !PT ;  /* 0x00000014ff04b212 */ /* 0x000fc800078e33ff */
[----:B------:R-:W-:-:S05]  /*1840*/  IADD3 R11, PT, PT, -R4, RZ, RZ ;  /* 0x000000ff040b7210 */ /* 0x000fca0007ffe1ff */
[----:B------:R-:W-:Y:S01]  /*1850*/  IMAD R11, R20, R11, R38 ;  /* 0x0000000b140b7224 */ /* 0x000fe200078e0226 */
[----:B------:R-:W-:Y:S06]  /*1860*/  BRA `(.L_x_76) ;  /* 0x0000000000447947 */ /* 0x000fec0003800000 */
.L_x_75:
[----:B------:R-:W-:Y:S01]  /*1870*/  IMAD.MOV.U32 R26, RZ, RZ, R38 ;  /* 0x000000ffff1a7224 */ /* 0x000fe200078e0026 */
[----:B------:R-:W-:Y:S01]  /*1880*/  MOV R11, R39 ;  /* 0x00000027000b7202 */ /* 0x000fe20000000f00 */
[----:B------:R-:W-:Y:S01]  /*1890*/  IMAD.MOV.U32 R10, RZ, RZ, R20 ;  /* 0x000000ffff0a7224 */ /* 0x000fe200078e0014 */
[----:B------:R-:W-:Y:S02]  /*18a0*/  MOV R9, R21 ;  /* 0x0000001500097202 */ /* 0x000fe40000000f00 */
[----:B------:R-:W-:-:S07]  /*18b0*/  MOV R8, 0x18d0 ;  /* 0x000018d000087802 */ /* 0x000fce0000000f00 */
[----:B------:R-:W-:Y:S05]  /*18c0*/  CALL.REL.NOINC `($__internal_2_$__cuda_sm20_div_s64) ;  /* 0x0000005000c07944 */ /* 0x000fea0003c00000 */
[----:B------:R-:W-:Y:S01]  /*18d0*/  IADD3 R11, P0, PT, RZ, -R24, RZ ;  /* 0x80000018ff0b7210 */ /* 0x000fe20007f1e0ff */
[----:B------:R-:W-:Y:S01]  /*18e0*/  IMAD.MOV.U32 R9, RZ, RZ, R39 ;  /* 0x000000ffff097224 */ /* 0x000fe200078e0027 */
[----:B------:R-:W-:Y:S02]  /*18f0*/  MOV R8, R38 ;  /* 0x0000002600087202 */ /* 0x000fe40000000f00 */
[----:B------:R-:W-:Y:S01]  /*1900*/  MOV R4, R24 ;  /* 0x0000001800047202 */ /* 0x000fe20000000f00 */
[----:B------:R-:W-:Y:S02]  /*1910*/  IMAD.X R3, RZ, RZ, ~R25, P0 ;  /* 0x000000ffff037224 */ /* 0x000fe400000e0e19 */
[----:B------:R-:W-:-:S04]  /*1920*/  IMAD.WIDE.U32 R8, R20, R11, R8 ;  /* 0x0000000b14087225 */ /* 0x000fc800078e0008 */
[----:B------:R-:W-:-:S04]  /*1930*/  IMAD R3, R3, R20, RZ ;  /* 0x0000001403037224 */ /* 0x000fc800078e02ff */
[----:B------:R-:W-:Y:S02]  /*1940*/  IMAD R3, R21, R11, R3 ;  /* 0x0000000b15037224 */ /* 0x000fe400078e0203 */
[----:B------:R-:W-:-:S03]  /*1950*/  IMAD.MOV.U32 R11, RZ, RZ, R8 ;  /* 0x000000ffff0b7224 */ /* 0x000fc600078e0008 */
[----:B------:R-:W-:Y:S01]  /*1960*/  IADD3 R9, PT, PT, R9, R3, RZ ;  /* 0x0000000309097210 */ /* 0x000fe20007ffe0ff */
[----:B------:R-:W-:-:S07]  /*1970*/  IMAD.MOV.U32 R3, RZ, RZ, R25 ;  /* 0x000000ffff037224 */ /* 0x000fce00078e0019 */
.L_x_76:
[----:B------:R-:W-:Y:S05]  /*1980*/  BSYNC.RECONVERGENT B1 ;  /* 0x0000000000017941 */ /* 0x000fea0003800200 */
.L_x_74:
        /* <DEDUP_REMOVED lines=12> */
[----:B------:R-:W-:Y:S02]  /*1a50*/  HFMA2 R8, -RZ, RZ, 0, 0 ;  /* 0x00000000ff087431 */ /* 0x000fe400000001ff */
[----:B------:R-:W-:Y:S01]  /*1a60*/  IMAD.MOV R19, RZ, RZ, -R20 ;  /* 0x000000ffff137224 */ /* 0x000fe200078e0a14 */
[----:B------:R-:W-:-:S04]  /*1a70*/  ISETP.NE.U32.AND P3, PT, R20, RZ, PT ;  /* 0x000000ff1400720c */ /* 0x000fc80003f65070 */
[----:B0-----:R-:W0:Y:S02]  /*1a80*/  MUFU.RCP R10, R10 ;  /* 0x0000000a000a7308 */ /* 0x001e240000001000 */
[----:B0-----:R-:W-:-:S06]  /*1a90*/  IADD3 R11, PT, PT, R10, 0xffffffe, RZ ;  /* 0x0ffffffe0a0b7810 */ /* 0x001fcc0007ffe0ff */
[----:B------:R-:W0:Y:S02]  /*1aa0*/  F2I.FTZ.U32.TRUNC.NTZ R9, R11 ;  /* 0x0000000b00097305 */ /* 0x000e24000021f000 */
[----:B0-----:R-:W-:-:S04]  /*1ab0*/  IMAD R19, R19, R9, RZ ;  /* 0x0000000913137224 */ /* 0x001fc800078e02ff */
[----:B------:R-:W-:-:S06]  /*1ac0*/  IMAD.HI.U32 R19, R9, R19, R8 ;  /* 0x0000001309137227 */ /* 0x000fcc00078e0008 */
[----:B------:R-:W-:Y:S01]  /*1ad0*/  IMAD.HI.U32 R8, R19, R18, RZ ;  /* 0x0000001213087227 */ /* 0x000fe200078e00ff */
[----:B------:R-:W-:-:S03]  /*1ae0*/  MOV R19, RZ ;  /* 0x000000ff00137202 */ /* 0x000fc60000000f00 */
[----:B------:R-:W-:-:S04]  /*1af0*/  IMAD.MOV R9, RZ, RZ, -R8 ;  /* 0x000000ffff097224 */ /* 0x000fc800078e0a08 */
[----:B------:R-:W-:-:S05]  /*1b00*/  IMAD R9, R20, R9, R18 ;  /* 0x0000000914097224 */ /* 0x000fca00078e0212 */
[----:B------:R-:W-:-:S13]  /*1b10*/  ISETP.GE.U32.AND P0, PT, R9, R20, PT ;  /* 0x000000140900720c */ /* 0x000fda0003f06070 */
[----:B------:R-:W-:Y:S01]  /*1b20*/  @P0 IADD3 R9, PT, PT, -R20, R9, RZ ;  /* 0x0000000914090210 */ /* 0x000fe20007ffe1ff */
[----:B------:R-:W-:-:S03]  /*1b30*/  @P0 VIADD R8, R8, 0x1 ;  /* 0x0000000108080836 */ /* 0x000fc60000000000 */
[----:B------:R-:W-:Y:S01]  /*1b40*/  ISETP.GE.U32.AND P2, PT, R9, R20, PT ;  /* 0x000000140900720c */ /* 0x000fe20003f46070 */
[----:B------:R-:W-:-:S12]  /*1b50*/  IMAD.MOV.U32 R9, RZ, RZ, RZ ;  /* 0x000000ffff097224 */ /* 0x000fd800078e00ff */
[----:B------:R-:W-:Y:S02]  /*1b60*/  @P2 IADD3 R8, PT, PT, R8, 0x1, RZ ;  /* 0x0000000108082810 */ /* 0x000fe40007ffe0ff */
[----:B------:R-:W-:-:S05]  /*1b70*/  @!P3 LOP3.LUT R8, RZ, R20, RZ, 0x33, !PT ;  /* 0x00000014ff08b212 */ /* 0x000fca00078e33ff */
[----:B------:R-:W-:-:S04]  /*1b80*/  IMAD.MOV R11, RZ, RZ, -R8 ;  /* 0x000000ffff0b7224 */ /* 0x000fc800078e0a08 */
[----:B------:R-:W-:Y:S01]  /*1b90*/  IMAD R11, R20, R11, R18 ;  /* 0x0000000b140b7224 */ /* 0x000fe200078e0212 */
[----:B------:R-:W-:Y:S01]  /*1ba0*/  MOV R18, R8 ;  /* 0x0000000800127202 */ /* 0x000fe20000000f00 */
[----:B------:R-:W-:Y:S06]  /*1bb0*/  BRA `(.L_x_79) ;  /* 0x0000000000447947 */ /* 0x000fec0003800000 */
.L_x_78:
[----:B------:R-:W-:Y:S01]  /*1bc0*/  IMAD.MOV.U32 R26, RZ, RZ, R18 ;  /* 0x000000ffff1a7224 */ /* 0x000fe200078e0012 */
[----:B------:R-:W-:Y:S01]  /*1bd0*/  MOV R11, R19 ;  /* 0x00000013000b7202 */ /* 0x000fe20000000f00 */
[----:B------:R-:W-:Y:S01]  /*1be0*/  IMAD.MOV.U32 R10, RZ, RZ, R20 ;  /* 0x000000ffff0a7224 */ /* 0x000fe200078e0014 */
[----:B------:R-:W-:Y:S02]  /*1bf0*/  MOV R9, R21 ;  /* 0x0000001500097202 */ /* 0x000fe40000000f00 */
[----:B------:R-:W-:-:S07]  /*1c00*/  MOV R8, 0x1c20 ;  /* 0x00001c2000087802 */ /* 0x000fce0000000f00 */
[----:B------:R-:W-:Y:S05]  /*1c10*/  CALL.REL.NOINC `($__internal_2_$__cuda_sm20_div_s64) ;  /* 0x0000004c00ec7944 */ /* 0x000fea0003c00000 */
[----:B------:R-:W-:Y:S02]  /*1c20*/  IADD3 R11, P0, PT, RZ, -R24, RZ ;  /* 0x80000018ff0b7210 */ /* 0x000fe40007f1e0ff */
[----:B------:R-:W-:Y:S02]  /*1c30*/  MOV R8, R18 ;  /* 0x0000001200087202 */ /* 0x000fe40000000f00 */
[----:B------:R-:W-:Y:S01]  /*1c40*/  MOV R18, R24 ;  /* 0x0000001800127202 */ /* 0x000fe20000000f00 */
[----:B------:R-:W-:-:S04]  /*1c50*/  IMAD.X R9, RZ, RZ, ~R25, P0 ;  /* 0x000000ffff097224 */ /* 0x000fc800000e0e19 */
[----:B------:R-:W-:Y:S02]  /*1c60*/  IMAD R10, R9, R20, RZ ;  /* 0x00000014090a7224 */ /* 0x000fe400078e02ff */
[----:B------:R-:W-:Y:S02]  /*1c70*/  IMAD.MOV.U32 R9, RZ, RZ, R19 ;  /* 0x000000ffff097224 */ /* 0x000fe400078e0013 */
[-C--:B------:R-:W-:Y:S02]  /*1c80*/  IMAD R21, R21, R11.reuse, R10 ;  /* 0x0000000b15157224 */ /* 0x080fe400078e020a */
[----:B------:R-:W-:-:S04]  /*1c90*/  IMAD.WIDE.U32 R8, R20, R11, R8 ;  /* 0x0000000b14087225 */ /* 0x000fc800078e0008 */
[----:B------:R-:W-:Y:S01]  /*1ca0*/  IMAD.MOV.U32 R11, RZ, RZ, R8 ;  /* 0x000000ffff0b7224 */ /* 0x000fe200078e0008 */
[----:B------:R-:W-:Y:S01]  /*1cb0*/  IADD3 R9, PT, PT, R21, R9, RZ ;  /* 0x0000000915097210 */ /* 0x000fe20007ffe0ff */
[----:B------:R-:W-:-:S07]  /*1cc0*/  IMAD.MOV.U32 R19, RZ, RZ, R25 ;  /* 0x000000ffff137224 */ /* 0x000fce00078e0019 */
.L_x_79:
[----:B------:R-:W-:Y:S05]  /*1cd0*/  BSYNC.RECONVERGENT B1 ;  /* 0x0000000000017941 */ /* 0x000fea0003800200 */
.L_x_77:
[----:B------:R-:W-:Y:S01]  /*1ce0*/  MOV R20, R22 ;  /* 0x0000001600147202 */ /* 0x000fe20000000f00 */
[----:B------:R-:W-:Y:S01]  /*1cf0*/  IMAD R9, R9, R38, RZ ;  /* 0x0000002609097224 */ /* 0x000fe200078e02ff */
[----:B------:R-:W-:Y:S01]  /*1d00*/  IADD3 R5, PT, PT, R5, -0x4, RZ ;  /* 0xfffffffc05057810 */ /* 0x000fe20007ffe0ff */
[----:B------:R-:W-:Y:S02]  /*1d10*/  IMAD.MOV.U32 R21, RZ, RZ, R7 ;  /* 0x000000ffff157224 */ /* 0x000fe400078e0007 */
[-C--:B------:R-:W-:Y:S02]  /*1d20*/  IMAD R9, R39, R11.reuse, R9 ;  /* 0x0000000b27097224 */ /* 0x080fe400078e0209 */
[----:B------:R-:W-:-:S04]  /*1d30*/  IMAD.WIDE.U32 R20, R38, R11, R20 ;  /* 0x0000000b26147225 */ /* 0x000fc800078e0014 */
[----:B------:R-:W-:Y:S01]  /*1d40*/  IMAD.IADD R21, R21, 0x1, R9 ;  /* 0x0000000115157824 */ /* 0x000fe200078e0209 */
[----:B------:R-:W-:Y:S06]  /*1d50*/  @P1 BRA `(.L_x_80) ;  /* 0xffffffe4006c1947 */ /* 0x000fec000383ffff */
[----:B------:R-:W-:-:S07]  /*1d60*/  IADD3 R5, PT, PT, R5, 0x1, RZ ;  /* 0x0000000105057810 */ /* 0x000fce0007ffe0ff */
.L_x_55:
[----:B------:R-:W0:Y:S02]  /*1d70*/  LDCU UR5, c[0x0][0x3a0] ;  /* 0x00007400ff0577ac */ /* 0x000e240008000800 */
[----:B0-----:R-:W-:-:S09]  /*1d80*/  ULOP3.LUT UP0, UR5, UR5, 0x3, URZ, 0xc0, !UPT ;  /* 0x0000000305057892 */ /* 0x001fd2000f80c0ff */
[----:B------:R-:W-:Y:S05]  /*1d90*/  BRA.U !UP0, `(.L_x_54) ;  /* 0x0000001108847547 */ /* 0x000fea000b800000 */
[----:B------:R-:W-:-:S09]  /*1da0*/  UISETP.NE.AND UP0, UPT, UR5, 0x1, UPT ;  /* 0x000000010500788c */ /* 0x000fd2000bf05270 */
[----:B------:R-:W-:Y:S05]  /*1db0*/  BRA.U !UP0, `(.L_x_81) ;  /* 0x0000000d083c7547 */ /* 0x000fea000b800000 */
[----:B------:R-:W0:Y:S02]  /*1dc0*/  LDC.64 R6, c[0x0][0x390] ;  /* 0x0000e400ff067b82 */ /* 0x000e240000000a00 */
[----:B0-----:R-:W-:-:S06]  /*1dd0*/  IMAD.WIDE.U32 R6, R5, 0x8, R6 ;  /* 0x0000000805067825 */ /* 0x001fcc00078e0006 */
[----:B------:R-:W2:Y:S01]  /*1de0*/  LDG.E.64 R6, desc[UR12][R6.64] ;  /* 0x0000000c06067981 */ /* 0x000ea2000c1e1b00 */
[----:B------:R-:W-:Y:S01]  /*1df0*/  BSSY.RECONVERGENT B1, `(.L_x_82) ;  /* 0x000002b000017945 */ /* 0x000fe20003800200 */
[----:B--2---:R-:W-:-:S04]  /*1e00*/  LOP3.LUT R8, R3, R7, RZ, 0xfc, !PT ;  /* 0x0000000703087212 */ /* 0x004fc800078efcff */
[----:B------:R-:W-:-:S13]  /*1e10*/  ISETP.NE.U32.AND P0, PT, R8, RZ, PT ;  /* 0x000000ff0800720c */ /* 0x000fda0003f05070 */
[----:B------:R-:W-:Y:S05]  /*1e20*/  @P0 BRA `(.L_x_83) ;  /* 0x00000000005c0947 */ /* 0x000fea0003800000 */
[----:B------:R-:W0:Y:S01]  /*1e30*/  I2F.U32.RP R3, R6 ;  /* 0x0000000600037306 */ /* 0x000e220000209000 */
[----:B------:R-:W-:Y:S01]  /*1e40*/  IADD3 R11, PT, PT, RZ, -R6, RZ ;  /* 0x80000006ff0b7210 */ /* 0x000fe20007ffe0ff */
[----:B------:R-:W-:Y:S01]  /*1e50*/  HFMA2 R23, -RZ, RZ, 0, 0 ;  /* 0x00000000ff177431 */ /* 0x000fe200000001ff */
[----:B------:R-:W-:-:S05]  /*1e60*/  ISETP.NE.U32.AND P2, PT, R6, RZ, PT ;  /* 0x000000ff0600720c */ /* 0x000fca0003f45070 */
[----:B0-----:R-:W0:Y:S02]  /*1e70*/  MUFU.RCP R3, R3 ;  /* 0x0000000300037308 */ /* 0x001e240000001000 */
[----:B0-----:R-:W-:-:S06]  /*1e80*/  VIADD R8, R3, 0xffffffe ;  /* 0x0ffffffe03087836 */ /* 0x001fcc0000000000 */
[----:B------:R0:W2:Y:S02]  /*1e90*/  F2I.FTZ.U32.TRUNC.NTZ R9, R8 ;  /* 0x0000000800097305 */ /* 0x0000a4000021f000 */
[----:B0-----:R-:W-:Y:S02]  /*1ea0*/  IMAD.MOV.U32 R8, RZ, RZ, RZ ;  /* 0x000000ffff087224 */ /* 0x001fe400078e00ff */
[----:B--2---:R-:W-:-:S04]  /*1eb0*/  IMAD R11, R11, R9, RZ ;  /* 0x000000090b0b7224 */ /* 0x004fc800078e02ff */
        /* <DEDUP_REMOVED lines=14> */
.L_x_83:
[----:B------:R-:W-:Y:S01]  /*1fa0*/  IMAD.MOV.U32 R26, RZ, RZ, R4 ;  /* 0x000000ffff1a7224 */ /* 0x000fe200078e0004 */
[----:B------:R-:W-:Y:S01]  /*1fb0*/  MOV R11, R3 ;  /* 0x00000003000b7202 */ /* 0x000fe20000000f00 */
[----:B------:R-:W-:Y:S01]  /*1fc0*/  IMAD.MOV.U32 R10, RZ, RZ, R6 ;  /* 0x000000ffff0a7224 */ /* 0x000fe200078e0006 */
[----:B------:R-:W-:Y:S02]  /*1fd0*/  MOV R9, R7 ;  /* 0x0000000700097202 */ /* 0x000fe40000000f00 */
[----:B------:R-:W-:-:S07]  /*1fe0*/  MOV R8, 0x2000 ;  /* 0x0000200000087802 */ /* 0x000fce0000000f00 */
[----:B-1----:R-:W-:Y:S05]  /*1ff0*/  CALL.REL.NOINC `($__internal_2_$__cuda_sm20_div_s64) ;  /* 0x0000004800f47944 */ /* 0x002fea0003c00000 */
        /* <DEDUP_REMOVED lines=10> */
.L_x_84:
[----:B-1----:R-:W-:Y:S05]  /*20a0*/  BSYNC.RECONVERGENT B1 ;  /* 0x0000000000017941 */ /* 0x002fea0003800200 */
.L_x_82:
[----:B------:R-:W0:Y:S02]  /*20b0*/  LDC.64 R36, c[0x0][0x398] ;  /* 0x0000e600ff247b82 */ /* 0x000e240000000a00 */
[----:B0-----:R-:W-:-:S06]  /*20c0*/  IMAD.WIDE.U32 R36, R5, 0x8, R36 ;  /* 0x0000000805247825 */ /* 0x001fcc00078e0024 */
        /* <DEDUP_REMOVED lines=12> */
[----:B------:R-:W-:Y:S01]  /*2190*/  IMAD.MOV.U32 R17, RZ, RZ, RZ ;  /* 0x000000ffff117224 */ /* 0x000fe200078e00ff */
[----:B------:R-:W-:-:S04]  /*21a0*/  MOV R7, RZ ;  /* 0x000000ff00077202 */ /* 0x000fc80000000f00 */
        /* <DEDUP_REMOVED lines=18> */
.L_x_86:
        /* <DEDUP_REMOVED lines=8> */
[----:B------:R-:W-:Y:S02]  /*2350*/  MOV R16, R24 ;  /* 0x0000001800107202 */ /* 0x000fe40000000f00 */
[----:B------:R-:W-:-:S05]  /*2360*/  IADD3.X R9, PT, PT, RZ, ~R25, RZ, P0, !PT ;  /* 0x80000019ff097210 */ /* 0x000fca00007fe4ff */
[----:B------:R-:W-:Y:S02]  /*2370*/  IMAD R4, R9, R6, RZ ;  /* 0x0000000609047224 */ /* 0x000fe400078e02ff */
[----:B------:R-:W-:-:S04]  /*2380*/  IMAD.WIDE.U32 R8, R6, R3, R18 ;  /* 0x0000000306087225 */ /* 0x000fc800078e0012 */
[----:B------:R-:W-:-:S04]  /*2390*/  IMAD R7, R7, R3, R4 ;  /* 0x0000000307077224 */ /* 0x000fc800078e0204 */
[----:B------:R-:W-:-:S07]  /*23a0*/  IMAD.IADD R7, R7, 0x1, R9 ;  /* 0x0000000107077824 */ /* 0x000fce00078e0209 */
.L_x_87:
[----:B------:R-:W-:Y:S05]  /*23b0*/  BSYNC.RECONVERGENT B1 ;  /* 0x0000000000017941 */ /* 0x000fea0003800200 */
.L_x_85:
[----:B------:R-:W0:Y:S01]  /*23c0*/  LDC.64 R14, c[0x0][0x390] ;  /* 0x0000e400ff0e7b82 */ /* 0x000e220000000a00 */
[----:B------:R-:W-:-:S05]  /*23d0*/  IADD3 R6, PT, PT, R5, -0x1, RZ ;  /* 0xffffffff05067810 */ /* 0x000fca0007ffe0ff */
[----:B0-----:R-:W-:-:S06]  /*23e0*/  IMAD.WIDE.U32 R14, R6, 0x8, R14 ;  /* 0x00000008060e7825 */ /* 0x001fcc00078e000e */
        /* <DEDUP_REMOVED lines=11> */
[----:B------:R-:W-:-:S06]  /*24a0*/  ISETP.NE.U32.AND P2, PT, R14, RZ, PT ;  /* 0x000000ff0e00720c */ /* 0x000fcc0003f45070 */
[----:B0-----:R-:W0:Y:S02]  /*24b0*/  MUFU.RCP R3, R3 ;  /* 0x0000000300037308 */ /* 0x001e240000001000 */
[----:B0-----:R-:W-:Y:S02]  /*24c0*/  IADD3 R8, PT, PT, R3, 0xffffffe, RZ ;  /* 0x0ffffffe03087810 */ /* 0x001fe40007ffe0ff */
[----:B------:R-:W-:-:S04]  /*24d0*/  MOV R3, RZ ;  /* 0x000000ff00037202 */ /* 0x000fc80000000f00 */
        /* <DEDUP_REMOVED lines=16> */
[----:B------:R-:W-:Y:S06]  /*25e0*/  BRA `(.L_x_90) ;  /* 0x0000000000447947 */ /* 0x000fec0003800000 */
.L_x_89:
[----:B------:R-:W-:Y:S01]  /*25f0*/  MOV R26, R22 ;  /* 0x00000016001a7202 */ /* 0x000fe20000000f00 */
[----:B------:R-:W-:Y:S01]  /*2600*/  IMAD.MOV.U32 R11, RZ, RZ, R23 ;  /* 0x000000ffff0b7224 */ /* 0x000fe200078e0017 */
[----:B------:R-:W-:Y:S01]  /*2610*/  MOV R10, R14 ;  /* 0x0000000e000a7202 */ /* 0x000fe20000000f00 */
[----:B------:R-:W-:Y:S01]  /*2620*/  IMAD.MOV.U32 R9, RZ, RZ, R15 ;  /* 0x000000ffff097224 */ /* 0x000fe200078e000f */
[----:B------:R-:W-:-:S07]  /*2630*/  MOV R8, 0x2650 ;  /* 0x0000265000087802 */ /* 0x000fce0000000f00 */
[----:B------:R-:W-:Y:S05]  /*2640*/  CALL.REL.NOINC `($__internal_2_$__cuda_sm20_div_s64) ;  /* 0x0000004400607944 */ /* 0x000fea0003c00000 */
[----:B------:R-:W-:Y:S01]  /*2650*/  IADD3 R11, P0, PT, RZ, -R24, RZ ;  /* 0x80000018ff0b7210 */ /* 0x000fe20007f1e0ff */
[----:B------:R-:W-:Y:S01]  /*2660*/  IMAD.MOV.U32 R8, RZ, RZ, R22 ;  /* 0x000000ffff087224 */ /* 0x000fe200078e0016 */
[----:B------:R-:W-:Y:S01]  /*2670*/  MOV R9, R23 ;  /* 0x0000001700097202 */ /* 0x000fe20000000f00 */
[----:B------:R-:W-:Y:S01]  /*2680*/  IMAD.MOV.U32 R4, RZ, RZ, R24 ;  /* 0x000000ffff047224 */ /* 0x000fe200078e0018 */
[----:B------:R-:W-:Y:S01]  /*2690*/  IADD3.X R3, PT, PT, RZ, ~R25, RZ, P0, !PT ;  /* 0x80000019ff037210 */ /* 0x000fe200007fe4ff */
[----:B------:R-:W-:-:S04]  /*26a0*/  IMAD.WIDE.U32 R8, R14, R11, R8 ;  /* 0x0000000b0e087225 */ /* 0x000fc800078e0008 */
[----:B------:R-:W-:-:S04]  /*26b0*/  IMAD R3, R3, R14, RZ ;  /* 0x0000000e03037224 */ /* 0x000fc800078e02ff */
[----:B------:R-:W-:Y:S01]  /*26c0*/  IMAD R3, R15, R11, R3 ;  /* 0x0000000b0f037224 */ /* 0x000fe200078e0203 */
[----:B------:R-:W-:-:S03]  /*26d0*/  MOV R11, R8 ;  /* 0x00000008000b7202 */ /* 0x000fc60000000f00 */
[----:B------:R-:W-:Y:S01]  /*26e0*/  IMAD.IADD R9, R9, 0x1, R3 ;  /* 0x0000000109097824 */ /* 0x000fe200078e0203 */
[----:B------:R-:W-:-:S07]  /*26f0*/  MOV R3, R25 ;  /* 0x0000001900037202 */ /* 0x000fce0000000f00 */
.L_x_90:
[----:B------:R-:W-:Y:S05]  /*2700*/  BSYNC.RECONVERGENT B1 ;  /* 0x0000000000017941 */ /* 0x000fea0003800200 */
.L_x_88:
[----:B------:R-:W0:Y:S02]  /*2710*/  LDC.64 R22, c[0x0][0x398] ;  /* 0x0000e600ff167b82 */ /* 0x000e240000000a00 */
[----:B0-----:R-:W-:-:S06]  /*2720*/  IMAD.WIDE.U32 R22, R6, 0x8, R22 ;  /* 0x0000000806167825 */ /* 0x001fcc00078e0016 */
[----:B------:R-:W2:Y:S01]  /*2730*/  LDG.E.64 R22, desc[UR12][R22.64] ;  /* 0x0000000c16167981 */ /* 0x000ea2000c1e1b00 */
[----:B------:R-:W-:Y:S01]  /*2740*/  LOP3.LUT R8, R17, R15, RZ, 0xfc, !PT ;  /* 0x0000000f11087212 */ /* 0x000fe200078efcff */
[----:B------:R-:W-:Y:S01]  /*2750*/  IMAD.MOV.U32 R38, RZ, RZ, R12 ;  /* 0x000000ffff267224 */ /* 0x000fe200078e000c */
[----:B------:R-:W-:Y:S02]  /*2760*/  BSSY.RECONVERGENT B1, `(.L_x_91) ;  /* 0x000002e000017945 */ /* 0x000fe40003800200 */
        /* <DEDUP_REMOVED lines=29> */
.L_x_92:
        /* <DEDUP_REMOVED lines=9> */
[----:B------:R-:W-:Y:S01]  /*29d0*/  IMAD.X R9, RZ, RZ, ~R25, P0 ;  /* 0x000000ffff097224 */ /* 0x000fe200000e0e19 */
[----:B------:R-:W-:-:S03]  /*29e0*/  MOV R19, R25 ;  /* 0x0000001900137202 */ /* 0x000fc60000000f00 */
[----:B------:R-:W-:Y:S02]  /*29f0*/  IMAD R10, R9, R14, RZ ;  /* 0x0000000e090a7224 */ /* 0x000fe400078e02ff */
[----:B------:R-:W-:Y:S02]  /*2a00*/  IMAD.MOV.U32 R9, RZ, RZ, R17 ;  /* 0x000000ffff097224 */ /* 0x000fe400078e0011 */
[----:B------:R-:W-:-:S04]  /*2a10*/  IMAD.WIDE.U32 R8, R14, R11, R8 ;  /* 0x0000000b0e087225 */ /* 0x000fc800078e0008 */
[----:B------:R-:W-:-:S04]  /*2a20*/  IMAD R11, R15, R11, R10 ;  /* 0x0000000b0f0b7224 */ /* 0x000fc800078e020a */
[----:B------:R-:W-:-:S07]  /*2a30*/  IMAD.IADD R9, R11, 0x1, R9 ;  /* 0x000000010b097824 */ /* 0x000fce00078e0209 */
.L_x_93:
[----:B------:R-:W-:Y:S05]  /*2a40*/  BSYNC.RECONVERGENT B1 ;  /* 0x0000000000017941 */ /* 0x000fea0003800200 */
.L_x_91:
[----:B------:R-:W-:Y:S01]  /*2a50*/  IMAD R9, R9, R22, RZ ;  /* 0x0000001609097224 */ /* 0x000fe200078e02ff */
[----:B------:R-:W-:Y:S01]  /*2a60*/  IADD3 R5, PT, PT, R5, -0x2, RZ ;  /* 0xfffffffe05057810 */ /* 0x000fe20007ffe0ff */
[----:B------:R-:W-:Y:S02]  /*2a70*/  IMAD.MOV.U32 R6, RZ, RZ, R20 ;  /* 0x000000ffff067224 */ /* 0x000fe400078e0014 */
[-C--:B------:R-:W-:Y:S02]  /*2a80*/  IMAD R9, R23, R8.reuse, R9 ;  /* 0x0000000817097224 */ /* 0x080fe400078e0209 */
[----:B------:R-:W-:-:S04]  /*2a90*/  IMAD.WIDE.U32 R20, R22, R8, R6 ;  /* 0x0000000816147225 */ /* 0x000fc800078e0006 */
[----:B------:R-:W-:-:S07]  /*2aa0*/  IMAD.IADD R21, R21, 0x1, R9 ;  /* 0x0000000115157824 */ /* 0x000fce00078e0209 */
.L_x_81:
[----:B------:R-:W0:Y:S02]  /*2ab0*/  LDCU UR5, c[0x0][0x3a0] ;  /* 0x00007400ff0577ac */ /* 0x000e240008000800 */
[----:B0-----:R-:W-:-:S04]  /*2ac0*/  ULOP3.LUT UR5, UR5, 0x1, URZ, 0xc0, !UPT ;  /* 0x0000000105057892 */ /* 0x001fc8000f8ec0ff */
[----:B------:R-:W-:-:S09]  /*2ad0*/  UISETP.NE.U32.AND UP0, UPT, UR5, 0x1, UPT ;  /* 0x000000010500788c */ /* 0x000fd2000bf05070 */
[----:B------:R-:W-:Y:S05]  /*2ae0*/  BRA.U UP0, `(.L_x_54) ;  /* 0x0000000500307547 */ /* 0x000fea000b800000 */
        /* <DEDUP_REMOVED lines=8> */
[----:B------:R-:W-:Y:S01]  /*2b70*/  IMAD.MOV R11, RZ, RZ, -R6 ;  /* 0x000000ffff0b7224 */ /* 0x000fe200078e0a06 */
[----:B------:R-:W-:-:S06]  /*2b80*/  ISETP.NE.U32.AND P1, PT, R6, RZ, PT ;  /* 0x000000ff0600720c */ /* 0x000fcc0003f25070 */
[----:B0-----:R-:W0:Y:S02]  /*2b90*/  MUFU.RCP R3, R3 ;  /* 0x0000000300037308 */ /* 0x001e240000001000 */
[----:B0-----:R-:W-:-:S06]  /*2ba0*/  IADD3 R8, PT, PT, R3, 0xffffffe, RZ ;  /* 0x0ffffffe03087810 */ /* 0x001fcc0007ffe0ff */
[----:B------:R0:W2:Y:S02]  /*2bb0*/  F2I.FTZ.U32.TRUNC.NTZ R9, R8 ;  /* 0x0000000800097305 */ /* 0x0000a4000021f000 */
[----:B0-----:R-:W-:Y:S02]  /*2bc0*/  HFMA2 R8, -RZ, RZ, 0, 0 ;  /* 0x00000000ff087431 */ /* 0x001fe400000001ff */
[----:B--2---:R-:W-:-:S04]  /*2bd0*/  IMAD R11, R11, R9, RZ ;  /* 0x000000090b0b7224 */ /* 0x004fc800078e02ff */
[----:B------:R-:W-:-:S06]  /*2be0*/  IMAD.HI.U32 R9, R9, R11, R8 ;  /* 0x0000000b09097227 */ /* 0x000fcc00078e0008 */
[----:B------:R-:W-:-:S04]  /*2bf0*/  IMAD.HI.U32 R9, R9, R4, RZ ;  /* 0x0000000409097227 */ /* 0x000fc800078e00ff */
[----:B------:R-:W-:-:S04]  /*2c00*/  IMAD.MOV R9, RZ, RZ, -R9 ;  /* 0x000000ffff097224 */ /* 0x000fc800078e0a09 */
[----:B------:R-:W-:Y:S02]  /*2c10*/  IMAD R11, R6, R9, R4 ;  /* 0x00000009060b7224 */ /* 0x000fe400078e0204 */
[----:B------:R-:W-:-:S03]  /*2c20*/  IMAD.MOV.U32 R9, RZ, RZ, RZ ;  /* 0x000000ffff097224 */ /* 0x000fc600078e00ff */
[----:B------:R-:W-:-:S13]  /*2c30*/  ISETP.GE.U32.AND P0, PT, R11, R6, PT ;  /* 0x000000060b00720c */ /* 0x000fda0003f06070 */
[----:B------:R-:W-:-:S04]  /*2c40*/  @P0 IADD3 R11, PT, PT, -R6, R11, RZ ;  /* 0x0000000b060b0210 */ /* 0x000fc80007ffe1ff */
[----:B------:R-:W-:-:S13]  /*2c50*/  ISETP.GE.U32.AND P0, PT, R11, R6, PT ;  /* 0x000000060b00720c */ /* 0x000fda0003f06070 */
[----:B------:R-:W-:Y:S01]  /*2c60*/  @P0 IMAD.IADD R11, R11, 0x1, -R6 ;  /* 0x000000010b0b0824 */ /* 0x000fe200078e0a06 */
[----:B------:R-:W-:-:S04]  /*2c70*/  @!P1 LOP3.LUT R11, RZ, R6, RZ, 0x33, !PT ;  /* 0x00000006ff0b9212 */ /* 0x000fc800078e33ff */
[----:B------:R-:W-:Y:S01]  /*2c80*/  MOV R8, R11 ;  /* 0x0000000b00087202 */ /* 0x000fe20000000f00 */
[----:B------:R-:W-:Y:S06]  /*2c90*/  BRA `(.L_x_96) ;  /* 0x0000000000187947 */ /* 0x000fec0003800000 */
.L_x_95:
[----:B------:R-:W-:Y:S01]  /*2ca0*/  MOV R23, R3 ;  /* 0x0000000300177202 */ /* 0x000fe20000000f00 */
[----:B------:R-:W-:Y:S01]  /*2cb0*/  IMAD.MOV.U32 R22, RZ, RZ, R6 ;  /* 0x000000ffff167224 */ /* 0x000fe200078e0006 */
[----:B------:R-:W-:Y:S02]  /*2cc0*/  MOV R3, R7 ;  /* 0x0000000700037202 */ /* 0x000fe40000000f00 */
[----:B------:R-:W-:-:S07]  /*2cd0*/  MOV R24, 0x2cf0 ;  /* 0x00002cf000187802 */ /* 0x000fce0000000f00 */
[----:B-1----:R-:W-:Y:S05]  /*2ce0*/  CALL.REL.NOINC `($__internal_3_$__cuda_sm20_rem_s64) ;  /* 0x0000004400047944 */ /* 0x002fea0003c00000 */
[----:B------:R-:W-:-:S07]  /*2cf0*/  IMAD.MOV.U32 R8, RZ, RZ, R4 ;  /* 0x000000ffff087224 */ /* 0x000fce00078e0004 */
.L_x_96:
[----:B-1----:R-:W-:Y:S05]  /*2d00*/  BSYNC.RECONVERGENT B1 ;  /* 0x0000000000017941 */ /* 0x002fea0003800200 */
.L_x_94:
        /* <DEDUP_REMOVED lines=17> */
[----:B------:R-:W0:Y:S02]  /*2e20*/  F2I.FTZ.U32.TRUNC.NTZ R5, R5 ;  /* 0x0000000500057305 */ /* 0x000e24000021f000 */
[----:B0-----:R-:W-:-:S04]  /*2e30*/  IMAD R3, R3, R5, RZ ;  /* 0x0000000503037224 */ /* 0x001fc800078e02ff */
[----:B------:R-:W-:-:S04]  /*2e40*/  IMAD.HI.U32 R3, R5, R3, R4 ;  /* 0x0000000305037227 */ /* 0x000fc800078e0004 */
[----:B------:R-:W-:Y:S02]  /*2e50*/  IMAD.MOV.U32 R5, RZ, RZ, RZ ;  /* 0x000000ffff057224 */ /* 0x000fe400078e00ff */
[----:B------:R-:W-:-:S05]  /*2e60*/  IMAD.HI.U32 R3, R3, R18, RZ ;  /* 0x0000001203037227 */ /* 0x000fca00078e00ff */
[----:B------:R-:W-:-:S05]  /*2e70*/  IADD3 R3, PT, PT, -R3, RZ, RZ ;  /* 0x000000ff03037210 */ /* 0x000fca0007ffe1ff */
[----:B------:R-:W-:-:S05]  /*2e80*/  IMAD R4, R6, R3, R18 ;  /* 0x0000000306047224 */ /* 0x000fca00078e0212 */
[----:B------:R-:W-:-:S13]  /*2e90*/  ISETP.GE.U32.AND P0, PT, R4, R6, PT ;  /* 0x000000060400720c */ /* 0x000fda0003f06070 */
[----:B------:R-:W-:-:S05]  /*2ea0*/  @P0 IMAD.IADD R4, R4, 0x1, -R6 ;  /* 0x0000000104040824 */ /* 0x000fca00078e0a06 */
[----:B------:R-:W-:-:S13]  /*2eb0*/  ISETP.GE.U32.AND P0, PT, R4, R6, PT ;  /* 0x000000060400720c */ /* 0x000fda0003f06070 */
[----:B------:R-:W-:Y:S02]  /*2ec0*/  @P0 IADD3 R4, PT, PT, -R6, R4, RZ ;  /* 0x0000000406040210 */ /* 0x000fe40007ffe1ff */
[----:B------:R-:W-:Y:S01]  /*2ed0*/  @!P1 LOP3.LUT R4, RZ, R6, RZ, 0x33, !PT ;  /* 0x00000006ff049212 */ /* 0x000fe200078e33ff */
[----:B------:R-:W-:Y:S06]  /*2ee0*/  BRA `(.L_x_99) ;  /* 0x00000000001c7947 */ /* 0x000fec0003800000 */
.L_x_98:
[----:B------:R-:W-:Y:S01]  /*2ef0*/  MOV R22, R6 ;  /* 0x0000000600167202 */ /* 0x000fe20000000f00 */
[----:B------:R-:W-:Y:S01]  /*2f00*/  IMAD.MOV.U32 R3, RZ, RZ, R7 ;  /* 0x000000ffff037224 */ /* 0x000fe200078e0007 */
[----:B------:R-:W-:Y:S01]  /*2f10*/  MOV R4, R18 ;  /* 0x0000001200047202 */ /* 0x000fe20000000f00 */
[----:B------:R-:W-:Y:S01]  /*2f20*/  IMAD.MOV.U32 R23, RZ, RZ, R19 ;  /* 0x000000ffff177224 */ /* 0x000fe200078e0013 */
[----:B------:R-:W-:-:S07]  /*2f30*/  MOV R24, 0x2f50 ;  /* 0x00002f5000187802 */ /* 0x000fce0000000f00 */
[----:B------:R-:W-:Y:S05]  /*2f40*/  CALL.REL.NOINC `($__internal_3_$__cuda_sm20_rem_s64) ;  /* 0x00000040006c7944 */ /* 0x000fea0003c00000 */
[----:B------:R-:W-:-:S07]  /*2f50*/  MOV R5, R9 ;  /* 0x0000000900057202 */ /* 0x000fce0000000f00 */
.L_x_99:
[----:B------:R-:W-:Y:S05]  /*2f60*/  BSYNC.RECONVERGENT B1 ;  /* 0x0000000000017941 */ /* 0x000fea0003800200 */
.L_x_97:
[----:B------:R-:W-:Y:S02]  /*2f70*/  IMAD R3, R5, R14, RZ ;  /* 0x0000000e05037224 */ /* 0x000fe400078e02ff */
[----:B------:R-:W-:-:S04]  /*2f80*/  IMAD.WIDE.U32 R20, R14, R4, R20 ;  /* 0x000000040e147225 */ /* 0x000fc800078e0014 */
[----:B------:R-:W-:-:S04]  /*2f90*/  IMAD R3, R15, R4, R3 ;  /* 0x000000040f037224 */ /* 0x000fc800078e0203 */
[----:B------:R-:W-:-:S07]  /*2fa0*/  IMAD.IADD R21, R21, 0x1, R3 ;  /* 0x0000000115157824 */ /* 0x000fce00078e0203 */
.L_x_54:
[----:B------:R-:W0:Y:S02]  /*2fb0*/  LDCU.64 UR10, c[0x0][0x388] ;  /* 0x00007100ff0a77ac */ /* 0x000e240008000a00 */
[----:B0-----:R-:W-:Y:S02]  /*2fc0*/  LEA R4, P0, R12, UR10, 0x1 ;  /* 0x0000000a0c047c11 */ /* 0x001fe4000f8008ff */
        /* <DEDUP_REMOVED lines=11> */
.L_x_53:
[----:B------:R-:W-:-:S04]  /*3080*/  ISETP.GE.U32.AND P0, PT, R8, UR8, PT ;  /* 0x0000000808007c0c */ /* 0x000fc8000bf06070 */
[----:B------:R-:W-:-:S13]  /*3090*/  ISETP.GE.U32.AND.EX P0, PT, RZ, UR9, PT, P0 ;  /* 0x00000009ff007c0c */ /* 0x000fda000bf06100 */
[----:B------:R-:W-:Y:S05]  /*30a0*/  @P0 BRA `(.L_x_100) ;  /* 0x00000034008c0947 */ /* 0x000fea0003800000 */
[----:B------:R-:W0:Y:S01]  /*30b0*/  S2R R3, SR_CTAID.Y ;  /* 0x0000000000037919 */ /* 0x000e220000002600 */
[----:B------:R-:W-:Y:S01]  /*30c0*/  ISETP.GE.AND P0, PT, R14, RZ, PT ;  /* 0x000000ff0e00720c */ /* 0x000fe20003f06270 */
[----:B------:R-:W-:-:S03]  /*30d0*/  HFMA2 R9, -RZ, RZ, 0, 0 ;  /* 0x00000000ff097431 */ /* 0x000fc600000001ff */
[----:B0-----:R-:W-:-:S04]  /*30e0*/  IMAD.WIDE.U32 R4, R3, UR8, R8 ;  /* 0x0000000803047c25 */ /* 0x001fc8000f8e0008 */
[----:B------:R-:W-:-:S05]  /*30f0*/  IMAD R3, R3, UR9, R5 ;  /* 0x0000000903037c24 */ /* 0x000fca000f8e0205 */
[----:B------:R-:W-:Y:S05]  /*3100*/  @!P0 BRA `(.L_x_101) ;  /* 0x0000003400688947 */ /* 0x000fea0003800000 */
[----:B------:R-:W-:Y:S01]  /*3110*/  ISETP.GE.U32.AND P0, PT, R14, 0x7, PT ;  /* 0x000000070e00780c */ /* 0x000fe20003f06070 */
[----:B------:R-:W-:Y:S01]  /*3120*/  IMAD.MOV.U32 R5, RZ, RZ, R3 ;  /* 0x000000ffff057224 */ /* 0x000fe200078e0003 */
[----:B------:R-:W-:-:S11]  /*3130*/  LOP3.LUT R15, R6, 0x7, RZ, 0xc0, !PT ;  /* 0x00000007060f7812 */ /* 0x000fd600078ec0ff */
[----:B------:R-:W-:Y:S05]  /*3140*/  @!P0 BRA `(.L_x_102) ;  /* 0x0000001c00208947 */ /* 0x000fea0003800000 */
[----:B------:R-:W0:Y:S01]  /*3150*/  LDC.64 R22, c[0x0][0x390] ;  /* 0x0000e400ff167b82 */ /* 0x000e220000000a00 */
[C---:B------:R-:W-:Y:S02]  /*3160*/  LOP3.LUT R13, R6.reuse, 0xfffffff8, RZ, 0xc0, !PT ;  /* 0xfffffff8060d7812 */ /* 0x040fe400078ec0ff */
[----:B------:R-:W-:-:S03]  /*3170*/  IADD3 R14, PT, PT, R6, -0x4, RZ ;  /* 0xfffffffc060e7810 */ /* 0x000fc60007ffe0ff */
[----:B------:R-:W-:Y:S02]  /*3180*/  IMAD.MOV R13, RZ, RZ, -R13 ;  /* 0x000000ffff0d7224 */ /* 0x000fe400078e0a0d */
[----:B------:R-:W2:Y:S08]  /*3190*/  LDC.64 R16, c[0x0][0x398] ;  /* 0x0000e600ff107b82 */ /* 0x000eb00000000a00 */
[----:B------:R-:W3:Y:S08]  /*31a0*/  LDC.64 R18, c[0x0][0x390] ;  /* 0x0000e400ff127b82 */ /* 0x000ef00000000a00 */
[----:B------:R-:W4:Y:S02]  /*31b0*/  LDC.64 R20, c[0x0][0x398] ;  /* 0x0000e600ff147b82 */ /* 0x000f240000000a00 */
.L_x_127:
[----:B------:R-:W-:-:S05]  /*31c0*/  IADD3 R3, PT, PT, R14, 0x3, RZ ;  /* 0x000000030e037810 */ /* 0x000fca0007ffe0ff */
[----:B0-----:R-:W-:-:S06]  /*31d0*/  IMAD.WIDE.U32 R36, R3, 0x8, R22 ;  /* 0x0000000803247825 */ /* 0x001fcc00078e0016 */
[----:B------:R-:W5:Y:S01]  /*31e0*/  LDG.E.64 R36, desc[UR12][R36.64] ;  /* 0x0000000c24247981 */ /* 0x000f62000c1e1b00 */
[----:B------:R-:W-:Y:S01]  /*31f0*/  BSSY.RECONVERGENT B1, `(.L_x_103) ;  /* 0x000002a000017945 */ /* 0x000fe20003800200 */
[----:B-----5:R-:W-:-:S04]  /*3200*/  LOP3.LUT R6, R5, R37, RZ, 0xfc, !PT ;  /* 0x0000002505067212 */ /* 0x020fc800078efcff */
[----:B------:R-:W-:-:S13]  /*3210*/  ISETP.NE.U32.AND P0, PT, R6, RZ, PT ;  /* 0x000000ff0600720c */ /* 0x000fda0003f05070 */
[----:B------:R-:W-:Y:S05]  /*3220*/  @P0 BRA `(.L_x_104) ;  /* 0x0000000000600947 */ /* 0x000fea0003800000 */
[----:B------:R-:W0:Y:S01]  /*3230*/  I2F.U32.RP R5, R36 ;  /* 0x0000002400057306 */ /* 0x000e220000209000 */
[----:B------:R-:W-:Y:S01]  /*3240*/  IADD3 R11, PT, PT, RZ, -R36, RZ ;  /* 0x80000024ff0b7210 */ /* 0x000fe20007ffe0ff */
[----:B------:R-:W-:Y:S01]  /*3250*/  IMAD.MOV.U32 R6, RZ, RZ, RZ ;  /* 0x000000ffff067224 */ /* 0x000fe200078e00ff */
[----:B------:R-:W-:Y:S01]  /*3260*/  ISETP.NE.U32.AND P2, PT, R36, RZ, PT ;  /* 0x000000ff2400720c */ /* 0x000fe20003f45070 */
[----:B------:R-:W-:-:S04]  /*3270*/  IMAD.MOV.U32 R37, RZ, RZ, RZ ;  /* 0x000000ffff257224 */ /* 0x000fc800078e00ff */
[----:B0-----:R-:W0:Y:S02]  /*3280*/  MUFU.RCP R5, R5 ;  /* 0x0000000500057308 */ /* 0x001e240000001000 */
[----:B0-----:R-:W-:-:S06]  /*3290*/  VIADD R8, R5, 0xffffffe ;  /* 0x0ffffffe05087836 */ /* 0x001fcc0000000000 */
[----:B------:R0:W5:Y:S02]  /*32a0*/  F2I.FTZ.U32.TRUNC.NTZ R9, R8 ;  /* 0x0000000800097305 */ /* 0x000164000021f000 */
[----:B0-----:R-:W-:Y:S02]  /*32b0*/  IMAD.MOV.U32 R8, RZ, RZ, RZ ;  /* 0x000000ffff087224 */ /* 0x001fe400078e00ff */
[----:B-----5:R-:W-:-:S04]  /*32c0*/  IMAD R11, R11, R9, RZ ;  /* 0x000000090b0b7224 */ /* 0x020fc800078e02ff */
[----:B------:R-:W-:-:S06]  /*32d0*/  IMAD.HI.U32 R9, R9, R11, R8 ;  /* 0x0000000b09097227 */ /* 0x000fcc00078e0008 */
        /* <DEDUP_REMOVED lines=11> */
[----:B------:R-:W-:Y:S01]  /*3390*/  MOV R36, R9 ;  /* 0x0000000900247202 */ /* 0x000fe20000000f00 */
[----:B------:R-:W-:Y:S06]  /*33a0*/  BRA `(.L_x_105) ;  /* 0x0000000000387947 */ /* 0x000fec0003800000 */
.L_x_104:
[----:B------:R-:W-:Y:S01]  /*33b0*/  MOV R26, R4 ;  /* 0x00000004001a7202 */ /* 0x000fe20000000f00 */
[----:B------:R-:W-:Y:S01]  /*33c0*/  IMAD.MOV.U32 R11, RZ, RZ, R5 ;  /* 0x000000ffff0b7224 */ /* 0x000fe200078e0005 */
[----:B------:R-:W-:Y:S01]  /*33d0*/  MOV R10, R36 ;  /* 0x00000024000a7202 */ /* 0x000fe20000000f00 */
[----:B------:R-:W-:Y:S01]  /*33e0*/  IMAD.MOV.U32 R9, RZ, RZ, R37 ;  /* 0x000000ffff097224 */ /* 0x000fe200078e0025 */
[----:B------:R-:W-:-:S07]  /*33f0*/  MOV R8, 0x3410 ;  /* 0x0000341000087802 */ /* 0x000fce0000000f00 */
[----:B-1234-:R-:W-:Y:S05]  /*3400*/  CALL.REL.NOINC `($__internal_2_$__cuda_sm20_div_s64) ;  /* 0x0000003400f07944 */ /* 0x01efea0003c00000 */
[----:B------:R-:W-:-:S04]  /*3410*/  IADD3 R11, P0, PT, RZ, -R24, RZ ;  /* 0x80000018ff0b7210 */ /* 0x000fc80007f1e0ff */
[----:B------:R-:W-:Y:S01]  /*3420*/  IADD3.X R9, PT, PT, RZ, ~R25, RZ, P0, !PT ;  /* 0x80000019ff097210 */ /* 0x000fe200007fe4ff */
[----:B------:R-:W-:-:S04]  /*3430*/  IMAD.WIDE.U32 R4, R36, R11, R4 ;  /* 0x0000000b24047225 */ /* 0x000fc800078e0004 */
[----:B------:R-:W-:Y:S01]  /*3440*/  IMAD R9, R9, R36, RZ ;  /* 0x0000002409097224 */ /* 0x000fe200078e02ff */
[----:B------:R-:W-:-:S03]  /*3450*/  MOV R36, R24 ;  /* 0x0000001800247202 */ /* 0x000fc60000000f00 */
[----:B------:R-:W-:Y:S02]  /*3460*/  IMAD R9, R37, R11, R9 ;  /* 0x0000000b25097224 */ /* 0x000fe400078e0209 */
[----:B------:R-:W-:Y:S02]  /*3470*/  IMAD.MOV.U32 R37, RZ, RZ, R25 ;  /* 0x000000ffff257224 */ /* 0x000fe400078e0019 */
[----:B------:R-:W-:-:S07]  /*3480*/  IMAD.IADD R6, R5, 0x1, R9 ;  /* 0x0000000105067824 */ /* 0x000fce00078e0209 */
.L_x_105:
[----:B-1----:R-:W-:Y:S05]  /*3490*/  BSYNC.RECONVERGENT B1 ;  /* 0x0000000000017941 */ /* 0x002fea0003800200 */
.L_x_103:
[----:B------:R-:W-:Y:S01]  /*34a0*/  IADD3 R5, PT, PT, R14, 0x2, RZ ;  /* 0x000000020e057810 */ /* 0x000fe20007ffe0ff */
[----:B----4-:R-:W-:-:S04]  /*34b0*/  IMAD.WIDE.U32 R8, R3, 0x8, R20 ;  /* 0x0000000803087825 */ /* 0x010fc800078e0014 */
[----:B---3--:R-:W-:Y:S02]  /*34c0*/  IMAD.WIDE.U32 R38, R5, 0x8, R18 ;  /* 0x0000000805267825 */ /* 0x008fe400078e0012 */
[----:B------:R-:W3:Y:S04]  /*34d0*/  LDG.E.64 R8, desc[UR12][R8.64] ;  /* 0x0000000c08087981 */ /* 0x000ee8000c1e1b00 */
[----:B------:R-:W4:Y:S01]  /*34e0*/  LDG.E.64 R38, desc[UR12][R38.64] ;  /* 0x0000000c26267981 */ /* 0x000f22000c1e1b00 */
[----:B------:R-:W-:Y:S01]  /*34f0*/  BSSY.RECONVERGENT B1, `(.L_x_106) ;  /* 0x0000030000017945 */ /* 0x000fe20003800200 */
[----:B----4-:R-:W-:-:S04]  /*3500*/  LOP3.LUT R3, R37, R39, RZ, 0xfc, !PT ;  /* 0x0000002725037212 */ /* 0x010fc800078efcff */
[----:B------:R-:W-:Y:S01]  /*3510*/  ISETP.NE.U32.AND P0, PT, R3, RZ, PT ;  /* 0x000000ff0300720c */ /* 0x000fe20003f05070 */
[-C--:B---3--:R-:W-:Y:S02]  /*3520*/  IMAD R11, R9, R4.reuse, RZ ;  /* 0x00000004090b7224 */ /* 0x088fe400078e02ff */
[----:B------:R-:W-:-:S04]  /*3530*/  IMAD.WIDE.U32 R40, R8, R4, RZ ;  /* 0x0000000408287225 */ /* 0x000fc800078e00ff */
        /* <DEDUP_REMOVED lines=27> */
.L_x_107:
[----:B------:R-:W-:Y:S01]  /*36f0*/  IMAD.MOV.U32 R26, RZ, RZ, R36 ;  /* 0x000000ffff1a7224 */ /* 0x000fe200078e0024 */
[----:B------:R-:W-:Y:S01]  /*3700*/  MOV R11, R37 ;  /* 0x00000025000b7202 */ /* 0x000fe20000000f00 */
[----:B------:R-:W-:Y:S01]  /*3710*/  IMAD.MOV.U32 R10, RZ, RZ, R38 ;  /* 0x000000ffff0a7224 */ /* 0x000fe200078e0026 */
[----:B------:R-:W-:Y:S02]  /*3720*/  MOV R9, R39 ;  /* 0x0000002700097202 */ /* 0x000fe40000000f00 */
[----:B------:R-:W-:-:S07]  /*3730*/  MOV R8, 0x3750 ;  /* 0x0000375000087802 */ /* 0x000fce0000000f00 */
[----:B--2---:R-:W-:Y:S05]  /*3740*/  CALL.REL.NOINC `($__internal_2_$__cuda_sm20_div_s64) ;  /* 0x0000003400207944 */ /* 0x004fea0003c00000 */
        /* <DEDUP_REMOVED lines=10> */
.L_x_108:
[----:B------:R-:W-:Y:S05]  /*37f0*/  BSYNC.RECONVERGENT B1 ;  /* 0x0000000000017941 */ /* 0x000fea0003800200 */
.L_x_106:
[----:B------:R-:W-:Y:S02]  /*3800*/  VIADD R3, R14, 0x1 ;  /* 0x000000010e037836 */ /* 0x000fe40000000000 */
[----:B------:R-:W-:-:S04]  /*3810*/  IMAD.WIDE.U32 R10, R5, 0x8, R20 ;  /* 0x00000008050a7825 */ /* 0x000fc800078e0014 */
[----:B------:R-:W-:Y:S01]  /*3820*/  IMAD.WIDE.U32 R38, R3, 0x8, R18 ;  /* 0x0000000803267825 */ /* 0x000fe200078e0012 */
[----:B------:R-:W3:Y:S05]  /*3830*/  LDG.E.64 R4, desc[UR12][R10.64] ;  /* 0x0000000c0a047981 */ /* 0x000eea000c1e1b00 */
[----:B------:R-:W4:Y:S01]  /*3840*/  LDG.E.64 R38, desc[UR12][R38.64] ;  /* 0x0000000c26267981 */ /* 0x000f22000c1e1b00 */
[----:B------:R-:W-:Y:S01]  /*3850*/  MOV R30, R40 ;  /* 0x00000028001e7202 */ /* 0x000fe20000000f00 */
[----:B------:R-:W-:Y:S01]  /*3860*/  BSSY.RECONVERGENT B1, `(.L_x_109) ;  /* 0x0000031000017945 */ /* 0x000fe20003800200 */
[----:B----4-:R-:W-:-:S04]  /*3870*/  LOP3.LUT R6, R37, R39, RZ, 0xfc, !PT ;  /* 0x0000002725067212 */ /* 0x010fc800078efcff */
[----:B------:R-:W-:Y:S01]  /*3880*/  ISETP.NE.U32.AND P0, PT, R6, RZ, PT ;  /* 0x000000ff0600720c */ /* 0x000fe20003f05070 */
[-C--:B---3--:R-:W-:Y:S02]  /*3890*/  IMAD R5, R5, R8.reuse, RZ ;  /* 0x0000000805057224 */ /* 0x088fe400078e02ff */
        /* <DEDUP_REMOVED lines=25> */
[----:B------:R-:W-:Y:S02]  /*3a30*/  IMAD R11, R38, R11, R36 ;  /* 0x0000000b260b7224 */ /* 0x000fe400078e0224 */
[----:B------:R-:W-:Y:S01]  /*3a40*/  IMAD.MOV.U32 R36, RZ, RZ, R9 ;  /* 0x000000ffff247224 */ /* 0x000fe200078e0009 */
[----:B------:R-:W-:Y:S06]  /*3a50*/  BRA `(.L_x_111) ;  /* 0x0000000000447947 */ /* 0x000fec0003800000 */
.L_x_110:
        /* <DEDUP_REMOVED lines=9> */
[--C-:B------:R-:W-:Y:S01]  /*3af0*/  IMAD.MOV.U32 R37, RZ, RZ, R25.reuse ;  /* 0x000000ffff257224 */ /* 0x100fe200078e0019 */
[----:B------:R-:W-:Y:S01]  /*3b00*/  MOV R36, R24 ;  /* 0x0000001800247202 */ /* 0x000fe20000000f00 */
[----:B------:R-:W-:Y:S02]  /*3b10*/  IMAD.X R11, RZ, RZ, ~R25, P0 ;  /* 0x000000ffff0b7224 */ /* 0x000fe400000e0e19 */
[----:B------:R-:W-:-:S04]  /*3b20*/  IMAD.WIDE.U32 R8, R38, R27, R8 ;  /* 0x0000001b26087225 */ /* 0x000fc800078e0008 */
[----:B------:R-:W-:-:S04]  /*3b30*/  IMAD R11, R11, R38, RZ ;  /* 0x000000260b0b7224 */ /* 0x000fc800078e02ff */
[----:B------:R-:W-:Y:S01]  /*3b40*/  IMAD R39, R39, R27, R11 ;  /* 0x0000001b27277224 */ /* 0x000fe200078e020b */
[----:B------:R-:W-:-:S03]  /*3b50*/  MOV R11, R8 ;  /* 0x00000008000b7202 */ /* 0x000fc60000000f00 */
[----:B------:R-:W-:-:S07]  /*3b60*/  IMAD.IADD R4, R9, 0x1, R39 ;  /* 0x0000000109047824 */ /* 0x000fce00078e0227 */
.L_x_111:
[----:B------:R-:W-:Y:S05]  /*3b70*/  BSYNC.RECONVERGENT B1 ;  /* 0x0000000000017941 */ /* 0x000fea0003800200 */
.L_x_109:
[----:B------:R-:W-:-:S04]  /*3b80*/  IMAD.WIDE.U32 R38, R14, 0x8, R18 ;  /* 0x000000080e267825 */ /* 0x000fc800078e0012 */
[----:B------:R-:W-:Y:S02]  /*3b90*/  IMAD.WIDE.U32 R8, R3, 0x8, R20 ;  /* 0x0000000803087825 */ /* 0x000fe400078e0014 */
[----:B------:R-:W3:Y:S04]  /*3ba0*/  LDG.E.64 R38, desc[UR12][R38.64] ;  /* 0x0000000c26267981 */ /* 0x000ee8000c1e1b00 */
[----:B------:R-:W4:Y:S01]  /*3bb0*/  LDG.E.64 R8, desc[UR12][R8.64] ;  /* 0x0000000c08087981 */ /* 0x000f22000c1e1b00 */
[----:B------:R-:W-:Y:S01]  /*3bc0*/  MOV R41, R5 ;  /* 0x0000000500297202 */ /* 0x000fe20000000f00 */
[----:B------:R-:W-:Y:S01]  /*3bd0*/  BSSY.RECONVERGENT B1, `(.L_x_112) ;  /* 0x0000032000017945 */ /* 0x000fe20003800200 */
[----:B------:R-:W-:Y:S01]  /*3be0*/  VIADD R6, R14, 0xfffffffc ;  /* 0xfffffffc0e067836 */ /* 0x000fe20000000000 */
[----:B---3--:R-:W-:-:S04]  /*3bf0*/  LOP3.LUT R3, R37, R39, RZ, 0xfc, !PT ;  /* 0x0000002725037212 */ /* 0x008fc800078efcff */
[----:B------:R-:W-:Y:S01]  /*3c00*/  ISETP.NE.U32.AND P0, PT, R3, RZ, PT ;  /* 0x000000ff0300720c */ /* 0x000fe20003f05070 */
[-C--:B----4-:R-:W-:Y:S02]  /*3c10*/  IMAD R25, R9, R11.reuse, RZ ;  /* 0x0000000b09197224 */ /* 0x090fe400078e02ff */
        /* <DEDUP_REMOVED lines=28> */
.L_x_113:
[----:B------:R-:W-:Y:S01]  /*3de0*/  MOV R26, R36 ;  /* 0x00000024001a7202 */ /* 0x000fe20000000f00 */
[----:B------:R-:W-:Y:S01]  /*3df0*/  IMAD.MOV.U32 R11, RZ, RZ, R37 ;  /* 0x000000ffff0b7224 */ /* 0x000fe200078e0025 */
[----:B------:R-:W-:Y:S01]  /*3e00*/  MOV R10, R38 ;  /* 0x00000026000a7202 */ /* 0x000fe20000000f00 */
[----:B------:R-:W-:Y:S01]  /*3e10*/  IMAD.MOV.U32 R9, RZ, RZ, R39 ;  /* 0x000000ffff097224 */ /* 0x000fe200078e0027 */
[----:B------:R-:W-:-:S07]  /*3e20*/  MOV R8, 0x3e40 ;  /* 0x00003e4000087802 */ /* 0x000fce0000000f00 */
[----:B--2---:R-:W-:Y:S05]  /*3e30*/  CALL.REL.NOINC `($__internal_2_$__cuda_sm20_div_s64) ;  /* 0x0000002c00647944 */ /* 0x004fea0003c00000 */
[----:B------:R-:W-:Y:S01]  /*3e40*/  IADD3 R11, P0, PT, RZ, -R24, RZ ;  /* 0x80000018ff0b7210 */ /* 0x000fe20007f1e0ff */
[----:B------:R-:W-:Y:S01]  /*3e50*/  IMAD.MOV.U32 R8, RZ, RZ, R36 ;  /* 0x000000ffff087224 */ /* 0x000fe200078e0024 */
[----:B------:R-:W-:Y:S02]  /*3e60*/  MOV R9, R37 ;  /* 0x0000002500097202 */ /* 0x000fe40000000f00 */
[----:B------:R-:W-:Y:S01]  /*3e70*/  IADD3.X R3, PT, PT, RZ, ~R25, RZ, P0, !PT ;  /* 0x80000019ff037210 */ /* 0x000fe200007fe4ff */
[----:B------:R-:W-:-:S04]  /*3e80*/  IMAD.WIDE.U32 R8, R38, R11, R8 ;  /* 0x0000000b26087225 */ /* 0x000fc800078e0008 */
[----:B------:R-:W-:Y:S02]  /*3e90*/  IMAD R3, R3, R38, RZ ;  /* 0x0000002603037224 */ /* 0x000fe400078e02ff */
[----:B------:R-:W-:Y:S02]  /*3ea0*/  IMAD.MOV.U32 R27, RZ, RZ, R8 ;  /* 0x000000ffff1b7224 */ /* 0x000fe400078e0008 */
[----:B------:R-:W-:Y:S01]  /*3eb0*/  IMAD R3, R39, R11, R3 ;  /* 0x0000000b27037224 */ /* 0x000fe200078e0203 */
[----:B------:R-:W-:Y:S01]  /*3ec0*/  MOV R39, R25 ;  /* 0x0000001900277202 */ /* 0x000fe20000000f00 */
[----:B------:R-:W-:-:S03]  /*3ed0*/  IMAD.MOV.U32 R38, RZ, RZ, R24 ;  /* 0x000000ffff267224 */ /* 0x000fc600078e0018 */
[----:B------:R-:W-:-:S07]  /*3ee0*/  IADD3 R11, PT, PT, R9, R3, RZ ;  /* 0x00000003090b7210 */ /* 0x000fce0007ffe0ff */
.L_x_114:
[----:B------:R-:W-:Y:S05]  /*3ef0*/  BSYNC.RECONVERGENT B1 ;  /* 0x0000000000017941 */ /* 0x000fea0003800200 */
.L_x_112:
[C---:B------:R-:W-:Y:S02]  /*3f00*/  VIADD R3, R14.reuse, 0xffffffff ;  /* 0xffffffff0e037836 */ /* 0x040fe40000000000 */
[----:B------:R-:W-:-:S04]  /*3f10*/  IMAD.WIDE.U32 R8, R14, 0x8, R20 ;  /* 0x000000080e087825 */ /* 0x000fc800078e0014 */
[----:B------:R-:W-:Y:S02]  /*3f20*/  IMAD.WIDE.U32 R36, R3, 0x8, R18 ;  /* 0x0000000803247825 */ /* 0x000fe400078e0012 */
[----:B------:R-:W3:Y:S04]  /*3f30*/  LDG.E.64 R8, desc[UR12][R8.64] ;  /* 0x0000000c08087981 */ /* 0x000ee8000c1e1b00 */
        /* <DEDUP_REMOVED lines=34> */
.L_x_116:
        /* <DEDUP_REMOVED lines=8> */
[----:B------:R-:W-:-:S03]  /*41e0*/  MOV R8, R38 ;  /* 0x0000002600087202 */ /* 0x000fc60000000f00 */
[----:B------:R-:W-:Y:S02]  /*41f0*/  IMAD.X R11, RZ, RZ, ~R25, P0 ;  /* 0x000000ffff0b7224 */ /* 0x000fe400000e0e19 */
[----:B------:R-:W-:-:S04]  /*4200*/  IMAD.WIDE.U32 R8, R36, R27, R8 ;  /* 0x0000001b24087225 */ /* 0x000fc800078e0008 */
[----:B------:R-:W-:Y:S01]  /*4210*/  IMAD R11, R11, R36, RZ ;  /* 0x000000240b0b7224 */ /* 0x000fe200078e02ff */
[----:B------:R-:W-:-:S03]  /*4220*/  MOV R36, R24 ;  /* 0x0000001800247202 */ /* 0x000fc60000000f00 */
[----:B------:R-:W-:Y:S01]  /*4230*/  IMAD R11, R37, R27, R11 ;  /* 0x0000001b250b7224 */ /* 0x000fe200078e020b */
[----:B------:R-:W-:Y:S01]  /*4240*/  MOV R27, R8 ;  /* 0x00000008001b7202 */ /* 0x000fe20000000f00 */
[----:B------:R-:W-:Y:S02]  /*4250*/  IMAD.MOV.U32 R37, RZ, RZ, R25 ;  /* 0x000000ffff257224 */ /* 0x000fe400078e0019 */
[----:B------:R-:W-:-:S07]  /*4260*/  IMAD.IADD R11, R9, 0x1, R11 ;  /* 0x00000001090b7824 */ /* 0x000fce00078e020b */
.L_x_117:
[----:B------:R-:W-:Y:S05]  /*4270*/  BSYNC.RECONVERGENT B1 ;  /* 0x0000000000017941 */ /* 0x000fea0003800200 */
.L_x_115:
[----:B------:R-:W-:Y:S01]  /*4280*/  IADD3 R4, PT, PT, R14, -0x2, RZ ;  /* 0xfffffffe0e047810 */ /* 0x000fe20007ffe0ff */
[----:B------:R-:W-:-:S04]  /*4290*/  IMAD.WIDE.U32 R8, R3, 0x8, R20 ;  /* 0x0000000803087825 */ /* 0x000fc800078e0014 */
[----:B------:R-:W-:Y:S02]  /*42a0*/  IMAD.WIDE.U32 R38, R4, 0x8, R18 ;  /* 0x0000000804267825 */ /* 0x000fe400078e0012 */
[----:B------:R-:W3:Y:S04]  /*42b0*/  LDG.E.64 R8, desc[UR12][R8.64] ;  /* 0x0000000c08087981 */ /* 0x000ee8000c1e1b00 */
[----:B------:R-:W4:Y:S01]  /*42c0*/  LDG.E.64 R38, desc[UR12][R38.64] ;  /* 0x0000000c26267981 */ /* 0x000f22000c1e1b00 */
[----:B------:R-:W-:Y:S01]  /*42d0*/  IMAD.MOV.U32 R41, RZ, RZ, R5 ;  /* 0x000000ffff297224 */ /* 0x000fe200078e0005 */
[----:B------:R-:W-:Y:S01]  /*42e0*/  BSSY.RECONVERGENT B1, `(.L_x_118) ;  /* 0x0000031000017945 */ /* 0x000fe20003800200 */
[----:B----4-:R-:W-:-:S04]  /*42f0*/  LOP3.LUT R3, R37, R39, RZ, 0xfc, !PT ;  /* 0x0000002725037212 */ /* 0x010fc800078efcff */
[----:B------:R-:W-:Y:S01]  /*4300*/  ISETP.NE.U32.AND P0, PT, R3, RZ, PT ;  /* 0x000000ff0300720c */ /* 0x000fe20003f05070 */
[-C--:B---3--:R-:W-:Y:S02]  /*4310*/  IMAD R10, R9, R27.reuse, RZ ;  /* 0x0000001b090a7224 */ /* 0x088fe400078e02ff */
        /* <DEDUP_REMOVED lines=28> */
.L_x_119:
[----:B------:R-:W-:Y:S01]  /*44e0*/  MOV R26, R36 ;  /* 0x00000024001a7202 */ /* 0x000fe20000000f00 */
[----:B------:R-:W-:Y:S01]  /*44f0*/  IMAD.MOV.U32 R11, RZ, RZ, R37 ;  /* 0x000000ffff0b7224 */ /* 0x000fe200078e0025 */
[----:B------:R-:W-:Y:S01]  /*4500*/  MOV R10, R38 ;  /* 0x00000026000a7202 */ /* 0x000fe20000000f00 */
[----:B------:R-:W-:Y:S01]  /*4510*/  IMAD.MOV.U32 R9, RZ, RZ, R39 ;  /* 0x000000ffff097224 */ /* 0x000fe200078e0027 */
[----:B------:R-:W-:-:S07]  /*4520*/  MOV R8, 0x4540 ;  /* 0x0000454000087802 */ /* 0x000fce0000000f00 */
[----:B--2---:R-:W-:Y:S05]  /*4530*/  CALL.REL.NOINC `($__internal_2_$__cuda_sm20_div_s64) ;  /* 0x0000002400a47944 */ /* 0x004fea0003c00000 */
[-C--:B------:R-:W-:Y:S01]  /*4540*/  IADD3 R11, P0, PT, RZ, -R24.reuse, RZ ;  /* 0x80000018ff0b7210 */ /* 0x080fe20007f1e0ff */
[----:B------:R-:W-:Y:S01]  /*4550*/  IMAD.MOV.U32 R8, RZ, RZ, R36 ;  /* 0x000000ffff087224 */ /* 0x000fe200078e0024 */
[----:B------:R-:W-:Y:S01]  /*4560*/  MOV R9, R37 ;  /* 0x0000002500097202 */ /* 0x000fe20000000f00 */
[----:B------:R-:W-:Y:S01]  /*4570*/  IMAD.MOV.U32 R37, RZ, RZ, R25 ;  /* 0x000000ffff257224 */ /* 0x000fe200078e0019 */
[----:B------:R-:W-:Y:S02]  /*4580*/  IADD3.X R3, PT, PT, RZ, ~R25, RZ, P0, !PT ;  /* 0x80000019ff037210 */ /* 0x000fe400007fe4ff */
[----:B------:R-:W-:Y:S01]  /*4590*/  MOV R36, R24 ;  /* 0x0000001800247202 */ /* 0x000fe20000000f00 */
[----:B------:R-:W-:-:S04]  /*45a0*/  IMAD.WIDE.U32 R8, R38, R11, R8 ;  /* 0x0000000b26087225 */ /* 0x000fc800078e0008 */
[----:B------:R-:W-:Y:S02]  /*45b0*/  IMAD R3, R3, R38, RZ ;  /* 0x0000002603037224 */ /* 0x000fe400078e02ff */
[----:B------:R-:W-:Y:S02]  /*45c0*/  IMAD.MOV.U32 R27, RZ, RZ, R8 ;  /* 0x000000ffff1b7224 */ /* 0x000fe400078e0008 */
[----:B------:R-:W-:-:S05]  /*45d0*/  IMAD R3, R39, R11, R3 ;  /* 0x0000000b27037224 */ /* 0x000fca00078e0203 */
[----:B------:R-:W-:-:S07]  /*45e0*/  IADD3 R11, PT, PT, R9, R3, RZ ;  /* 0x00000003090b7210 */ /* 0x000fce0007ffe0ff */
.L_x_120:
[----:B------:R-:W-:Y:S05]  /*45f0*/  BSYNC.RECONVERGENT B1 ;  /* 0x0000000000017941 */ /* 0x000fea0003800200 */
.L_x_118:
[----:B------:R-:W-:Y:S01]  /*4600*/  IADD3 R3, PT, PT, R14, -0x3, RZ ;  /* 0xfffffffd0e037810 */ /* 0x000fe20007ffe0ff */
        /* <DEDUP_REMOVED lines=14> */
[----:B------:R-:W-:Y:S01]  /*46f0*/  IADD3 R11, PT, PT, RZ, -R38, RZ ;  /* 0x80000026ff0b7210 */ /* 0x000fe20007ffe0ff */
[----:B------:R-:W-:Y:S01]  /*4700*/  HFMA2 R37, -RZ, RZ, 0, 0 ;  /* 0x00000000ff257431 */ /* 0x000fe200000001ff */
[----:B------:R-:W-:-:S05]  /*4710*/  ISETP.NE.U32.AND P2, PT, R38, RZ, PT ;  /* 0x000000ff2600720c */ /* 0x000fca0003f45070 */
[----:B0-----:R-:W0:Y:S02]  /*4720*/  MUFU.RCP R4, R4 ;  /* 0x0000000400047308 */ /* 0x001e240000001000 */
[----:B0-----:R-:W-:-:S06]  /*4730*/  IADD3 R8, PT, PT, R4, 0xffffffe, RZ ;  /* 0x0ffffffe04087810 */ /* 0x001fcc0007ffe0ff */
        /* <DEDUP_REMOVED lines=8> */
[----:B------:R-:W-:Y:S01]  /*47c0*/  @P0 IADD3 R11, PT, PT, -R38, R11, RZ ;  /* 0x0000000b260b0210 */ /* 0x000fe20007ffe1ff */
[----:B------:R-:W-:-:S03]  /*47d0*/  @P0 VIADD R9, R9, 0x1 ;  /* 0x0000000109090836 */ /* 0x000fc60000000000 */
[----:B------:R-:W-:Y:S01]  /*47e0*/  ISETP.GE.U32.AND P1, PT, R11, R38, PT ;  /* 0x000000260b00720c */ /* 0x000fe20003f26070 */
[----:B------:R-:W-:-:S12]  /*47f0*/  IMAD.MOV.U32 R11, RZ, RZ, RZ ;  /* 0x000000ffff0b7224 */ /* 0x000fd800078e00ff */
[----:B------:R-:W-:Y:S02]  /*4800*/  @P1 IADD3 R9, PT, PT, R9, 0x1, RZ ;  /* 0x0000000109091810 */ /* 0x000fe40007ffe0ff */
[----:B------:R-:W-:-:S04]  /*4810*/  @!P2 LOP3.LUT R9, RZ, R38, RZ, 0x33, !PT ;  /* 0x00000026ff09a212 */ /* 0x000fc800078e33ff */
[----:B------:R-:W-:-:S05]  /*4820*/  IADD3 R27, PT, PT, -R9, RZ, RZ ;  /* 0x000000ff091b7210 */ /* 0x000fca0007ffe1ff */
[----:B------:R-:W-:Y:S01]  /*4830*/  IMAD R27, R38, R27, R36 ;  /* 0x0000001b261b7224 */ /* 0x000fe200078e0224 */
[----:B------:R-:W-:Y:S01]  /*4840*/  MOV R36, R9 ;  /* 0x0000000900247202 */ /* 0x000fe20000000f00 */
[----:B------:R-:W-:Y:S06]  /*4850*/  BRA `(.L_x_123) ;  /* 0x0000000000447947 */ /* 0x000fec0003800000 */
.L_x_122:
        /* <DEDUP_REMOVED lines=10> */
[-C--:B------:R-:W-:Y:S02]  /*4900*/  IADD3.X R11, PT, PT, RZ, ~R25.reuse, RZ, P0, !PT ;  /* 0x80000019ff0b7210 */ /* 0x080fe400007fe4ff */
[----:B------:R-:W-:Y:S01]  /*4910*/  MOV R37, R25 ;  /* 0x0000001900257202 */ /* 0x000fe20000000f00 */
[----:B------:R-:W-:-:S04]  /*4920*/  IMAD.WIDE.U32 R8, R38, R27, R8 ;  /* 0x0000001b26087225 */ /* 0x000fc800078e0008 */
[----:B------:R-:W-:-:S04]  /*4930*/  IMAD R11, R11, R38, RZ ;  /* 0x000000260b0b7224 */ /* 0x000fc800078e02ff */
[----:B------:R-:W-:Y:S01]  /*4940*/  IMAD R11, R39, R27, R11 ;  /* 0x0000001b270b7224 */ /* 0x000fe200078e020b */
[----:B------:R-:W-:-:S04]  /*4950*/  MOV R27, R8 ;  /* 0x00000008001b7202 */ /* 0x000fc80000000f00 */
[----:B------:R-:W-:-:S07]  /*4960*/  IADD3 R11, PT, PT, R9, R11, RZ ;  /* 0x0000000b090b7210 */ /* 0x000fce0007ffe0ff */
.L_x_123:
[----:B------:R-:W-:Y:S05]  /*4970*/  BSYNC.RECONVERGENT B1 ;  /* 0x0000000000017941 */ /* 0x000fea0003800200 */
.L_x_121:
[----:B------:R-:W-:-:S04]  /*4980*/  IMAD.WIDE.U32 R38, R6, 0x8, R18 ;  /* 0x0000000806267825 */ /* 0x000fc800078e0012 */
[----:B------:R-:W-:Y:S02]  /*4990*/  IMAD.WIDE.U32 R8, R3, 0x8, R20 ;  /* 0x0000000803087825 */ /* 0x000fe400078e0014 */
[----:B------:R-:W3:Y:S04]  /*49a0*/  LDG.E.64 R38, desc[UR12][R38.64] ;  /* 0x0000000c26267981 */ /* 0x000ee8000c1e1b00 */
[----:B------:R-:W4:Y:S01]  /*49b0*/  LDG.E.64 R8, desc[UR12][R8.64] ;  /* 0x0000000c08087981 */ /* 0x000f22000c1e1b00 */
[----:B------:R-:W-:Y:S01]  /*49c0*/  MOV R4, R40 ;  /* 0x0000002800047202 */ /* 0x000fe20000000f00 */
[----:B------:R-:W-:Y:S01]  /*49d0*/  BSSY.RECONVERGENT B1, `(.L_x_124) ;  /* 0x0000030000017945 */ /* 0x000fe20003800200 */
[----:B---3--:R-:W-:-:S04]  /*49e0*/  LOP3.LUT R3, R37, R39, RZ, 0xfc, !PT ;  /* 0x0000002725037212 */ /* 0x008fc800078efcff */
[----:B------:R-:W-:Y:S01]  /*49f0*/  ISETP.NE.U32.AND P0, PT, R3, RZ, PT ;  /* 0x000000ff0300720c */ /* 0x000fe20003f05070 */
[-C--:B----4-:R-:W-:Y:S02]  /*4a00*/  IMAD R10, R9, R27.reuse, RZ ;  /* 0x0000001b090a7224 */ /* 0x090fe400078e02ff */
        /* <DEDUP_REMOVED lines=26> */
[----:B------:R-:W-:Y:S06]  /*4bb0*/  BRA `(.L_x_126) ;  /* 0x0000000000447947 */ /* 0x000fec0003800000 */
.L_x_125:
[----:B------:R-:W-:Y:S01]  /*4bc0*/  MOV R26, R36 ;  /* 0x00000024001a7202 */ /* 0x000fe20000000f00 */
[----:B------:R-:W-:Y:S01]  /*4bd0*/  IMAD.MOV.U32 R11, RZ, RZ, R37 ;  /* 0x000000ffff0b7224 */ /* 0x000fe200078e0025 */
[----:B------:R-:W-:Y:S02]  /*4be0*/  MOV R10, R38 ;  /* 0x00000026000a7202 */ /* 0x000fe40000000f00 */
[----:B------:R-:W-:Y:S02]  /*4bf0*/  MOV R9, R39 ;  /* 0x0000002700097202 */ /* 0x000fe40000000f00 */
[----:B------:R-:W-:-:S07]  /*4c00*/  MOV R8, 0x4c20 ;  /* 0x00004c2000087802 */ /* 0x000fce0000000f00 */
[----:B--2---:R-:W-:Y:S05]  /*4c10*/  CALL.REL.NOINC `($__internal_2_$__cuda_sm20_div_s64) ;  /* 0x0000001c00ec7944 */ /* 0x004fea0003c00000 */
[----:B------:R-:W-:Y:S01]  /*4c20*/  IADD3 R11, P0, PT, RZ, -R24, RZ ;  /* 0x80000018ff0b7210 */ /* 0x000fe20007f1e0ff */
[----:B------:R-:W-:Y:S01]  /*4c30*/  IMAD.MOV.U32 R4, RZ, RZ, R24 ;  /* 0x000000ffff047224 */ /* 0x000fe200078e0018 */
[----:B------:R-:W-:Y:S02]  /*4c40*/  MOV R8, R36 ;  /* 0x0000002400087202 */ /* 0x000fe40000000f00 */
[----:B------:R-:W-:Y:S01]  /*4c50*/  MOV R9, R37 ;  /* 0x0000002500097202 */ /* 0x000fe20000000f00 */
[----:B------:R-:W-:-:S04]  /*4c60*/  IMAD.X R5, RZ, RZ, ~R25, P0 ;  /* 0x000000ffff057224 */ /* 0x000fc800000e0e19 */
[----:B------:R-:W-:Y:S02]  /*4c70*/  IMAD R5, R5, R38, RZ ;  /* 0x0000002605057224 */ /* 0x000fe400078e02ff */
[----:B------:R-:W-:-:S04]  /*4c80*/  IMAD.WIDE.U32 R8, R38, R11, R8 ;  /* 0x0000000b26087225 */ /* 0x000fc800078e0008 */
[----:B------:R-:W-:Y:S01]  /*4c90*/  IMAD R5, R39, R11, R5 ;  /* 0x0000000b27057224 */ /* 0x000fe200078e0205 */
[----:B------:R-:W-:-:S04]  /*4ca0*/  MOV R37, R8 ;  /* 0x0000000800257202 */ /* 0x000fc80000000f00 */
[----:B------:R-:W-:Y:S01]  /*4cb0*/  IADD3 R11, PT, PT, R9, R5, RZ ;  /* 0x00000005090b7210 */ /* 0x000fe20007ffe0ff */
[----:B------:R-:W-:-:S07]  /*4cc0*/  IMAD.MOV.U32 R5, RZ, RZ, R25 ;  /* 0x000000ffff057224 */ /* 0x000fce00078e0019 */
.L_x_126:
[----:B------:R-:W-:Y:S05]  /*4cd0*/  BSYNC.RECONVERGENT B1 ;  /* 0x0000000000017941 */ /* 0x000fea0003800200 */
.L_x_124:
[----:B--2---:R-:W-:-:S06]  /*4ce0*/  IMAD.WIDE.U32 R8, R6, 0x8, R16 ;  /* 0x0000000806087825 */ /* 0x004fcc00078e0010 */
[----:B------:R-:W2:Y:S01]  /*4cf0*/  LDG.E.64 R8, desc[UR12][R8.64] ;  /* 0x0000000c08087981 */ /* 0x000ea2000c1e1b00 */
[----:B------:R-:W-:Y:S01]  /*4d00*/  VIADD R13, R13, 0x8 ;  /* 0x000000080d0d7836 */ /* 0x000fe20000000000 */
[----:B------:R-:W-:Y:S02]  /*4d10*/  MOV R24, R40 ;  /* 0x0000002800187202 */ /* 0x000fe40000000f00 */
[----:B------:R-:W-:Y:S02]  /*4d20*/  MOV R25, R3 ;  /* 0x0000000300197202 */ /* 0x000fe40000000f00 */
[----:B------:R-:W-:Y:S02]  /*4d30*/  ISETP.NE.AND P0, PT, R13, RZ, PT ;  /* 0x000000ff0d00720c */ /* 0x000fe40003f05270 */
[----:B------:R-:W-:Y:S01]  /*4d40*/  IADD3 R14, PT, PT, R14, -0x8, RZ ;  /* 0xfffffff80e0e7810 */ /* 0x000fe20007ffe0ff */
[-C--:B--2---:R-:W-:Y:S02]  /*4d50*/  IMAD R3, R9, R37.reuse, RZ ;  /* 0x0000002509037224 */ /* 0x084fe400078e02ff */
[----:B------:R-:W-:-:S04]  /*4d60*/  IMAD.WIDE.U32 R24, R8, R37, R24 ;  /* 0x0000002508187225 */ /* 0x000fc800078e0018 */
[----:B------:R-:W-:Y:S01]  /*4d70*/  IMAD R3, R8, R11, R3 ;  /* 0x0000000b08037224 */ /* 0x000fe200078e0203 */
[----:B------:R-:W-:-:S04]  /*4d80*/  LEA R12, P1, R24, R12, 0x1 ;  /* 0x0000000c180c7211 */ /* 0x000fc800078208ff */
[----:B------:R-:W-:-:S04]  /*4d90*/  IADD3 R3, PT, PT, R25, R3, RZ ;  /* 0x0000000319037210 */ /* 0x000fc80007ffe0ff */
[----:B------:R-:W-:Y:S01]  /*4da0*/  LEA.HI.X R7, R24, R7, R3, 0x1, P1 ;  /* 0x0000000718077211 */ /* 0x000fe200008f0c03 */
[----:B------:R-:W-:Y:S06]  /*4db0*/  @P0 BRA `(.L_x_127) ;  /* 0xffffffe400000947 */ /* 0x000fec000383ffff */
[----:B------:R-:W-:-:S07]  /*4dc0*/  VIADD R14, R14, 0x3 ;  /* 0x000000030e0e7836 */ /* 0x000fce0000000000 */
.L_x_102:
[----:B------:R-:W-:-:S13]  /*4dd0*/  ISETP.NE.AND P0, PT, R15, RZ, PT ;  /* 0x000000ff0f00720c */ /* 0x000fda0003f05270 */
[----:B------:R-:W-:Y:S05]  /*4de0*/  @!P0 BRA `(.L_x_101) ;  /* 0x0000001800308947 */ /* 0x000fea0003800000 */
[----:B------:R-:W0:Y:S01]  /*4df0*/  LDC R6, c[0x0][0x3a0] ;  /* 0x0000e800ff067b82 */ /* 0x000e220000000800 */
[----:B------:R-:W-:Y:S02]  /*4e00*/  ISETP.GE.U32.AND P0, PT, R15, 0x4, PT ;  /* 0x000000040f00780c */ /* 0x000fe40003f06070 */
[----:B0-----:R-:W-:-:S11]  /*4e10*/  LOP3.LUT R6, R6, 0x3, RZ, 0xc0, !PT ;  /* 0x0000000306067812 */ /* 0x001fd600078ec0ff */
[----:B------:R-:W-:Y:S05]  /*4e20*/  @!P0 BRA `(.L_x_128) ;  /* 0x0000000c00948947 */ /* 0x000fea0003800000 */
        /* <DEDUP_REMOVED lines=10> */
[----:B------:R-:W-:Y:S01]  /*4ed0*/  ISETP.NE.U32.AND P2, PT, R16, RZ, PT ;  /* 0x000000ff1000720c */ /* 0x000fe20003f45070 */
[----:B------:R-:W-:-:S04]  /*4ee0*/  IMAD.MOV.U32 R11, RZ, RZ, RZ ;  /* 0x000000ffff0b7224 */ /* 0x000fc800078e00ff */
[----:B0-----:R-:W0:Y:S02]  /*4ef0*/  MUFU.RCP R3, R3 ;  /* 0x0000000300037308 */ /* 0x001e240000001000 */
[----:B0-----:R-:W-:-:S06]  /*4f00*/  IADD3 R8, PT, PT, R3, 0xffffffe, RZ ;  /* 0x0ffffffe03087810 */ /* 0x001fcc0007ffe0ff */
        /* <DEDUP_REMOVED lines=16> */
.L_x_130:
[----:B------:R-:W-:Y:S01]  /*5010*/  MOV R26, R4 ;  /* 0x00000004001a7202 */ /* 0x000fe20000000f00 */
[----:B------:R-:W-:Y:S01]  /*5020*/  IMAD.MOV.U32 R11, RZ, RZ, R5 ;  /* 0x000000ffff0b7224 */ /* 0x000fe200078e0005 */
[----:B------:R-:W-:Y:S02]  /*5030*/  MOV R10, R16 ;  /* 0x00000010000a7202 */ /* 0x000fe40000000f00 */
[----:B------:R-:W-:Y:S02]  /*5040*/  MOV R9, R17 ;  /* 0x0000001100097202 */ /* 0x000fe40000000f00 */
[----:B------:R-:W-:-:S07]  /*5050*/  MOV R8, 0x5070 ;  /* 0x0000507000087802 */ /* 0x000fce0000000f00 */
[----:B-1----:R-:W-:Y:S05]  /*5060*/  CALL.REL.NOINC `($__internal_2_$__cuda_sm20_div_s64) ;  /* 0x0000001800d87944 */ /* 0x002fea0003c00000 */
[----:B------:R-:W-:Y:S01]  /*5070*/  IADD3 R9, P0, PT, RZ, -R24, RZ ;  /* 0x80000018ff097210 */ /* 0x000fe20007f1e0ff */
[----:B------:R-:W-:Y:S01]  /*5080*/  IMAD.MOV.U32 R20, RZ, RZ, R24 ;  /* 0x000000ffff147224 */ /* 0x000fe200078e0018 */
[----:B------:R-:W-:-:S03]  /*5090*/  MOV R21, R25 ;  /* 0x0000001900157202 */ /* 0x000fc60000000f00 */
[----:B------:R-:W-:Y:S02]  /*50a0*/  IMAD.X R3, RZ, RZ, ~R25, P0 ;  /* 0x000000ffff037224 */ /* 0x000fe400000e0e19 */
[----:B------:R-:W-:-:S04]  /*50b0*/  IMAD.WIDE.U32 R4, R16, R9, R4 ;  /* 0x0000000910047225 */ /* 0x000fc800078e0004 */
[----:B------:R-:W-:-:S04]  /*50c0*/  IMAD R3, R3, R16, RZ ;  /* 0x0000001003037224 */ /* 0x000fc800078e02ff */
[----:B------:R-:W-:Y:S01]  /*50d0*/  IMAD R3, R17, R9, R3 ;  /* 0x0000000911037224 */ /* 0x000fe200078e0203 */
[----:B------:R-:W-:-:S04]  /*50e0*/  MOV R17, R4 ;  /* 0x0000000400117202 */ /* 0x000fc80000000f00 */
[----:B------:R-:W-:-:S07]  /*50f0*/  IADD3 R11, PT, PT, R5, R3, RZ ;  /* 0x00000003050b7210 */ /* 0x000fce0007ffe0ff */
.L_x_131:
[----:B-1----:R-:W-:Y:S05]  /*5100*/  BSYNC.RECONVERGENT B1 ;  /* 0x0000000000017941 */ /* 0x002fea0003800200 */
.L_x_129:
[----:B------:R-:W0:Y:S01]  /*5110*/  LDC.64 R4, c[0x0][0x390] ;  /* 0x0000e400ff047b82 */ /* 0x000e220000000a00 */
[----:B------:R-:W-:-:S07]  /*5120*/  IADD3 R3, PT, PT, R14, -0x1, RZ ;  /* 0xffffffff0e037810 */ /* 0x000fce0007ffe0ff */
[----:B------:R-:W1:Y:S01]  /*5130*/  LDC.64 R8, c[0x0][0x398] ;  /* 0x0000e600ff087b82 */ /* 0x000e620000000a00 */
[----:B0-----:R-:W-:-:S06]  /*5140*/  IMAD.WIDE.U32 R4, R3, 0x8, R4 ;  /* 0x0000000803047825 */ /* 0x001fcc00078e0004 */
[----:B------:R-:W2:Y:S01]  /*5150*/  LDG.E.64 R4, desc[UR12][R4.64] ;  /* 0x0000000c04047981 */ /* 0x000ea2000c1e1b00 */
[----:B-1----:R-:W-:-:S06]  /*5160*/  IMAD.WIDE.U32 R8, R14, 0x8, R8 ;  /* 0x000000080e087825 */ /* 0x002fcc00078e0008 */
[----:B------:R-:W3:Y:S01]  /*5170*/  LDG.E.64 R8, desc[UR12][R8.64] ;  /* 0x0000000c08087981 */ /* 0x000ee2000c1e1b00 */
[----:B------:R-:W-:Y:S01]  /*5180*/  BSSY.RECONVERGENT B1, `(.L_x_132) ;  /* 0x0000031000017945 */ /* 0x000fe20003800200 */
[----:B--2---:R-:W-:-:S04]  /*5190*/  LOP3.LUT R10, R21, R5, RZ, 0xfc, !PT ;  /* 0x00000005150a7212 */ /* 0x004fc800078efcff */
[----:B------:R-:W-:Y:S01]  /*51a0*/  ISETP.NE.U32.AND P0, PT, R10, RZ, PT ;  /* 0x000000ff0a00720c */ /* 0x000fe20003f05070 */
[-C--:B---3--:R-:W-:Y:S02]  /*51b0*/  IMAD R13, R9, R17.reuse, RZ ;  /* 0x00000011090d7224 */ /* 0x088fe400078e02ff */
[----:B------:R-:W-:-:S04]  /*51c0*/  IMAD.WIDE.U32 R16, R8, R17, RZ ;  /* 0x0000001108107225 */ /* 0x000fc800078e00ff */
        /* <DEDUP_REMOVED lines=8> */
[----:B0-----:R-:W-:Y:S01]  /*5250*/  IADD3 R8, PT, PT, R5, 0xffffffe, RZ ;  /* 0x0ffffffe05087810 */ /* 0x001fe20007ffe0ff */
[----:B------:R-:W-:-:S05]  /*5260*/  IMAD.MOV.U32 R5, RZ, RZ, RZ ;  /* 0x000000ffff057224 */ /* 0x000fca00078e00ff */
        /* <DEDUP_REMOVED lines=15> */
[----:B------:R-:W-:Y:S01]  /*5360*/  MOV R20, R9 ;  /* 0x0000000900147202 */ /* 0x000fe20000000f00 */
[----:B------:R-:W-:Y:S06]  /*5370*/  BRA `(.L_x_134) ;  /* 0x0000000000447947 */ /* 0x000fec0003800000 */
.L_x_133:
        /* <DEDUP_REMOVED lines=17> */
.L_x_134:
[----:B------:R-:W-:Y:S05]  /*5490*/  BSYNC.RECONVERGENT B1 ;  /* 0x0000000000017941 */ /* 0x000fea0003800200 */
.L_x_132:
        /* <DEDUP_REMOVED lines=8> */
[----:B------:R-:W-:Y:S01]  /*5520*/  BSSY.RECONVERGENT B1, `(.L_x_135) ;  /* 0x0000030000017945 */ /* 0x000fe20003800200 */
[----:B--2---:R-:W-:-:S04]  /*5530*/  LOP3.LUT R3, R21, R23, RZ, 0xfc, !PT ;  /* 0x0000001715037212 */ /* 0x004fc800078efcff */
[----:B------:R-:W-:Y:S01]  /*5540*/  ISETP.NE.U32.AND P0, PT, R3, RZ, PT ;  /* 0x000000ff0300720c */ /* 0x000fe20003f05070 */
[-C--:B---3--:R-:W-:Y:S02]  /*5550*/  IMAD R10, R9, R11.reuse, RZ ;  /* 0x0000000b090a7224 */ /* 0x088fe400078e02ff */
[----:B------:R-:W-:-:S04]  /*5560*/  IMAD.WIDE.U32 R16, R8, R11, R18 ;  /* 0x0000000b08107225 */ /* 0x000fc800078e0012 */
[----:B------:R-:W-:-:S05]  /*5570*/  IMAD R5, R8, R5, R10 ;  /* 0x0000000508057224 */ /* 0x000fca00078e020a */
[----:B------:R-:W-:Y:S01]  /*5580*/  IADD3 R19, PT, PT, R17, R5, RZ ;  /* 0x0000000511137210 */ /* 0x000fe20007ffe0ff */
[----:B------:R-:W-:Y:S06]  /*5590*/  @P0 BRA `(.L_x_136) ;  /* 0x00000000005c0947 */ /* 0x000fec0003800000 */
        /* <DEDUP_REMOVED lines=21> */
[----:B------:R-:W-:Y:S01]  /*56f0*/  MOV R20, R9 ;  /* 0x0000000900147202 */ /* 0x000fe20000000f00 */
[----:B------:R-:W-:Y:S06]  /*5700*/  BRA `(.L_x_137) ;  /* 0x0000000000447947 */ /* 0x000fec0003800000 */
.L_x_136:
        /* <DEDUP_REMOVED lines=13> */
[----:B------:R-:W-:Y:S01]  /*57e0*/  IMAD R3, R3, R22, RZ ;  /* 0x0000001603037224 */ /* 0x000fe200078e02ff */
[----:B------:R-:W-:-:S03]  /*57f0*/  MOV R13, R8 ;  /* 0x00000008000d7202 */ /* 0x000fc60000000f00 */
[----:B------:R-:W-:-:S05]  /*5800*/  IMAD R3, R23, R5, R3 ;  /* 0x0000000517037224 */ /* 0x000fca00078e0203 */
[----:B------:R-:W-:-:S07]  /*5810*/  IADD3 R8, PT, PT, R9, R3, RZ ;  /* 0x0000000309087210 */ /* 0x000fce0007ffe0ff */
.L_x_137:
[----:B------:R-:W-:Y:S05]  /*5820*/  BSYNC.RECONVERGENT B1 ;  /* 0x0000000000017941 */ /* 0x000fea0003800200 */
.L_x_135:
[----:B------:R-:W0:Y:S01]  /*5830*/  LDC.64 R22, c[0x0][0x390] ;  /* 0x0000e400ff167b82 */ /* 0x000e220000000a00 */
[----:B------:R-:W-:-:S07]  /*5840*/  IADD3 R3, PT, PT, R14, -0x3, RZ ;  /* 0xfffffffd0e037810 */ /* 0x000fce0007ffe0ff */
[----:B------:R-:W1:Y:S01]  /*5850*/  LDC.64 R10, c[0x0][0x398] ;  /* 0x0000e600ff0a7b82 */ /* 0x000e620000000a00 */
[----:B0-----:R-:W-:-:S04]  /*5860*/  IMAD.WIDE.U32 R22, R3, 0x8, R22 ;  /* 0x0000000803167825 */ /* 0x001fc800078e0016 */
[----:B-1----:R-:W-:Y:S02]  /*5870*/  IMAD.WIDE.U32 R10, R4, 0x8, R10 ;  /* 0x00000008040a7825 */ /* 0x002fe400078e000a */
[----:B------:R-:W2:Y:S04]  /*5880*/  LDG.E.64 R4, desc[UR12][R22.64] ;  /* 0x0000000c16047981 */ /* 0x000ea8000c1e1b00 */
        /* <DEDUP_REMOVED lines=28> */
[----:B------:R-:W-:Y:S02]  /*5a50*/  @P1 IADD3 R9, PT, PT, R9, 0x1, RZ ;  /* 0x0000000109091810 */ /* 0x000fe40007ffe0ff */
[----:B------:R-:W-:-:S05]  /*5a60*/  @!P2 LOP3.LUT R9, RZ, R4, RZ, 0x33, !PT ;  /* 0x00000004ff09a212 */ /* 0x000fca00078e33ff */
[----:B------:R-:W-:-:S04]  /*5a70*/  IMAD.MOV R21, RZ, RZ, -R9 ;  /* 0x000000ffff157224 */ /* 0x000fc800078e0a09 */
[----:B------:R-:W-:Y:S02]  /*5a80*/  IMAD R21, R4, R21, R20 ;  /* 0x0000001504157224 */ /* 0x000fe400078e0214 */
[----:B------:R-:W-:Y:S01]  /*5a90*/  IMAD.MOV.U32 R4, RZ, RZ, R9 ;  /* 0x000000ffff047224 */ /* 0x000fe200078e0009 */
[----:B------:R-:W-:Y:S06]  /*5aa0*/  BRA `(.L_x_140) ;  /* 0x0000000000447947 */ /* 0x000fec0003800000 */
.L_x_139:
[----:B------:R-:W-:Y:S01]  /*5ab0*/  MOV R26, R20 ;  /* 0x00000014001a7202 */ /* 0x000fe20000000f00 */
[----:B------:R-:W-:Y:S01]  /*5ac0*/  IMAD.MOV.U32 R10, RZ, RZ, R4 ;  /* 0x000000ffff0a7224 */ /* 0x000fe200078e0004 */
[----:B------:R-:W-:Y:S02]  /*5ad0*/  MOV R11, R21 ;  /* 0x00000015000b7202 */ /* 0x000fe40000000f00 */
[----:B------:R-:W-:Y:S02]  /*5ae0*/  MOV R9, R5 ;  /* 0x0000000500097202 */ /* 0x000fe40000000f00 */
[----:B------:R-:W-:-:S07]  /*5af0*/  MOV R8, 0x5b10 ;  /* 0x00005b1000087802 */ /* 0x000fce0000000f00 */
[----:B------:R-:W-:Y:S05]  /*5b00*/  CALL.REL.NOINC `($__internal_2_$__cuda_sm20_div_s64) ;  /* 0x0000001000307944 */ /* 0x000fea0003c00000 */
[----:B------:R-:W-:Y:S01]  /*5b10*/  IADD3 R13, P0, PT, RZ, -R24, RZ ;  /* 0x80000018ff0d7210 */ /* 0x000fe20007f1e0ff */
[----:B------:R-:W-:Y:S01]  /*5b20*/  IMAD.MOV.U32 R8, RZ, RZ, R20 ;  /* 0x000000ffff087224 */ /* 0x000fe200078e0014 */
[----:B------:R-:W-:Y:S02]  /*5b30*/  MOV R9, R21 ;  /* 0x0000001500097202 */ /* 0x000fe40000000f00 */
[----:B------:R-:W-:Y:S01]  /*5b40*/  IADD3.X R11, PT, PT, RZ, ~R25, RZ, P0, !PT ;  /* 0x80000019ff0b7210 */ /* 0x000fe200007fe4ff */
[----:B------:R-:W-:-:S04]  /*5b50*/  IMAD.WIDE.U32 R8, R4, R13, R8 ;  /* 0x0000000d04087225 */ /* 0x000fc800078e0008 */
[----:B------:R-:W-:Y:S01]  /*5b60*/  IMAD R11, R11, R4, RZ ;  /* 0x000000040b0b7224 */ /* 0x000fe200078e02ff */
[----:B------:R-:W-:Y:S01]  /*5b70*/  MOV R4, R24 ;  /* 0x0000001800047202 */ /* 0x000fe20000000f00 */
[----:B------:R-:W-:Y:S02]  /*5b80*/  IMAD.MOV.U32 R21, RZ, RZ, R8 ;  /* 0x000000ffff157224 */ /* 0x000fe400078e0008 */
[----:B------:R-:W-:Y:S01]  /*5b90*/  IMAD R11, R5, R13, R11 ;  /* 0x0000000d050b7224 */ /* 0x000fe200078e020b */
[----:B------:R-:W-:-:S04]  /*5ba0*/  MOV R5, R25 ;  /* 0x0000001900057202 */ /* 0x000fc80000000f00 */
[----:B------:R-:W-:-:S07]  /*5bb0*/  IADD3 R11, PT, PT, R9, R11, RZ ;  /* 0x0000000b090b7210 */ /* 0x000fce0007ffe0ff */
.L_x_140:
[----:B------:R-:W-:Y:S05]  /*5bc0*/  BSYNC.RECONVERGENT B1 ;  /* 0x0000000000017941 */ /* 0x000fea0003800200 */
.L_x_138:
[----:B------:R-:W0:Y:S02]  /*5bd0*/  LDC.64 R8, c[0x0][0x398] ;  /* 0x0000e600ff087b82 */ /* 0x000e240000000a00 */
[----:B0-----:R-:W-:-:S06]  /*5be0*/  IMAD.WIDE.U32 R8, R3, 0x8, R8 ;  /* 0x0000000803087825 */ /* 0x001fcc00078e0008 */
[----:B------:R-:W2:Y:S01]  /*5bf0*/  LDG.E.64 R8, desc[UR12][R8.64] ;  /* 0x0000000c08087981 */ /* 0x000ea2000c1e1b00 */
[----:B------:R-:W-:Y:S01]  /*5c00*/  IMAD.MOV.U32 R18, RZ, RZ, R16 ;  /* 0x000000ffff127224 */ /* 0x000fe200078e0010 */
[----:B------:R-:W-:Y:S01]  /*5c10*/  IADD3 R14, PT, PT, R14, -0x4, RZ ;  /* 0xfffffffc0e0e7810 */ /* 0x000fe20007ffe0ff */
[-C--:B--2---:R-:W-:Y:S02]  /*5c20*/  IMAD R3, R9, R21.reuse, RZ ;  /* 0x0000001509037224 */ /* 0x084fe400078e02ff */
[----:B------:R-:W-:-:S04]  /*5c30*/  IMAD.WIDE.U32 R18, R8, R21, R18 ;  /* 0x0000001508127225 */ /* 0x000fc800078e0012 */
[----:B------:R-:W-:Y:S01]  /*5c40*/  IMAD R3, R8, R11, R3 ;  /* 0x0000000b08037224 */ /* 0x000fe200078e0203 */
[----:B------:R-:W-:-:S04]  /*5c50*/  LEA R12, P0, R18, R12, 0x1 ;  /* 0x0000000c120c7211 */ /* 0x000fc800078008ff */
[----:B------:R-:W-:-:S04]  /*5c60*/  IADD3 R3, PT, PT, R19, R3, RZ ;  /* 0x0000000313037210 */ /* 0x000fc80007ffe0ff */
[----:B------:R-:W-:-:S07]  /*5c70*/  LEA.HI.X R7, R18, R7, R3, 0x1, P0 ;  /* 0x0000000712077211 */ /* 0x000fce00000f0c03 */
.L_x_128:
[----:B------:R-:W-:-:S13]  /*5c80*/  ISETP.NE.AND P0, PT, R6, RZ, PT ;  /* 0x000000ff0600720c */ /* 0x000fda0003f05270 */
[----:B------:R-:W-:Y:S05]  /*5c90*/  @!P0 BRA `(.L_x_101) ;  /* 0x0000000800848947 */ /* 0x000fea0003800000 */
[----:B------:R-:W-:-:S13]  /*5ca0*/  ISETP.NE.AND P0, PT, R6, 0x1, PT ;  /* 0x000000010600780c */ /* 0x000fda0003f05270 */
[----:B------:R-:W-:Y:S05]  /*5cb0*/  @!P0 BRA `(.L_x_141) ;  /* 0x0000000400c88947 */ /* 0x000fea0003800000 */
[----:B------:R-:W0:Y:S02]  /*5cc0*/  LDC.64 R8, c[0x0][0x390] ;  /* 0x0000e400ff087b82 */ /* 0x000e240000000a00 */
[----:B0-----:R-:W-:-:S05]  /*5cd0*/  IMAD.WIDE.U32 R8, R14, 0x8, R8 ;  /* 0x000000080e087825 */ /* 0x001fca00078e0008 */
[----:B------:R-:W2:Y:S01]  /*5ce0*/  LDG.E.64 R16, desc[UR12][R8.64] ;  /* 0x0000000c08107981 */ /* 0x000ea2000c1e1b00 */
[----:B------:R-:W-:Y:S01]  /*5cf0*/  BSSY.RECONVERGENT B1, `(.L_x_142) ;  /* 0x000002a000017945 */ /* 0x000fe20003800200 */
[----:B--2---:R-:W-:-:S04]  /*5d00*/  LOP3.LUT R3, R5, R17, RZ, 0xfc, !PT ;  /* 0x0000001105037212 */ /* 0x004fc800078efcff */
[----:B------:R-:W-:-:S13]  /*5d10*/  ISETP.NE.U32.AND P0, PT, R3, RZ, PT ;  /* 0x000000ff0300720c */ /* 0x000fda0003f05070 */
[----:B------:R-:W-:Y:S05]  /*5d20*/  @P0 BRA `(.L_x_143) ;  /* 0x00000000005c0947 */ /* 0x000fea0003800000 */
[----:B------:R-:W0:Y:S01]  /*5d30*/  I2F.U32.RP R3, R16 ;  /* 0x0000001000037306 */ /* 0x000e220000209000 */
[----:B------:R-:W-:Y:S01]  /*5d40*/  IADD3 R5, PT, PT, RZ, -R16, RZ ;  /* 0x80000010ff057210 */ /* 0x000fe20007ffe0ff */
[----:B------:R-:W-:Y:S01]  /*5d50*/  IMAD.MOV.U32 R21, RZ, RZ, RZ ;  /* 0x000000ffff157224 */ /* 0x000fe200078e00ff */
[----:B------:R-:W-:Y:S02]  /*5d60*/  ISETP.NE.U32.AND P2, PT, R16, RZ, PT ;  /* 0x000000ff1000720c */ /* 0x000fe40003f45070 */
[----:B------:R-:W-:-:S03]  /*5d70*/  MOV R11, RZ ;  /* 0x000000ff000b7202 */ /* 0x000fc60000000f00 */
[----:B0-----:R-:W0:Y:S02]  /*5d80*/  MUFU.RCP R3, R3 ;  /* 0x0000000300037308 */ /* 0x001e240000001000 */
[----:B0-----:R-:W-:-:S06]  /*5d90*/  VIADD R8, R3, 0xffffffe ;  /* 0x0ffffffe03087836 */ /* 0x001fcc0000000000 */
[----:B------:R0:W2:Y:S02]  /*5da0*/  F2I.FTZ.U32.TRUNC.NTZ R9, R8 ;  /* 0x0000000800097305 */ /* 0x0000a4000021f000 */
[----:B0-----:R-:W-:Y:S02]  /*5db0*/  HFMA2 R8, -RZ, RZ, 0, 0 ;  /* 0x00000000ff087431 */ /* 0x001fe400000001ff */
[----:B--2---:R-:W-:-:S04]  /*5dc0*/  IMAD R5, R5, R9, RZ ;  /* 0x0000000905057224 */ /* 0x004fc800078e02ff */
[----:B------:R-:W-:-:S06]  /*5dd0*/  IMAD.HI.U32 R9, R9, R5, R8 ;  /* 0x0000000509097227 */ /* 0x000fcc00078e0008 */
        /* <DEDUP_REMOVED lines=12> */
.L_x_143:
[----:B------:R-:W-:Y:S01]  /*5ea0*/  MOV R26, R4 ;  /* 0x00000004001a7202 */ /* 0x000fe20000000f00 */
[----:B------:R-:W-:Y:S01]  /*5eb0*/  IMAD.MOV.U32 R10, RZ, RZ, R16 ;  /* 0x000000ffff0a7224 */ /* 0x000fe200078e0010 */
[----:B------:R-:W-:Y:S02]  /*5ec0*/  MOV R11, R5 ;  /* 0x00000005000b7202 */ /* 0x000fe40000000f00 */
[----:B------:R-:W-:Y:S02]  /*5ed0*/  MOV R9, R17 ;  /* 0x0000001100097202 */ /* 0x000fe40000000f00 */
[----:B------:R-:W-:-:S07]  /*5ee0*/  MOV R8, 0x5f00 ;  /* 0x00005f0000087802 */ /* 0x000fce0000000f00 */
[----:B-1----:R-:W-:Y:S05]  /*5ef0*/  CALL.REL.NOINC `($__internal_2_$__cuda_sm20_div_s64) ;  /* 0x0000000c00347944 */ /* 0x002fea0003c00000 */
[-C--:B------:R-:W-:Y:S01]  /*5f00*/  IADD3 R9, P0, PT, RZ, -R24.reuse, RZ ;  /* 0x80000018ff097210 */ /* 0x080fe20007f1e0ff */
[----:B------:R-:W-:Y:S01]  /*5f10*/  IMAD.MOV.U32 R21, RZ, RZ, R25 ;  /* 0x000000ffff157224 */ /* 0x000fe200078e0019 */
[----:B------:R-:W-:Y:S02]  /*5f20*/  MOV R20, R24 ;  /* 0x0000001800147202 */ /* 0x000fe40000000f00 */
[----:B------:R-:W-:Y:S01]  /*5f30*/  IADD3.X R3, PT, PT, RZ, ~R25, RZ, P0, !PT ;  /* 0x80000019ff037210 */ /* 0x000fe200007fe4ff */
[----:B------:R-:W-:-:S04]  /*5f40*/  IMAD.WIDE.U32 R4, R16, R9, R4 ;  /* 0x0000000910047225 */ /* 0x000fc800078e0004 */
[----:B------:R-:W-:-:S04]  /*5f50*/  IMAD R3, R3, R16, RZ ;  /* 0x0000001003037224 */ /* 0x000fc800078e02ff */
[----:B------:R-:W-:Y:S02]  /*5f60*/  IMAD R3, R17, R9, R3 ;  /* 0x0000000911037224 */ /* 0x000fe400078e0203 */
[----:B------:R-:W-:-:S03]  /*5f70*/  IMAD.MOV.U32 R17, RZ, RZ, R4 ;  /* 0x000000ffff117224 */ /* 0x000fc600078e0004 */
[----:B------:R-:W-:-:S07]  /*5f80*/  IADD3 R11, PT, PT, R5, R3, RZ ;  /* 0x00000003050b7210 */ /* 0x000fce0007ffe0ff */
.L_x_144:
[----:B-1----:R-:W-:Y:S05]  /*5f90*/  BSYNC.RECONVERGENT B1 ;  /* 0x0000000000017941 */ /* 0x002fea0003800200 */
.L_x_142:
        /* <DEDUP_REMOVED lines=12> */
[----:B------:R-:W-:-:S05]  /*6060*/  IMAD R11, R8, R11, R10 ;  /* 0x0000000b080b7224 */ /* 0x000fca00078e020a */
[----:B------:R-:W-:Y:S01]  /*6070*/  IADD3 R19, PT, PT, R17, R11, RZ ;  /* 0x0000000b11137210 */ /* 0x000fe20007ffe0ff */
[----:B------:R-:W-:Y:S06]  /*6080*/  @P0 BRA `(.L_x_146) ;  /* 0x0000000000600947 */ /* 0x000fec0003800000 */
[----:B------:R-:W0:Y:S01]  /*6090*/  I2F.U32.RP R5, R4 ;  /* 0x0000000400057306 */ /* 0x000e220000209000 */
[----:B------:R-:W-:Y:S02]  /*60a0*/  IADD3 R11, PT, PT, RZ, -R4, RZ ;  /* 0x80000004ff0b7210 */ /* 0x000fe40007ffe0ff */
[----:B------:R-:W-:-:S05]  /*60b0*/  ISETP.NE.U32.AND P2, PT, R4, RZ, PT ;  /* 0x000000ff0400720c */ /* 0x000fca0003f45070 */
[----:B0-----:R-:W0:Y:S02]  /*60c0*/  MUFU.RCP R5, R5 ;  /* 0x0000000500057308 */ /* 0x001e240000001000 */
[----:B0-----:R-:W-:Y:S01]  /*60d0*/  VIADD R8, R5, 0xffffffe ;  /* 0x0ffffffe05087836 */ /* 0x001fe20000000000 */
[----:B------:R-:W-:-:S05]  /*60e0*/  MOV R5, RZ ;  /* 0x000000ff00057202 */ /* 0x000fca0000000f00 */
        /* <DEDUP_REMOVED lines=18> */
.L_x_146:
[----:B------:R-:W-:Y:S01]  /*6210*/  MOV R26, R20 ;  /* 0x00000014001a7202 */ /* 0x000fe20000000f00 */
[----:B------:R-:W-:Y:S01]  /*6220*/  IMAD.MOV.U32 R11, RZ, RZ, R21 ;  /* 0x000000ffff0b7224 */ /* 0x000fe200078e0015 */
[----:B------:R-:W-:Y:S02]  /*6230*/  MOV R10, R4 ;  /* 0x00000004000a7202 */ /* 0x000fe40000000f00 */
        /* <DEDUP_REMOVED lines=8> */
[----:B------:R-:W-:-:S04]  /*62c0*/  IMAD.WIDE.U32 R8, R4, R13, R8 ;  /* 0x0000000d04087225 */ /* 0x000fc800078e0008 */
[----:B------:R-:W-:Y:S01]  /*62d0*/  IMAD R11, R5, R13, R11 ;  /* 0x0000000d050b7224 */ /* 0x000fe200078e020b */
[----:B------:R-:W-:Y:S01]  /*62e0*/  MOV R21, R8 ;  /* 0x0000000800157202 */ /* 0x000fe20000000f00 */
[----:B------:R-:W-:Y:S02]  /*62f0*/  IMAD.MOV.U32 R4, RZ, RZ, R24 ;  /* 0x000000ffff047224 */ /* 0x000fe400078e0018 */
[----:B------:R-:W-:Y:S01]  /*6300*/  IMAD.MOV.U32 R5, RZ, RZ, R25 ;  /* 0x000000ffff057224 */ /* 0x000fe200078e0019 */
[----:B------:R-:W-:-:S07]  /*6310*/  IADD3 R11, PT, PT, R9, R11, RZ ;  /* 0x0000000b090b7210 */ /* 0x000fce0007ffe0ff */
.L_x_147:
[----:B------:R-:W-:Y:S05]  /*6320*/  BSYNC.RECONVERGENT B1 ;  /* 0x0000000000017941 */ /* 0x000fea0003800200 */
.L_x_145:
[----:B------:R-:W0:Y:S02]  /*6330*/  LDC.64 R8, c[0x0][0x398] ;  /* 0x0000e600ff087b82 */ /* 0x000e240000000a00 */
[----:B0-----:R-:W-:-:S06]  /*6340*/  IMAD.WIDE.U32 R8, R3, 0x8, R8 ;  /* 0x0000000803087825 */ /* 0x001fcc00078e0008 */
[----:B------:R-:W2:Y:S01]  /*6350*/  LDG.E.64 R8, desc[UR12][R8.64] ;  /* 0x0000000c08087981 */ /* 0x000ea2000c1e1b00 */
[----:B------:R-:W-:Y:S01]  /*6360*/  MOV R18, R16 ;  /* 0x0000001000127202 */ /* 0x000fe20000000f00 */
[----:B------:R-:W-:Y:S02]  /*6370*/  VIADD R14, R14, 0xfffffffe ;  /* 0xfffffffe0e0e7836 */ /* 0x000fe40000000000 */
[-C--:B--2---:R-:W-:Y:S02]  /*6380*/  IMAD R3, R9, R21.reuse, RZ ;  /* 0x0000001509037224 */ /* 0x084fe400078e02ff */
[----:B------:R-:W-:-:S04]  /*6390*/  IMAD.WIDE.U32 R18, R8, R21, R18 ;  /* 0x0000001508127225 */ /* 0x000fc800078e0012 */
[----:B------:R-:W-:Y:S01]  /*63a0*/  IMAD R3, R8, R11, R3 ;  /* 0x0000000b08037224 */ /* 0x000fe200078e0203 */
[----:B------:R-:W-:-:S04]  /*63b0*/  LEA R12, P0, R18, R12, 0x1 ;  /* 0x0000000c120c7211 */ /* 0x000fc800078008ff */
[----:B------:R-:W-:-:S04]  /*63c0*/  IADD3 R3, PT, PT, R19, R3, RZ ;  /* 0x0000000313037210 */ /* 0x000fc80007ffe0ff */
[----:B------:R-:W-:-:S07]  /*63d0*/  LEA.HI.X R7, R18, R7, R3, 0x1, P0 ;  /* 0x0000000712077211 */ /* 0x000fce00000f0c03 */
.L_x_141:
        /* <DEDUP_REMOVED lines=12> */
[----:B------:R-:W-:Y:S02]  /*64a0*/  IADD3 R5, PT, PT, RZ, -R22, RZ ;  /* 0x80000016ff057210 */ /* 0x000fe40007ffe0ff */
[----:B------:R-:W-:-:S05]  /*64b0*/  ISETP.NE.U32.AND P1, PT, R22, RZ, PT ;  /* 0x000000ff1600720c */ /* 0x000fca0003f25070 */
[----:B0-----:R-:W0:Y:S02]  /*64c0*/  MUFU.RCP R3, R3 ;  /* 0x0000000300037308 */ /* 0x001e240000001000 */
[----:B0-----:R-:W-:-:S06]  /*64d0*/  IADD3 R8, PT, PT, R3, 0xffffffe, RZ ;  /* 0x0ffffffe03087810 */ /* 0x001fcc0007ffe0ff */
[----:B------:R0:W2:Y:S02]  /*64e0*/  F2I.FTZ.U32.TRUNC.NTZ R9, R8 ;  /* 0x0000000800097305 */ /* 0x0000a4000021f000 */
[----:B0-----:R-:W-:Y:S02]  /*64f0*/  IMAD.MOV.U32 R8, RZ, RZ, RZ ;  /* 0x000000ffff087224 */ /* 0x001fe400078e00ff */
[----:B--2---:R-:W-:-:S04]  /*6500*/  IMAD R5, R5, R9, RZ ;  /* 0x0000000905057224 */ /* 0x004fc800078e02ff */
[----:B------:R-:W-:-:S04]  /*6510*/  IMAD.HI.U32 R9, R9, R5, R8 ;  /* 0x0000000509097227 */ /* 0x000fc800078e0008 */
[----:B------:R-:W-:Y:S02]  /*6520*/  HFMA2 R5, -RZ, RZ, 0, 0 ;  /* 0x00000000ff057431 */ /* 0x000fe400000001ff */
[----:B------:R-:W-:-:S05]  /*6530*/  IMAD.HI.U32 R9, R9, R4, RZ ;  /* 0x0000000409097227 */ /* 0x000fca00078e00ff */
[----:B------:R-:W-:-:S05]  /*6540*/  IADD3 R9, PT, PT, -R9, RZ, RZ ;  /* 0x000000ff09097210 */ /* 0x000fca0007ffe1ff */
[----:B------:R-:W-:-:S05]  /*6550*/  IMAD R4, R22, R9, R4 ;  /* 0x0000000916047224 */ /* 0x000fca00078e0204 */
[----:B------:R-:W-:-:S13]  /*6560*/  ISETP.GE.U32.AND P0, PT, R4, R22, PT ;  /* 0x000000160400720c */ /* 0x000fda0003f06070 */
[----:B------:R-:W-:-:S04]  /*6570*/  @P0 IADD3 R4, PT, PT, -R22, R4, RZ ;  /* 0x0000000416040210 */ /* 0x000fc80007ffe1ff */
[----:B------:R-:W-:-:S13]  /*6580*/  ISETP.GE.U32.AND P0, PT, R4, R22, PT ;  /* 0x000000160400720c */ /* 0x000fda0003f06070 */
[----:B------:R-:W-:Y:S01]  /*6590*/  @P0 IMAD.IADD R4, R4, 0x1, -R22 ;  /* 0x0000000104040824 */ /* 0x000fe200078e0a16 */
[----:B------:R-:W-:Y:S01]  /*65a0*/  @!P1 LOP3.LUT R4, RZ, R22, RZ, 0x33, !PT ;  /* 0x00000016ff049212 */ /* 0x000fe200078e33ff */
[----:B------:R-:W-:Y:S06]  /*65b0*/  BRA `(.L_x_150) ;  /* 0x0000000000147947 */ /* 0x000fec0003800000 */
.L_x_149:
[----:B------:R-:W-:Y:S01]  /*65c0*/  MOV R3, R23 ;  /* 0x0000001700037202 */ /* 0x000fe20000000f00 */
[----:B------:R-:W-:Y:S01]  /*65d0*/  IMAD.MOV.U32 R23, RZ, RZ, R5 ;  /* 0x000000ffff177224 */ /* 0x000fe200078e0005 */
[----:B------:R-:W-:-:S07]  /*65e0*/  MOV R24, 0x6600 ;  /* 0x0000660000187802 */ /* 0x000fce0000000f00 */
[----:B-1----:R-:W-:Y:S05]  /*65f0*/  CALL.REL.NOINC `($__internal_3_$__cuda_sm20_rem_s64) ;  /* 0x0000000800c07944 */ /* 0x002fea0003c00000 */
[----:B------:R-:W-:-:S07]  /*6600*/  MOV R5, R9 ;  /* 0x0000000900057202 */ /* 0x000fce0000000f00 */
.L_x_150:
[----:B-1----:R-:W-:Y:S05]  /*6610*/  BSYNC.RECONVERGENT B1 ;  /* 0x0000000000017941 */ /* 0x002fea0003800200 */
.L_x_148:
[----:B------:R-:W0:Y:S02]  /*6620*/  LDC.64 R8, c[0x0][0x398] ;  /* 0x0000e600ff087b82 */ /* 0x000e240000000a00 */
[----:B0-----:R-:W-:-:S06]  /*6630*/  IMAD.WIDE.U32 R14, R14, 0x8, R8 ;  /* 0x000000080e0e7825 */ /* 0x001fcc00078e0008 */
[----:B------:R-:W2:Y:S02]  /*6640*/  LDG.E.64 R14, desc[UR12][R14.64] ;  /* 0x0000000c0e0e7981 */ /* 0x000ea4000c1e1b00 */
[-C--:B--2---:R-:W-:Y:S02]  /*6650*/  IMAD R3, R15, R4.reuse, RZ ;  /* 0x000000040f037224 */ /* 0x084fe400078e02ff */
[----:B------:R-:W-:-:S04]  /*6660*/  IMAD.WIDE.U32 R8, R14, R4, RZ ;  /* 0x000000040e087225 */ /* 0x000fc800078e00ff */
[----:B------:R-:W-:Y:S01]  /*6670*/  IMAD R3, R14, R5, R3 ;  /* 0x000000050e037224 */ /* 0x000fe200078e0203 */
[----:B------:R-:W-:-:S04]  /*6680*/  LEA R12, P0, R8, R12, 0x1 ;  /* 0x0000000c080c7211 */ /* 0x000fc800078008ff */
[----:B------:R-:W-:-:S04]  /*6690*/  IADD3 R3, PT, PT, R9, R3, RZ ;  /* 0x0000000309037210 */ /* 0x000fc80007ffe0ff */
[----:B------:R-:W-:-:S07]  /*66a0*/  LEA.HI.X R7, R8, R7, R3, 0x1, P0 ;  /* 0x0000000708077211 */ /* 0x000fce00000f0c03 */
.L_x_101:
[----:B------:R-:W-:-:S06]  /*66b0*/  IMAD.MOV.U32 R13, RZ, RZ, R7 ;  /* 0x000000ffff0d7224 */ /* 0x000fcc00078e0007 */
[----:B------:R-:W2:Y:S04]  /*66c0*/  LDG.E.U16 R13, desc[UR12][R12.64] ;  /* 0x0000000c0c0d7981 */ /* 0x000ea8000c1e1500 */
[----:B--2---:R0:W-:Y:S02]  /*66d0*/  STS.U16 [R2], R13 ;  /* 0x0000000d02007388 */ /* 0x0041e40000000400 */
.L_x_100:
[----:B-1----:R-:W-:Y:S05]  /*66e0*/  BSYNC.RECONVERGENT B0 ;  /* 0x0000000000007941 */ /* 0x002fea0003800200 */
.L_x_52:
[----:B------:R-:W-:Y:S01]  /*66f0*/  BAR.SYNC.DEFER_BLOCKING 0x0 ;  /* 0x0000000000007b1d */ /* 0x000fe20000010000 */
[----:B------:R-:W-:-:S09]  /*6700*/  UISETP.GE.U32.AND UP0, UPT, UR4, 0x42, UPT ;  /* 0x000000420400788c */ /* 0x000fd2000bf06070 */
[----:B------:R-:W-:Y:S05]  /*6710*/  BRA.U !UP0, `(.L_x_151) ;  /* 0x0000000108447547 */ /* 0x000fea000b800000 */
.L_x_154:
[----:B------:R-:W-:Y:S01]  /*6720*/  USHF.R.U32.HI UR5, URZ, 0x1, UR4 ;  /* 0x00000001ff057899 */ /* 0x000fe20008011604 */
[----:B------:R-:W-:Y:S05]  /*6730*/  BSSY.RECONVERGENT B0, `(.L_x_152) ;  /* 0x000000b000007945 */ /* 0x000fea0003800200 */
[----:B------:R-:W-:-:S13]  /*6740*/  ISETP.GE.U32.AND P0, PT, R0, UR5, PT ;  /* 0x0000000500007c0c */ /* 0x000fda000bf06070 */
[----:B-1----:R-:W-:Y:S05]  /*6750*/  @P0 BRA `(.L_x_153) ;  /* 0x0000000000200947 */ /* 0x002fea0003800000 */
[----:B------:R-:W-:Y:S01]  /*6760*/  ULOP3.LUT UR7, UR4, 0x7fe, URZ, 0xc0, !UPT ;  /* 0x000007fe04077892 */ /* 0x000fe2000f8ec0ff */
[----:B--2---:R-:W1:Y:S08]  /*6770*/  LDS.U16 R3, [R2] ;  /* 0x0000000002037984 */ /* 0x004e700000000400 */
[----:B------:R-:W2:Y:S01]  /*6780*/  LDS.U16 R4, [R2+UR7] ;  /* 0x0000000702047984 */ /* 0x000ea20008000400 */
[----:B-1----:R-:W-:-:S02]  /*6790*/  HADD2.F32 R3, -RZ, R3.H0_H0 ;  /* 0x20000003ff037230 */ /* 0x002fc40000004100 */
[----:B--2---:R-:W-:-:S05]  /*67a0*/  HADD2.F32 R4, -RZ, R4.H0_H0 ;  /* 0x20000004ff047230 */ /* 0x004fca0000004100 */
[----:B------:R-:W-:-:S05]  /*67b0*/  FMUL R3, R3, R4 ;  /* 0x0000000403037220 */ /* 0x000fca0000400000 */
[----:B------:R-:W-:-:S05]  /*67c0*/  F2FP.F16.F32.PACK_AB R3, RZ, R3 ;  /* 0x00000003ff03723e */ /* 0x000fca00000000ff */
[----:B------:R1:W-:Y:S02]  /*67d0*/  STS.U16 [R2], R3 ;  /* 0x0000000302007388 */ /* 0x0003e40000000400 */
.L_x_153:
[----:B------:R-:W-:Y:S05]  /*67e0*/  BSYNC.RECONVERGENT B0 ;  /* 0x0000000000007941 */ /* 0x000fea0003800200 */
.L_x_152:
[----:B------:R-:W-:Y:S01]  /*67f0*/  BAR.SYNC.DEFER_BLOCKING 0x0 ;  /* 0x0000000000007b1d */ /* 0x000fe20000010000 */
[----:B------:R-:W-:-:S05]  /*6800*/  UISETP.GT.U32.AND UP0, UPT, UR4, 0x83, UPT ;  /* 0x000000830400788c */ /* 0x000fca000bf04070 */
[----:B------:R-:W-:-:S04]  /*6810*/  UMOV UR4, UR5 ;  /* 0x0000000500047c82 */ /* 0x000fc80008000000 */
[----:B------:R-:W-:Y:S05]  /*6820*/  BRA.U UP0, `(.L_x_154) ;  /* 0xfffffffd00bc7547 */ /* 0x000fea000b83ffff */
.L_x_151:
[----:B------:R-:W-:-:S13]  /*6830*/  ISETP.GT.U32.AND P0, PT, R0, 0x1f, PT ;  /* 0x0000001f0000780c */ /* 0x000fda0003f04070 */
[----:B------:R-:W-:Y:S05]  /*6840*/  @P0 EXIT ;  /* 0x000000000000094d */ /* 0x000fea0003800000 */
[----:B-12---:R-:W1:Y:S01]  /*6850*/  LDS.U16 R3, [R2] ;  /* 0x0000000002037984 */ /* 0x006e620000000400 */
[----:B------:R-:W-:-:S03]  /*6860*/  ISETP.NE.AND P0, PT, R0, RZ, PT ;  /* 0x000000ff0000720c */ /* 0x000fc60003f05270 */
[----:B------:R-:W2:Y:S04]  /*6870*/  LDS.U16 R4, [R2+0x40] ;  /* 0x0000400002047984 */ /* 0x000ea80000000400 */
[----:B------:R-:W3:Y:S04]  /*6880*/  LDS.U16 R5, [R2+0x20] ;  /* 0x0000200002057984 */ /* 0x000ee80000000400 */
[----:B------:R-:W4:Y:S04]  /*6890*/  LDS.U16 R6, [R2+0x10] ;  /* 0x0000100002067984 */ /* 0x000f280000000400 */
[----:B------:R-:W5:Y:S04]  /*68a0*/  LDS.U16 R7, [R2+0x8] ;  /* 0x0000080002077984 */ /* 0x000f680000000400 */
[----:B------:R-:W0:Y:S04]  /*68b0*/  LDS.U16 R8, [R2+0x4] ;  /* 0x0000040002087984 */ /* 0x000e280000000400 */
[----:B------:R-:W0:Y:S01]  /*68c0*/  LDS.U16 R9, [R2+0x2] ;  /* 0x0000020002097984 */ /* 0x000e220000000400 */
[----:B-1----:R-:W-:-:S02]  /*68d0*/  HADD2.F32 R3, -RZ, R3.H0_H0 ;  /* 0x20000003ff037230 */ /* 0x002fc40000004100 */
[----:B--2---:R-:W-:Y:S02]  /*68e0*/  HADD2.F32 R4, -RZ, R4.H0_H0 ;  /* 0x20000004ff047230 */ /* 0x004fe40000004100 */
[----:B---3--:R-:W-:-:S03]  /*68f0*/  HADD2.F32 R5, -RZ, R5.H0_H0 ;  /* 0x20000005ff057230 */ /* 0x008fc60000004100 */
[----:B------:R-:W-:Y:S01]  /*6900*/  FMUL R3, R3, R4 ;  /* 0x0000000403037220 */ /* 0x000fe20000400000 */
[----:B----4-:R-:W-:-:S04]  /*6910*/  HADD2.F32 R6, -RZ, R6.H0_H0 ;  /* 0x20000006ff067230 */ /* 0x010fc80000004100 */
[----:B------:R-:W-:Y:S01]  /*6920*/  F2FP.F16.F32.PACK_AB R3, RZ, R3 ;  /* 0x00000003ff03723e */ /* 0x000fe200000000ff */
[----:B-----5:R-:W-:-:S04]  /*6930*/  HADD2.F32 R7, -RZ, R7.H0_H0 ;  /* 0x20000007ff077230 */ /* 0x020fc80000004100 */
[----:B------:R-:W-:Y:S01]  /*6940*/  HADD2.F32 R4, -RZ, R3.H0_H0 ;  /* 0x20000003ff047230 */ /* 0x000fe20000004100 */
[----:B------:R1:W-:Y:S01]  /*6950*/  STS.U16 [R2], R3 ;  /* 0x0000000302007388 */ /* 0x0003e20000000400 */
[----:B0-----:R-:W-:-:S03]  /*6960*/  HADD2.F32 R8, -RZ, R8.H0_H0 ;  /* 0x20000008ff087230 */ /* 0x001fc60000004100 */
        /* <DEDUP_REMOVED lines=21> */
[----:B------:R-:W0:Y:S01]  /*6ac0*/  S2UR UR5, SR_CgaCtaId ;  /* 0x00000000000579c3 */ /* 0x000e220000008800 */
[----:B------:R-:W-:Y:S01]  /*6ad0*/  UMOV UR4, 0x400 ;  /* 0x0000040000047882 */ /* 0x000fe20000000000 */
[----:B------:R-:W2:Y:S01]  /*6ae0*/  LDCU.64 UR8, c[0x0][0x3b0] ;  /* 0x00007600ff0877ac */ /* 0x000ea20008000a00 */
[----:B------:R-:W3:Y:S05]  /*6af0*/  LDCU.64 UR10, c[0x0][0x380] ;  /* 0x00007000ff0a77ac */ /* 0x000eea0008000a00 */
[----:B------:R-:W2:Y:S01]  /*6b00*/  S2UR UR7, SR_CTAID.Y ;  /* 0x00000000000779c3 */ /* 0x000ea20000002600 */
[----:B0-----:R-:W-:-:S03]  /*6b10*/  ULEA UR4, UR5, UR4, 0x18 ;  /* 0x0000000405047291 */ /* 0x001fc6000f8ec0ff */
[----:B------:R-:W-:-:S06]  /*6b20*/  UMOV UR5, URZ ;  /* 0x000000ff00057c82 */ /* 0x000fcc0008000000 */
[----:B-1----:R-:W0:Y:S01]  /*6b30*/  LDS.U16 R5, [UR4] ;  /* 0x00000004ff057984 */ /* 0x002e220008000400 */
        /* <DEDUP_REMOVED lines=9> */
        .weak           $__internal_2_$__cuda_sm20_div_s64
        .type           $__internal_2_$__cuda_sm20_div_s64,@function
        .size           $__internal_2_$__cuda_sm20_div_s64,($__internal_3_$__cuda_sm20_rem_s64 - $__internal_2_$__cuda_sm20_div_s64)
$__internal_2_$__cuda_sm20_div_s64:
[-C--:B------:R-:W-:Y:S02]  /*6bd0*/  IADD3 R25, P2, PT, RZ, -R10.reuse, RZ ;  /* 0x8000000aff197210 */ /* 0x080fe40007f5e0ff */
[----:B------:R-:W-:Y:S02]  /*6be0*/  ISETP.GE.AND P0, PT, R9, RZ, PT ;  /* 0x000000ff0900720c */ /* 0x000fe40003f06270 */
[----:B------:R-:W-:Y:S01]  /*6bf0*/  ISETP.GE.AND P3, PT, R11, RZ, PT ;  /* 0x000000ff0b00720c */ /* 0x000fe20003f66270 */
[----:B------:R-:W-:Y:S01]  /*6c00*/  IMAD.X R28, RZ, RZ, ~R9, P2 ;  /* 0x000000ffff1c7224 */ /* 0x000fe200010e0e09 */
[----:B------:R-:W-:-:S04]  /*6c10*/  SEL R24, R25, R10, !P0 ;  /* 0x0000000a19187207 */ /* 0x000fc80004000000 */
[----:B------:R-:W-:-:S04]  /*6c20*/  SEL R25, R28, R9, !P0 ;  /* 0x000000091c197207 */ /* 0x000fc80004000000 */
[----:B------:R-:W0:Y:S08]  /*6c30*/  I2F.U64.RP R29, R24 ;  /* 0x00000018001d7312 */ /* 0x000e300000309000 */
[----:B0-----:R-:W0:Y:S02]  /*6c40*/  MUFU.RCP R30, R29 ;  /* 0x0000001d001e7308 */ /* 0x001e240000001000 */
[----:B0-----:R-:W-:-:S06]  /*6c50*/  IADD3 R30, PT, PT, R30, 0x1ffffffe, RZ ;  /* 0x1ffffffe1e1e7810 */ /* 0x001fcc0007ffe0ff */
[----:B------:R-:W0:Y:S02]  /*6c60*/  F2I.U64.TRUNC R32, R30 ;  /* 0x0000001e00207311 */ /* 0x000e24000020d800 */
[----:B0-----:R-:W-:-:S04]  /*6c70*/  IMAD.WIDE.U32 R34, R32, R24, RZ ;  /* 0x0000001820227225 */ /* 0x001fc800078e00ff */
[C---:B------:R-:W-:Y:S01]  /*6c80*/  IMAD R27, R32.reuse, R25, R35 ;  /* 0x00000019201b7224 */ /* 0x040fe200078e0223 */
[----:B------:R-:W-:Y:S01]  /*6c90*/  IADD3 R28, P0, PT, RZ, -R34, RZ ;  /* 0x80000022ff1c7210 */ /* 0x000fe20007f1e0ff */
[----:B------:R-:W-:Y:S02]  /*6ca0*/  IMAD.MOV.U32 R35, RZ, RZ, R32 ;  /* 0x000000ffff237224 */ /* 0x000fe400078e0020 */
[----:B------:R-:W-:Y:S02]  /*6cb0*/  IMAD R27, R33, R24, R27 ;  /* 0x00000018211b7224 */ /* 0x000fe400078e021b */
[----:B------:R-:W-:-:S03]  /*6cc0*/  IMAD.HI.U32 R34, R32, R28, RZ ;  /* 0x0000001c20227227 */ /* 0x000fc600078e00ff */
[----:B------:R-:W-:-:S05]  /*6cd0*/  IADD3.X R27, PT, PT, RZ, ~R27, RZ, P0, !PT ;  /* 0x8000001bff1b7210 */ /* 0x000fca00007fe4ff */
[----:B------:R-:W-:-:S04]  /*6ce0*/  IMAD.WIDE.U32 R34, P0, R32, R27, R34 ;  /* 0x0000001b20227225 */ /* 0x000fc80007800022 */
[----:B------:R-:W-:-:S04]  /*6cf0*/  IMAD.HI.U32 R29, R33, R27, RZ ;  /* 0x0000001b211d7227 */ /* 0x000fc800078e00ff */
[----:B------:R-:W-:Y:S01]  /*6d00*/  IMAD.HI.U32 R28, P2, R33, R28, R34 ;  /* 0x0000001c211c7227 */ /* 0x000fe20007840022 */
[----:B------:R-:W-:-:S03]  /*6d10*/  IADD3.X R29, PT, PT, R29, R33, RZ, P0, !PT ;  /* 0x000000211d1d7210 */ /* 0x000fc600007fe4ff */
[----:B------:R-:W-:-:S05]  /*6d20*/  IMAD R27, R33, R27, RZ ;  /* 0x0000001b211b7224 */ /* 0x000fca00078e02ff */
[----:B------:R-:W-:-:S04]  /*6d30*/  IADD3 R33, P0, PT, R27, R28, RZ ;  /* 0x0000001c1b217210 */ /* 0x000fc80007f1e0ff */
[----:B------:R-:W-:Y:S01]  /*6d40*/  IADD3.X R29, PT, PT, RZ, RZ, R29, P0, P2 ;  /* 0x000000ffff1d7210 */ /* 0x000fe200007e441d */
[----:B------:R-:W-:-:S04]  /*6d50*/  IMAD.WIDE.U32 R34, R33, R24, RZ ;  /* 0x0000001821227225 */ /* 0x000fc800078e00ff */
        /* <DEDUP_REMOVED lines=8> */
[----:B------:R-:W-:-:S04]  /*6de0*/  IMAD.HI.U32 R28, R29, R30, RZ ;  /* 0x0000001e1d1c7227 */ /* 0x000fc800078e00ff */
[----:B------:R-:W-:Y:S02]  /*6df0*/  IMAD R30, R29, R30, RZ ;  /* 0x0000001e1d1e7224 */ /* 0x000fe400078e02ff */
[----:B------:R-:W-:-:S03]  /*6e00*/  IMAD.X R28, R28, 0x1, R29, P2 ;  /* 0x000000011c1c7824 */ /* 0x000fc600010e061d */
[----:B------:R-:W-:Y:S02]  /*6e10*/  IADD3 R30, P2, PT, R30, R27, RZ ;  /* 0x0000001b1e1e7210 */ /* 0x000fe40007f5e0ff */
[-C--:B------:R-:W-:Y:S02]  /*6e20*/  IADD3 R27, P4, PT, RZ, -R26.reuse, RZ ;  /* 0x8000001aff1b7210 */ /* 0x080fe40007f9e0ff */
[----:B------:R-:W-:Y:S02]  /*6e30*/  IADD3.X R29, PT, PT, RZ, RZ, R28, P2, P0 ;  /* 0x000000ffff1d7210 */ /* 0x000fe400017e041c */
[----:B------:R-:W-:Y:S02]  /*6e40*/  SEL R27, R27, R26, !P3 ;  /* 0x0000001a1b1b7207 */ /* 0x000fe40005800000 */
[----:B------:R-:W-:-:S03]  /*6e50*/  IADD3.X R26, PT, PT, RZ, ~R11, RZ, P4, !PT ;  /* 0x8000000bff1a7210 */ /* 0x000fc600027fe4ff */
[----:B------:R-:W-:Y:S01]  /*6e60*/  IMAD.HI.U32 R32, R30, R27, RZ ;  /* 0x0000001b1e207227 */ /* 0x000fe200078e00ff */
[-C--:B------:R-:W-:Y:S02]  /*6e70*/  SEL R26, R26, R11.reuse, !P3 ;  /* 0x0000000b1a1a7207 */ /* 0x080fe40005800000 */
[----:B------:R-:W-:-:S03]  /*6e80*/  LOP3.LUT R11, R9, R11, RZ, 0x3c, !PT ;  /* 0x0000000b090b7212 */ /* 0x000fc600078e3cff */
[----:B------:R-:W-:-:S04]  /*6e90*/  IMAD.WIDE.U32 R32, R30, R26, R32 ;  /* 0x0000001a1e207225 */ /* 0x000fc800078e0020 */
[----:B------:R-:W-:-:S04]  /*6ea0*/  IMAD.HI.U32 R28, P0, R29, R27, R32 ;  /* 0x0000001b1d1c7227 */ /* 0x000fc80007800020 */
[CC--:B------:R-:W-:Y:S02]  /*6eb0*/  IMAD R33, R29.reuse, R26.reuse, RZ ;  /* 0x0000001a1d217224 */ /* 0x0c0fe400078e02ff */
[----:B------:R-:W-:-:S03]  /*6ec0*/  IMAD.HI.U32 R29, R29, R26, RZ ;  /* 0x0000001a1d1d7227 */ /* 0x000fc600078e00ff */
[----:B------:R-:W-:Y:S01]  /*6ed0*/  IADD3 R33, P2, PT, R33, R28, RZ ;  /* 0x0000001c21217210 */ /* 0x000fe20007f5e0ff */
[----:B------:R-:W-:-:S04]  /*6ee0*/  IMAD.X R28, RZ, RZ, R29, P0 ;  /* 0x000000ffff1c7224 */ /* 0x000fc800000e061d */
[----:B------:R-:W-:Y:S01]  /*6ef0*/  IMAD.WIDE.U32 R34, R33, R24, RZ ;  /* 0x0000001821227225 */ /* 0x000fe200078e00ff */
[----:B------:R-:W-:-:S03]  /*6f00*/  IADD3.X R28, PT, PT, RZ, R28, RZ, P2, !PT ;  /* 0x0000001cff1c7210 */ /* 0x000fc600017fe4ff */
[----:B------:R-:W-:Y:S01]  /*6f10*/  IMAD R35, R33, R25, R35 ;  /* 0x0000001921237224 */ /* 0x000fe200078e0223 */
[----:B------:R-:W-:-:S03]  /*6f20*/  IADD3 R27, P3, PT, -R34, R27, RZ ;  /* 0x0000001b221b7210 */ /* 0x000fc60007f7e1ff */
[-C--:B------:R-:W-:Y:S01]  /*6f30*/  IMAD R29, R28, R24.reuse, R35 ;  /* 0x000000181c1d7224 */ /* 0x080fe200078e0223 */
[----:B------:R-:W-:-:S04]  /*6f40*/  ISETP.GE.U32.AND P0, PT, R27, R24, PT ;  /* 0x000000181b00720c */ /* 0x000fc80003f06070 */
[----:B------:R-:W-:Y:S02]  /*6f50*/  IADD3.X R29, PT, PT, ~R29, R26, RZ, P3, !PT ;  /* 0x0000001a1d1d7210 */ /* 0x000fe40001ffe5ff */
[----:B------:R-:W-:Y:S02]  /*6f60*/  IADD3 R26, P3, PT, R27, -R24, RZ ;  /* 0x800000181b1a7210 */ /* 0x000fe40007f7e0ff */
[----:B------:R-:W-:-:S04]  /*6f70*/  ISETP.GE.U32.AND.EX P0, PT, R29, R25, PT, P0 ;  /* 0x000000191d00720c */ /* 0x000fc80003f06100 */
[----:B------:R-:W-:-:S04]  /*6f80*/  SEL R27, R26, R27, P0 ;  /* 0x0000001b1a1b7207 */ /* 0x000fc80000000000 */
[----:B------:R-:W-:Y:S01]  /*6f90*/  ISETP.GE.U32.AND P2, PT, R27, R24, PT ;  /* 0x000000181b00720c */ /* 0x000fe20003f46070 */
[----:B------:R-:W-:Y:S01]  /*6fa0*/  IMAD.X R24, R29, 0x1, ~R25, P3 ;  /* 0x000000011d187824 */ /* 0x000fe200018e0e19 */
[----:B------:R-:W-:-:S04]  /*6fb0*/  IADD3 R26, P3, PT, R33, 0x1, RZ ;  /* 0x00000001211a7810 */ /* 0x000fc80007f7e0ff */
[-C--:B------:R-:W-:Y:S02]  /*6fc0*/  IADD3.X R27, PT, PT, RZ, R28.reuse, RZ, P3, !PT ;  /* 0x0000001cff1b7210 */ /* 0x080fe40001ffe4ff */
[----:B------:R-:W-:Y:S02]  /*6fd0*/  SEL R24, R24, R29, P0 ;  /* 0x0000001d18187207 */ /* 0x000fe40000000000 */
[----:B------:R-:W-:Y:S02]  /*6fe0*/  SEL R26, R26, R33, P0 ;  /* 0x000000211a1a7207 */ /* 0x000fe40000000000 */
[----:B------:R-:W-:Y:S02]  /*6ff0*/  SEL R27, R27, R28, P0 ;  /* 0x0000001c1b1b7207 */ /* 0x000fe40000000000 */
[----:B------:R-:W-:Y:S02]  /*7000*/  ISETP.GE.U32.AND.EX P0, PT, R24, R25, PT, P2 ;  /* 0x000000191800720c */ /* 0x000fe40003f06120 */
[----:B------:R-:W-:-:S04]  /*7010*/  IADD3 R25, P2, PT, R26, 0x1, RZ ;  /* 0x000000011a197810 */ /* 0x000fc80007f5e0ff */
[-C--:B------:R-:W-:Y:S02]  /*7020*/  IADD3.X R24, PT, PT, RZ, R27.reuse, RZ, P2, !PT ;  /* 0x0000001bff187210 */ /* 0x080fe400017fe4ff */
[----:B------:R-:W-:Y:S02]  /*7030*/  SEL R25, R25, R26, P0 ;  /* 0x0000001a19197207 */ /* 0x000fe40000000000 */
[----:B------:R-:W-:Y:S02]  /*7040*/  SEL R27, R24, R27, P0 ;  /* 0x0000001b181b7207 */ /* 0x000fe40000000000 */
[----:B------:R-:W-:Y:S02]  /*7050*/  IADD3 R24, P3, PT, RZ, -R25, RZ ;  /* 0x80000019ff187210 */ /* 0x000fe40007f7e0ff */
[----:B------:R-:W-:Y:S02]  /*7060*/  ISETP.NE.U32.AND P0, PT, R10, RZ, PT ;  /* 0x000000ff0a00720c */ /* 0x000fe40003f05070 */
[----:B------:R-:W-:Y:S01]  /*7070*/  ISETP.GE.AND P2, PT, R11, RZ, PT ;  /* 0x000000ff0b00720c */ /* 0x000fe20003f46270 */
[----:B------:R-:W-:Y:S01]  /*7080*/  IMAD.X R10, RZ, RZ, ~R27, P3 ;  /* 0x000000ffff0a7224 */ /* 0x000fe200018e0e1b */
[----:B------:R-:W-:-:S02]  /*7090*/  ISETP.NE.AND.EX P0, PT, R9, RZ, PT, P0 ;  /* 0x000000ff0900720c */ /* 0x000fc40003f05300 */
[----:B------:R-:W-:Y:S02]  /*70a0*/  MOV R9, 0x0 ;  /* 0x0000000000097802 */ /* 0x000fe40000000f00 */
[----:B------:R-:W-:Y:S02]  /*70b0*/  SEL R24, R24, R25, !P2 ;  /* 0x0000001918187207 */ /* 0x000fe40005000000 */
[----:B------:R-:W-:Y:S02]  /*70c0*/  SEL R10, R10, R27, !P2 ;  /* 0x0000001b0a0a7207 */ /* 0x000fe40005000000 */
[----:B------:R-:W-:Y:S02]  /*70d0*/  SEL R24, R24, 0xffffffff, P0 ;  /* 0xffffffff18187807 */ /* 0x000fe40000000000 */
[----:B------:R-:W-:Y:S01]  /*70e0*/  SEL R25, R10, 0xffffffff, P0 ;  /* 0xffffffff0a197807 */ /* 0x000fe20000000000 */
[----:B------:R-:W-:Y:S06]  /*70f0*/  RET.REL.NODEC R8 `(contiguous_reduce2_f16) ;  /* 0xffffff8c08c07950 */ /* 0x000fec0003c3ffff */
        .weak           $__internal_3_$__cuda_sm20_rem_s64
        .type           $__internal_3_$__cuda_sm20_rem_s64,@function
        .size           $__internal_3_$__cuda_sm20_rem_s64,(.L_x_3128 - $__internal_3_$__cuda_sm20_rem_s64)
$__internal_3_$__cuda_sm20_rem_s64:
[-C--:B------:R-:W-:Y:S02]  /*7100*/  IADD3 R9, P1, PT, RZ, -R22.reuse, RZ ;  /* 0x80000016ff097210 */ /* 0x080fe40007f3e0ff */
[----:B------:R-:W-:Y:S02]  /*7110*/  ISETP.GE.AND P0, PT, R3, RZ, PT ;  /* 0x000000ff0300720c */ /* 0x000fe40003f06270 */
[-C--:B------:R-:W-:Y:S02]  /*7120*/  IADD3.X R10, PT, PT, RZ, ~R3.reuse, RZ, P1, !PT ;  /* 0x80000003ff0a7210 */ /* 0x080fe40000ffe4ff */
[----:B------:R-:W-:Y:S02]  /*7130*/  SEL R8, R9, R22, !P0 ;  /* 0x0000001609087207 */ /* 0x000fe40004000000 */
[----:B------:R-:W-:-:S04]  /*7140*/  SEL R9, R10, R3, !P0 ;  /* 0x000000030a097207 */ /* 0x000fc80004000000 */
[----:B------:R-:W0:Y:S08]  /*7150*/  I2F.U64.RP R25, R8 ;  /* 0x0000000800197312 */ /* 0x000e300000309000 */
[----:B0-----:R-:W0:Y:S02]  /*7160*/  MUFU.RCP R25, R25 ;  /* 0x0000001900197308 */ /* 0x001e240000001000 */
[----:B0-----:R-:W-:-:S06]  /*7170*/  VIADD R10, R25, 0x1ffffffe ;  /* 0x1ffffffe190a7836 */ /* 0x001fcc0000000000 */
[----:B------:R-:W0:Y:S02]  /*7180*/  F2I.U64.TRUNC R10, R10 ;  /* 0x0000000a000a7311 */ /* 0x000e24000020d800 */
[----:B0-----:R-:W-:-:S04]  /*7190*/  IMAD.WIDE.U32 R16, R10, R8, RZ ;  /* 0x000000080a107225 */ /* 0x001fc800078e00ff */
[----:B------:R-:W-:Y:S01]  /*71a0*/  IMAD R17, R10, R9, R17 ;  /* 0x000000090a117224 */ /* 0x000fe200078e0211 */
[----:B------:R-:W-:-:S03]  /*71b0*/  IADD3 R27, P0, PT, RZ, -R16, RZ ;  /* 0x80000010ff1b7210 */ /* 0x000fc60007f1e0ff */
[----:B------:R-:W-:Y:S02]  /*71c0*/  IMAD R17, R11, R8, R17 ;  /* 0x000000080b117224 */ /* 0x000fe400078e0211 */
[----:B------:R-:W-:-:S03]  /*71d0*/  IMAD.HI.U32 R16, R10, R27, RZ ;  /* 0x0000001b0a107227 */ /* 0x000fc600078e00ff */
[----:B------:R-:W-:Y:S02]  /*71e0*/  IADD3.X R29, PT, PT, RZ, ~R17, RZ, P0, !PT ;  /* 0x80000011ff1d7210 */ /* 0x000fe400007fe4ff */
[----:B------:R-:W-:-:S03]  /*71f0*/  MOV R17, R10 ;  /* 0x0000000a00117202 */ /* 0x000fc60000000f00 */
[-C--:B------:R-:W-:Y:S02]  /*7200*/  IMAD R31, R11, R29.reuse, RZ ;  /* 0x0000001d0b1f7224 */ /* 0x080fe400078e02ff */
[----:B------:R-:W-:-:S04]  /*7210*/  IMAD.WIDE.U32 R16, P0, R10, R29, R16 ;  /* 0x0000001d0a107225 */ /* 0x000fc80007800010 */
[----:B------:R-:W-:-:S04]  /*7220*/  IMAD.HI.U32 R25, R11, R29, RZ ;  /* 0x0000001d0b197227 */ /* 0x000fc800078e00ff */
[----:B------:R-:W-:-:S04]  /*7230*/  IMAD.HI.U32 R16, P1, R11, R27, R16 ;  /* 0x0000001b0b107227 */ /* 0x000fc80007820010 */
[----:B------:R-:W-:Y:S01]  /*7240*/  IMAD.X R25, R25, 0x1, R11, P0 ;  /* 0x0000000119197824 */ /* 0x000fe200000e060b */
[----:B------:R-:W-:-:S04]  /*7250*/  IADD3 R17, P2, PT, R31, R16, RZ ;  /* 0x000000101f117210 */ /* 0x000fc80007f5e0ff */
[----:B------:R-:W-:Y:S01]  /*7260*/  IADD3.X R25, PT, PT, RZ, RZ, R25, P2, P1 ;  /* 0x000000ffff197210 */ /* 0x000fe200017e2419 */
[----:B------:R-:W-:Y:S01]  /*7270*/  IMAD.WIDE.U32 R10, R17, R8, RZ ;  /* 0x00000008110a7225 */ /* 0x000fe200078e00ff */
[----:B------:R-:W-:-:S03]  /*7280*/  ISETP.GE.AND P1, PT, R23, RZ, PT ;  /* 0x000000ff1700720c */ /* 0x000fc60003f26270 */
[----:B------:R-:W-:Y:S01]  /*7290*/  IMAD R11, R17, R9, R11 ;  /* 0x00000009110b7224 */ /* 0x000fe200078e020b */
[----:B------:R-:W-:-:S03]  /*72a0*/  IADD3 R27, P0, PT, RZ, -R10, RZ ;  /* 0x8000000aff1b7210 */ /* 0x000fc60007f1e0ff */
[----:B------:R-:W-:Y:S02]  /*72b0*/  IMAD R11, R25, R8, R11 ;  /* 0x00000008190b7224 */ /* 0x000fe400078e020b */
[----:B------:R-:W-:-:S03]  /*72c0*/  IMAD.HI.U32 R16, R17, R27, RZ ;  /* 0x0000001b11107227 */ /* 0x000fc600078e00ff */
[----:B------:R-:W-:Y:S02]  /*72d0*/  IADD3.X R10, PT, PT, RZ, ~R11, RZ, P0, !PT ;  /* 0x8000000bff0a7210 */ /* 0x000fe400007fe4ff */
[----:B------:R-:W-:-:S03]  /*72e0*/  IADD3 R11, P4, PT, RZ, -R4, RZ ;  /* 0x80000004ff0b7210 */ /* 0x000fc60007f9e0ff */
[----:B------:R-:W-:-:S04]  /*72f0*/  IMAD.WIDE.U32 R16, P0, R17, R10, R16 ;  /* 0x0000000a11107225 */ /* 0x000fc80007800010 */
[----:B------:R-:W-:Y:S01]  /*7300*/  IMAD.HI.U32 R16, P2, R25, R27, R16 ;  /* 0x0000001b19107227 */ /* 0x000fe20007840010 */
[----:B------:R-:W-:-:S03]  /*7310*/  SEL R17, R11, R4, !P1 ;  /* 0x000000040b117207 */ /* 0x000fc60004800000 */
[----:B------:R-:W-:Y:S02]  /*7320*/  HFMA2 R11, -RZ, RZ, 0, 0 ;  /* 0x00000000ff0b7431 */ /* 0x000fe400000001ff */
[CC--:B------:R-:W-:Y:S02]  /*7330*/  IMAD R27, R25.reuse, R10.reuse, RZ ;  /* 0x0000000a191b7224 */ /* 0x0c0fe400078e02ff */
[----:B------:R-:W-:-:S03]  /*7340*/  IMAD.HI.U32 R10, R25, R10, RZ ;  /* 0x0000000a190a7227 */ /* 0x000fc600078e00ff */
[----:B------:R-:W-:Y:S01]  /*7350*/  IADD3 R4, P3, PT, R27, R16, RZ ;  /* 0x000000101b047210 */ /* 0x000fe20007f7e0ff */
[----:B------:R-:W-:Y:S01]  /*7360*/  IMAD.X R25, R10, 0x1, R25, P0 ;  /* 0x000000010a197824 */ /* 0x000fe200000e0619 */
[----:B------:R-:W-:-:S03]  /*7370*/  IADD3.X R16, PT, PT, RZ, ~R23, RZ, P4, !PT ;  /* 0x80000017ff107210 */ /* 0x000fc600027fe4ff */
[----:B------:R-:W-:Y:S01]  /*7380*/  IMAD.HI.U32 R10, R4, R17, RZ ;  /* 0x00000011040a7227 */ /* 0x000fe200078e00ff */
[----:B------:R-:W-:Y:S02]  /*7390*/  SEL R23, R16, R23, !P1 ;  /* 0x0000001710177207 */ /* 0x000fe40004800000 */
        /* <DEDUP_REMOVED lines=13> */
[----:B------:R-:W-:-:S04]  /*7470*/  MOV R25, 0x0 ;  /* 0x0000000000197802 */ /* 0x000fc80000000f00 */
[----:B------:R-:W-:Y:S02]  /*7480*/  IADD3.X R23, PT, PT, ~R4, R23, RZ, P2, !PT ;  /* 0x0000001704177210 */ /* 0x000fe400017fe5ff */
[----:B------:R-:W-:Y:S02]  /*7490*/  IADD3 R11, P2, PT, R29, -R8, RZ ;  /* 0x800000081d0b7210 */ /* 0x000fe40007f5e0ff */
[CC--:B------:R-:W-:Y:S02]  /*74a0*/  ISETP.GE.U32.AND.EX P0, PT, R23.reuse, R9.reuse, PT, P0 ;  /* 0x000000091700720c */ /* 0x0c0fe40003f06100 */
[----:B------:R-:W-:Y:S02]  /*74b0*/  IADD3.X R17, PT, PT, R23, ~R9, RZ, P2, !PT ;  /* 0x8000000917117210 */ /* 0x000fe400017fe4ff */
[----:B------:R-:W-:Y:S02]  /*74c0*/  SEL R11, R11, R29, P0 ;  /* 0x0000001d0b0b7207 */ /* 0x000fe40000000000 */
[----:B------:R-:W-:-:S02]  /*74d0*/  SEL R17, R17, R23, P0 ;  /* 0x0000001711117207 */ /* 0x000fc40000000000 */
[CC--:B------:R-:W-:Y:S02]  /*74e0*/  ISETP.GE.U32.AND P0, PT, R11.reuse, R8.reuse, PT ;  /* 0x000000080b00720c */ /* 0x0c0fe40003f06070 */
[----:B------:R-:W-:Y:S02]  /*74f0*/  IADD3 R4, P2, PT, R11, -R8, RZ ;  /* 0x800000080b047210 */ /* 0x000fe40007f5e0ff */
[----:B------:R-:W-:-:S03]  /*7500*/  ISETP.GE.U32.AND.EX P0, PT, R17, R9, PT, P0 ;  /* 0x000000091100720c */ /* 0x000fc60003f06100 */
[----:B------:R-:W-:Y:S01]  /*7510*/  IMAD.X R9, R17, 0x1, ~R9, P2 ;  /* 0x0000000111097824 */ /* 0x000fe200010e0e09 */
[----:B------:R-:W-:-:S04]  /*7520*/  SEL R4, R4, R11, P0 ;  /* 0x0000000b04047207 */ /* 0x000fc80000000000 */
[----:B------:R-:W-:Y:S02]  /*7530*/  SEL R9, R9, R17, P0 ;  /* 0x0000001109097207 */ /* 0x000fe40000000000 */
[-C--:B------:R-:W-:Y:S02]  /*7540*/  IADD3 R11, P2, PT, RZ, -R4.reuse, RZ ;  /* 0x80000004ff0b7210 */ /* 0x080fe40007f5e0ff */
[----:B------:R-:W-:Y:S02]  /*7550*/  ISETP.NE.U32.AND P0, PT, R22, RZ, PT ;  /* 0x000000ff1600720c */ /* 0x000fe40003f05070 */
[----:B------:R-:W-:Y:S02]  /*7560*/  IADD3.X R8, PT, PT, RZ, ~R9, RZ, P2, !PT ;  /* 0x80000009ff087210 */ /* 0x000fe400017fe4ff */
[----:B------:R-:W-:Y:S02]  /*7570*/  ISETP.NE.AND.EX P0, PT, R3, RZ, PT, P0 ;  /* 0x000000ff0300720c */ /* 0x000fe40003f05300 */
[----:B------:R-:W-:-:S02]  /*7580*/  SEL R4, R11, R4, !P1 ;  /* 0x000000040b047207 */ /* 0x000fc40004800000 */
[----:B------:R-:W-:Y:S02]  /*7590*/  SEL R9, R8, R9, !P1 ;  /* 0x0000000908097207 */ /* 0x000fe40004800000 */
[----:B------:R-:W-:Y:S02]  /*75a0*/  SEL R4, R4, 0xffffffff, P0 ;  /* 0xffffffff04047807 */ /* 0x000fe40000000000 */
[----:B------:R-:W-:Y:S01]  /*75b0*/  SEL R9, R9, 0xffffffff, P0 ;  /* 0xffffffff09097807 */ /* 0x000fe20000000000 */
[----:B------:R-:W-:Y:S06]  /*75c0*/  RET.REL.NODEC R24 `(contiguous_reduce2_f16) ;  /* 0xffffff88188c7950 */ /* 0x000fec0003c3ffff */
.L_x_155:
        /* <DEDUP_REMOVED lines=11> */
.L_x_3128:


//--------------------- .text.uncontiguous_reduce_f16 --------------------------
	.section	.text.uncontiguous_reduce_f16,"ax",@progbits
	.align	128
        .global         uncontiguous_reduce_f16
        .type           uncontiguous_reduce_f16,@function
        .size           uncontiguous_reduce_f16,(.L_x_3130 - uncontiguous_reduce_f16)
        .other          uncontiguous_reduce_f16,@"STO_CUDA_ENTRY STV_DEFAULT"
uncontiguous_reduce_f16:
.text.uncontiguous_reduce_f16:
[----:B------:R-:W-:Y:S01]  /*0000*/  LDC R1, c[0x0][0x37c] ;  /* 0x0000df00ff017b82 */ /* 0x000fe20000000800 */
[----:B------:R-:W0:Y:S07]  /*0010*/  S2R R0, SR_CTAID.X ;  /* 0x0000000000007919 */ /* 0x000e2e0000002500 */
[----:B------:R-:W1:Y:S01]  /*0020*/  S2UR UR6, SR_CgaCtaId ;  /* 0x00000000000679c3 */ /* 0x000e620000008800 */
[----:B------:R-:W0:Y:S01]  /*0030*/  LDCU UR5, c[0x0][0x360] ;  /* 0x00006c00ff0577ac */ /* 0x000e220008000800 */
[----:B------:R-:W2:Y:S01]  /*0040*/  I2F.F16.U32 R4, 0x1 ;  /* 0x0000000100047906 */ /* 0x000ea20000200800 */
[----:B------:R-:W3:Y:S01]  /*0050*/  S2R R2, SR_TID.X ;  /* 0x0000000000027919 */ /* 0x000ee20000002100 */
[----:B------:R-:W-:Y:S01]  /*0060*/  BSSY.RECONVERGENT B0, `(.L_x_156) ;  /* 0x000065b000007945 */ /* 0x000fe20003800200 */
[----:B------:R-:W4:Y:S03]  /*0070*/  LDCU.64 UR10, c[0x0][0x3a8] ;  /* 0x00007500ff0a77ac */ /* 0x000f260008000a00 */
[----:B------:R-:W5:Y:S01]  /*0080*/  LDC R11, c[0x0][0x3a0] ;  /* 0x0000e800ff0b7b82 */ /* 0x000f620000000800 */
[----:B------:R-:W-:Y:S01]  /*0090*/  UMOV UR4, 0x400 ;  /* 0x0000040000047882 */ /* 0x000fe20000000000 */
[----:B------:R-:W2:Y:S01]  /*00a0*/  LDCU.64 UR8, c[0x0][0x358] ;  /* 0x00006b00ff0877ac */ /* 0x000ea20008000a00 */
[----:B-1----:R-:W-:Y:S01]  /*00b0*/  ULEA UR4, UR6, UR4, 0x18 ;  /* 0x0000000406047291 */ /* 0x002fe2000f8ec0ff */
[----:B0-----:R-:W-:Y:S01]  /*00c0*/  IMAD R5, R0, UR5, RZ ;  /* 0x0000000500057c24 */ /* 0x001fe2000f8e02ff */
[----:B-----5:R-:W-:-:S04]  /*00d0*/  IADD3 R8, PT, PT, R11, -0x1, RZ ;  /* 0xffffffff0b087810 */ /* 0x020fc80007ffe0ff */
[----:B---3--:R-:W-:Y:S02]  /*00e0*/  LEA R3, R2, UR4, 0x1 ;  /* 0x0000000402037c11 */ /* 0x008fe4000f8e08ff */
[----:B------:R-:W-:-:S03]  /*00f0*/  LEA R10, R5, R2, 0x1 ;  /* 0x00000002050a7211 */ /* 0x000fc600078e08ff */
[----:B--2---:R0:W-:Y:S02]  /*0100*/  STS.U16 [R3], R4 ;  /* 0x0000000403007388 */ /* 0x0041e40000000400 */
[----:B------:R-:W-:-:S05]  /*0110*/  VIADD R20, R10, UR5 ;  /* 0x000000050a147c36 */ /* 0x000fca0008000000 */
[----:B----4-:R-:W-:-:S04]  /*0120*/  ISETP.GE.U32.AND P0, PT, R20, UR10, PT ;  /* 0x0000000a14007c0c */ /* 0x010fc8000bf06070 */
[----:B------:R-:W-:-:S13]  /*0130*/  ISETP.GE.U32.AND.EX P0, PT, RZ, UR11, PT, P0 ;  /* 0x0000000bff007c0c */ /* 0x000fda000bf06100 */
[----:B0-----:R-:W-:Y:S05]  /*0140*/  @P0 BRA `(.L_x_157) ;  /* 0x0000002c00900947 */ /* 0x001fea0003800000 */
[----:B------:R-:W-:Y:S02]  /*0150*/  ISETP.GE.AND P0, PT, R8, RZ, PT ;  /* 0x000000ff0800720c */ /* 0x000fe40003f06270 */
[----:B------:R-:W-:Y:S02]  /*0160*/  CS2R R4, SRZ ;  /* 0x0000000000047805 */ /* 0x000fe4000001ff00 */
[----:B------:R-:W-:-:S09]  /*0170*/  CS2R R22, SRZ ;  /* 0x0000000000167805 */ /* 0x000fd2000001ff00 */
[----:B------:R-:W-:Y:S05]  /*0180*/  @!P0 BRA `(.L_x_158) ;  /* 0x0000002c004c8947 */ /* 0x000fea0003800000 */
[----:B------:R-:W-:Y:S01]  /*0190*/  ISETP.GE.U32.AND P0, PT, R8, 0x3, PT ;  /* 0x000000030800780c */ /* 0x000fe20003f06070 */
[----:B------:R-:W-:Y:S02]  /*01a0*/  HFMA2 R7, -RZ, RZ, 0, 0 ;  /* 0x00000000ff077431 */ /* 0x000fe400000001ff */
[----:B------:R-:W-:Y:S01]  /*01b0*/  IMAD.MOV.U32 R6, RZ, RZ, R10 ;  /* 0x000000ffff067224 */ /* 0x000fe200078e000a */
[----:B------:R-:W-:Y:S01]  /*01c0*/  CS2R R22, SRZ ;  /* 0x0000000000167805 */ /* 0x000fe2000001ff00 */
[----:B------:R-:W-:Y:S01]  /*01d0*/  IMAD.MOV.U32 R9, RZ, RZ, RZ ;  /* 0x000000ffff097224 */ /* 0x000fe200078e00ff */
[----:B------:R-:W-:-:S07]  /*01e0*/  CS2R R4, SRZ ;  /* 0x0000000000047805 */ /* 0x000fce000001ff00 */
[----:B------:R-:W-:Y:S05]  /*01f0*/  @!P0 BRA `(.L_x_159) ;  /* 0x0000001800988947 */ /* 0x000fea0003800000 */
[----:B------:R-:W0:Y:S01]  /*0200*/  LDC.64 R18, c[0x0][0x390] ;  /* 0x0000e400ff127b82 */ /* 0x000e220000000a00 */
[C---:B------:R-:W-:Y:S02]  /*0210*/  LOP3.LUT R10, R11.reuse, 0xfffffffc, RZ, 0xc0, !PT ;  /* 0xfffffffc0b0a7812 */ /* 0x040fe400078ec0ff */
[----:B------:R-:W-:Y:S02]  /*0220*/  CS2R R22, SRZ ;  /* 0x0000000000167805 */ /* 0x000fe4000001ff00 */
[----:B------:R-:W-:Y:S01]  /*0230*/  IADD3 R8, PT, PT, R11, -0x2, RZ ;  /* 0xfffffffe0b087810 */ /* 0x000fe20007ffe0ff */
[----:B------:R-:W-:Y:S02]  /*0240*/  IMAD.MOV R10, RZ, RZ, -R10 ;  /* 0x000000ffff0a7224 */ /* 0x000fe400078e0a0a */
[----:B------:R-:W1:Y:S05]  /*0250*/  LDC.64 R16, c[0x0][0x398] ;  /* 0x0000e600ff107b82 */ /* 0x000e6a0000000a00 */
.L_x_184:
[----:B------:R-:W-:-:S05]  /*0260*/  IADD3 R15, PT, PT, R8, 0x1, RZ ;  /* 0x00000001080f7810 */ /* 0x000fca0007ffe0ff */
[----:B0-----:R-:W-:-:S06]  /*0270*/  IMAD.WIDE.U32 R40, R15, 0x8, R18 ;  /* 0x000000080f287825 */ /* 0x001fcc00078e0012 */
[----:B------:R-:W2:Y:S01]  /*0280*/  LDG.E.64 R40, desc[UR8][R40.64] ;  /* 0x0000000828287981 */ /* 0x000ea2000c1e1b00 */
[----:B------:R-:W-:Y:S01]  /*0290*/  VIADD R10, R10, 0x4 ;  /* 0x000000040a0a7836 */ /* 0x000fe20000000000 */
[----:B------:R-:W-:Y:S04]  /*02a0*/  BSSY.RECONVERGENT B1, `(.L_x_160) ;  /* 0x000002c000017945 */ /* 0x000fe80003800200 */
[----:B------:R-:W-:Y:S02]  /*02b0*/  ISETP.NE.AND P2, PT, R10, RZ, PT ;  /* 0x000000ff0a00720c */ /* 0x000fe40003f45270 */
        /* <DEDUP_REMOVED lines=8> */
[----:B0-----:R-:W-:Y:S01]  /*0340*/  IADD3 R12, PT, PT, R9, 0xffffffe, RZ ;  /* 0x0ffffffe090c7810 */ /* 0x001fe20007ffe0ff */
[----:B------:R-:W-:-:S05]  /*0350*/  HFMA2 R9, -RZ, RZ, 0, 0 ;  /* 0x00000000ff097431 */ /* 0x000fca00000001ff */
[----:B------:R0:W2:Y:S02]  /*0360*/  F2I.FTZ.U32.TRUNC.NTZ R13, R12 ;  /* 0x0000000c000d7305 */ /* 0x0000a4000021f000 */
[----:B0-----:R-:W-:Y:S01]  /*0370*/  MOV R12, RZ ;  /* 0x000000ff000c7202 */ /* 0x001fe20000000f00 */
[----:B--2---:R-:W-:-:S04]  /*0380*/  IMAD R11, R11, R13, RZ ;  /* 0x0000000d0b0b7224 */ /* 0x004fc800078e02ff */
        /* <DEDUP_REMOVED lines=13> */
.L_x_161:
[----:B------:R-:W-:Y:S01]  /*0460*/  MOV R26, R6 ;  /* 0x00000006001a7202 */ /* 0x000fe20000000f00 */
[----:B------:R-:W-:Y:S01]  /*0470*/  IMAD.MOV.U32 R13, RZ, RZ, R9 ;  /* 0x000000ffff0d7224 */ /* 0x000fe200078e0009 */
[----:B------:R-:W-:Y:S01]  /*0480*/  MOV R14, R40 ;  /* 0x00000028000e7202 */ /* 0x000fe20000000f00 */
[----:B------:R-:W-:Y:S01]  /*0490*/  IMAD.MOV.U32 R11, RZ, RZ, R41 ;  /* 0x000000ffff0b7224 */ /* 0x000fe200078e0029 */
[----:B------:R-:W-:-:S07]  /*04a0*/  MOV R12, 0x4c0 ;  /* 0x000004c0000c7802 */ /* 0x000fce0000000f00 */
[----:B-1----:R-:W-:Y:S05]  /*04b0*/  CALL.REL.NOINC `($__internal_4_$__cuda_sm20_div_s64) ;  /* 0x00000064006c7944 */ /* 0x002fea0003c00000 */
        /* <DEDUP_REMOVED lines=10> */
.L_x_162:
[----:B------:R-:W-:Y:S05]  /*0560*/  BSYNC.RECONVERGENT B1 ;  /* 0x0000000000017941 */ /* 0x000fea0003800200 */
.L_x_160:
[----:B-1----:R-:W-:-:S06]  /*0570*/  IMAD.WIDE.U32 R38, R15, 0x8, R16 ;  /* 0x000000080f267825 */ /* 0x002fcc00078e0010 */
        /* <DEDUP_REMOVED lines=18> */
[----:B------:R-:W-:-:S06]  /*06a0*/  IMAD.HI.U32 R7, R5, R7, R4 ;  /* 0x0000000705077227 */ /* 0x000fcc00078e0004 */
[----:B------:R-:W-:-:S04]  /*06b0*/  IMAD.HI.U32 R42, R7, R20, RZ ;  /* 0x00000014072a7227 */ /* 0x000fc800078e00ff */
[----:B------:R-:W-:Y:S01]  /*06c0*/  IMAD.MOV.U32 R7, RZ, RZ, RZ ;  /* 0x000000ffff077224 */ /* 0x000fe200078e00ff */
        /* <DEDUP_REMOVED lines=11> */
.L_x_164:
[----:B------:R-:W-:Y:S01]  /*0780*/  IMAD.MOV.U32 R26, RZ, RZ, R20 ;  /* 0x000000ffff1a7224 */ /* 0x000fe200078e0014 */
[----:B------:R-:W-:Y:S01]  /*0790*/  MOV R13, R7 ;  /* 0x00000007000d7202 */ /* 0x000fe20000000f00 */
[----:B------:R-:W-:Y:S01]  /*07a0*/  IMAD.MOV.U32 R14, RZ, RZ, R40 ;  /* 0x000000ffff0e7224 */ /* 0x000fe200078e0028 */
[----:B------:R-:W-:Y:S02]  /*07b0*/  MOV R11, R41 ;  /* 0x00000029000b7202 */ /* 0x000fe40000000f00 */
[----:B------:R-:W-:-:S07]  /*07c0*/  MOV R12, 0x7e0 ;  /* 0x000007e0000c7802 */ /* 0x000fce0000000f00 */
[----:B------:R-:W-:Y:S05]  /*07d0*/  CALL.REL.NOINC `($__internal_4_$__cuda_sm20_div_s64) ;  /* 0x0000006000a47944 */ /* 0x000fea0003c00000 */
[----:B------:R-:W-:Y:S01]  /*07e0*/  IADD3 R9, P0, PT, RZ, -R24, RZ ;  /* 0x80000018ff097210 */ /* 0x000fe20007f1e0ff */
[--C-:B------:R-:W-:Y:S01]  /*07f0*/  IMAD.MOV.U32 R43, RZ, RZ, R25.reuse ;  /* 0x000000ffff2b7224 */ /* 0x100fe200078e0019 */
[----:B------:R-:W-:Y:S02]  /*0800*/  MOV R6, R20 ;  /* 0x0000001400067202 */ /* 0x000fe40000000f00 */
[----:B------:R-:W-:Y:S01]  /*0810*/  MOV R42, R24 ;  /* 0x00000018002a7202 */ /* 0x000fe20000000f00 */
[----:B------:R-:W-:-:S04]  /*0820*/  IMAD.X R5, RZ, RZ, ~R25, P0 ;  /* 0x000000ffff057224 */ /* 0x000fc800000e0e19 */
[----:B------:R-:W-:Y:S02]  /*0830*/  IMAD R11, R5, R40, RZ ;  /* 0x00000028050b7224 */ /* 0x000fe400078e02ff */
[----:B------:R-:W-:-:S04]  /*0840*/  IMAD.WIDE.U32 R4, R40, R9, R6 ;  /* 0x0000000928047225 */ /* 0x000fc800078e0006 */
[----:B------:R-:W-:-:S04]  /*0850*/  IMAD R11, R41, R9, R11 ;  /* 0x00000009290b7224 */ /* 0x000fc800078e020b */
[----:B------:R-:W-:-:S07]  /*0860*/  IMAD.IADD R7, R11, 0x1, R5 ;  /* 0x000000010b077824 */ /* 0x000fce00078e0205 */
.L_x_165:
[----:B------:R-:W-:Y:S05]  /*0870*/  BSYNC.RECONVERGENT B1 ;  /* 0x0000000000017941 */ /* 0x000fea0003800200 */
.L_x_163:
        /* <DEDUP_REMOVED lines=8> */
[----:B------:R-:W-:Y:S02]  /*0900*/  ISETP.NE.U32.AND P0, PT, R5, RZ, PT ;  /* 0x000000ff0500720c */ /* 0x000fe40003f05070 */
[----:B------:R-:W-:-:S11]  /*0910*/  IADD3 R5, PT, PT, R8, -0x2, RZ ;  /* 0xfffffffe08057810 */ /* 0x000fd60007ffe0ff */
        /* <DEDUP_REMOVED lines=24> */
.L_x_167:
[----:B------:R-:W-:Y:S01]  /*0aa0*/  MOV R26, R34 ;  /* 0x00000022001a7202 */ /* 0x000fe20000000f00 */
[----:B------:R-:W-:Y:S01]  /*0ab0*/  IMAD.MOV.U32 R13, RZ, RZ, R35 ;  /* 0x000000ffff0d7224 */ /* 0x000fe200078e0023 */
[----:B------:R-:W-:Y:S01]  /*0ac0*/  MOV R14, R20 ;  /* 0x00000014000e7202 */ /* 0x000fe20000000f00 */
[----:B------:R-:W-:Y:S01]  /*0ad0*/  IMAD.MOV.U32 R11, RZ, RZ, R21 ;  /* 0x000000ffff0b7224 */ /* 0x000fe200078e0015 */
[----:B------:R-:W-:-:S07]  /*0ae0*/  MOV R12, 0xb00 ;  /* 0x00000b00000c7802 */ /* 0x000fce0000000f00 */
[----:B------:R-:W-:Y:S05]  /*0af0*/  CALL.REL.NOINC `($__internal_4_$__cuda_sm20_div_s64) ;  /* 0x0000005c00dc7944 */ /* 0x000fea0003c00000 */
        /* <DEDUP_REMOVED lines=10> */
.L_x_168:
[----:B------:R-:W-:Y:S05]  /*0ba0*/  BSYNC.RECONVERGENT B1 ;  /* 0x0000000000017941 */ /* 0x000fea0003800200 */
.L_x_166:
        /* <DEDUP_REMOVED lines=34> */
.L_x_170:
        /* <DEDUP_REMOVED lines=10> */
[----:B------:R-:W-:-:S05]  /*0e70*/  IADD3.X R13, PT, PT, RZ, ~R25, RZ, P0, !PT ;  /* 0x80000019ff0d7210 */ /* 0x000fca00007fe4ff */
[----:B------:R-:W-:Y:S01]  /*0e80*/  IMAD R4, R13, R20, RZ ;  /* 0x000000140d047224 */ /* 0x000fe200078e02ff */
[----:B------:R-:W-:-:S03]  /*0e90*/  MOV R13, R43 ;  /* 0x0000002b000d7202 */ /* 0x000fc60000000f00 */
[----:B------:R-:W-:-:S04]  /*0ea0*/  IMAD.WIDE.U32 R12, R20, R11, R12 ;  /* 0x0000000b140c7225 */ /* 0x000fc800078e000c */
[----:B------:R-:W-:-:S04]  /*0eb0*/  IMAD R11, R21, R11, R4 ;  /* 0x0000000b150b7224 */ /* 0x000fc800078e0204 */
[----:B------:R-:W-:-:S07]  /*0ec0*/  IMAD.IADD R11, R11, 0x1, R13 ;  /* 0x000000010b0b7824 */ /* 0x000fce00078e020d */
.L_x_171:
[----:B------:R-:W-:Y:S05]  /*0ed0*/  BSYNC.RECONVERGENT B1 ;  /* 0x0000000000017941 */ /* 0x000fea0003800200 */
.L_x_169:
        /* <DEDUP_REMOVED lines=36> */
.L_x_173:
        /* <DEDUP_REMOVED lines=16> */
.L_x_174:
[----:B------:R-:W-:Y:S05]  /*1220*/  BSYNC.RECONVERGENT B1 ;  /* 0x0000000000017941 */ /* 0x000fea0003800200 */
.L_x_172:
        /* <DEDUP_REMOVED lines=35> */
.L_x_176:
[----:B------:R-:W-:Y:S01]  /*1460*/  IMAD.MOV.U32 R26, RZ, RZ, R34 ;  /* 0x000000ffff1a7224 */ /* 0x000fe200078e0022 */
[----:B------:R-:W-:Y:S01]  /*1470*/  MOV R13, R35 ;  /* 0x00000023000d7202 */ /* 0x000fe20000000f00 */
[----:B------:R-:W-:Y:S01]  /*1480*/  IMAD.MOV.U32 R14, RZ, RZ, R20 ;  /* 0x000000ffff0e7224 */ /* 0x000fe200078e0014 */
[----:B------:R-:W-:Y:S02]  /*1490*/  MOV R11, R21 ;  /* 0x00000015000b7202 */ /* 0x000fe40000000f00 */
[----:B------:R-:W-:-:S07]  /*14a0*/  MOV R12, 0x14c0 ;  /* 0x000014c0000c7802 */ /* 0x000fce0000000f00 */
[----:B------:R-:W-:Y:S05]  /*14b0*/  CALL.REL.NOINC `($__internal_4_$__cuda_sm20_div_s64) ;  /* 0x00000054006c7944 */ /* 0x000fea0003c00000 */
[----:B------:R-:W-:Y:S02]  /*14c0*/  IADD3 R11, P0, PT, RZ, -R24, RZ ;  /* 0x80000018ff0b7210 */ /* 0x000fe40007f1e0ff */
[----:B------:R-:W-:Y:S01]  /*14d0*/  MOV R12, R34 ;  /* 0x00000022000c7202 */ /* 0x000fe20000000f00 */
[----:B------:R-:W-:Y:S02]  /*14e0*/  IMAD.MOV.U32 R34, RZ, RZ, R24 ;  /* 0x000000ffff227224 */ /* 0x000fe400078e0018 */
[----:B------:R-:W-:-:S04]  /*14f0*/  IMAD.X R13, RZ, RZ, ~R25, P0 ;  /* 0x000000ffff0d7224 */ /* 0x000fc800000e0e19 */
[----:B------:R-:W-:Y:S02]  /*1500*/  IMAD R4, R13, R20, RZ ;  /* 0x000000140d047224 */ /* 0x000fe400078e02ff */
[----:B------:R-:W-:Y:S01]  /*1510*/  IMAD.MOV.U32 R13, RZ, RZ, R35 ;  /* 0x000000ffff0d7224 */ /* 0x000fe200078e0023 */
[----:B------:R-:W-:Y:S01]  /*1520*/  MOV R35, R25 ;  /* 0x0000001900237202 */ /* 0x000fe20000000f00 */
[----:B------:R-:W-:-:S04]  /*1530*/  IMAD.WIDE.U32 R12, R20, R11, R12 ;  /* 0x0000000b140c7225 */ /* 0x000fc800078e000c */
[----:B------:R-:W-:-:S05]  /*1540*/  IMAD R11, R21, R11, R4 ;  /* 0x0000000b150b7224 */ /* 0x000fca00078e0204 */
[----:B------:R-:W-:-:S07]  /*1550*/  IADD3 R11, PT, PT, R11, R13, RZ ;  /* 0x0000000d0b0b7210 */ /* 0x000fce0007ffe0ff */
.L_x_177:
[----:B------:R-:W-:Y:S05]  /*1560*/  BSYNC.RECONVERGENT B1 ;  /* 0x0000000000017941 */ /* 0x000fea0003800200 */
.L_x_175:
        /* <DEDUP_REMOVED lines=34> */
.L_x_179:
[----:B------:R-:W-:Y:S01]  /*1790*/  IMAD.MOV.U32 R26, RZ, RZ, R38 ;  /* 0x000000ffff1a7224 */ /* 0x000fe200078e0026 */
[----:B------:R-:W-:Y:S01]  /*17a0*/  MOV R13, R39 ;  /* 0x00000027000d7202 */ /* 0x000fe20000000f00 */
[----:B------:R-:W-:Y:S01]  /*17b0*/  IMAD.MOV.U32 R14, RZ, RZ, R20 ;  /* 0x000000ffff0e7224 */ /* 0x000fe200078e0014 */
[----:B------:R-:W-:Y:S02]  /*17c0*/  MOV R11, R21 ;  /* 0x00000015000b7202 */ /* 0x000fe40000000f00 */
[----:B------:R-:W-:-:S07]  /*17d0*/  MOV R12, 0x17f0 ;  /* 0x000017f0000c7802 */ /* 0x000fce0000000f00 */
[----:B------:R-:W-:Y:S05]  /*17e0*/  CALL.REL.NOINC `($__internal_4_$__cuda_sm20_div_s64) ;  /* 0x0000005000a07944 */ /* 0x000fea0003c00000 */
[----:B------:R-:W-:Y:S01]  /*17f0*/  IADD3 R11, P0, PT, RZ, -R24, RZ ;  /* 0x80000018ff0b7210 */ /* 0x000fe20007f1e0ff */
[----:B------:R-:W-:Y:S01]  /*1800*/  IMAD.MOV.U32 R13, RZ, RZ, R39 ;  /* 0x000000ffff0d7224 */ /* 0x000fe200078e0027 */
[----:B------:R-:W-:Y:S02]  /*1810*/  MOV R12, R38 ;  /* 0x00000026000c7202 */ /* 0x000fe40000000f00 */
[----:B------:R-:W-:Y:S01]  /*1820*/  MOV R6, R24 ;  /* 0x0000001800067202 */ /* 0x000fe20000000f00 */
[----:B------:R-:W-:Y:S02]  /*1830*/  IMAD.X R9, RZ, RZ, ~R25, P0 ;  /* 0x000000ffff097224 */ /* 0x000fe400000e0e19 */
[----:B------:R-:W-:-:S04]  /*1840*/  IMAD.WIDE.U32 R12, R20, R11, R12 ;  /* 0x0000000b140c7225 */ /* 0x000fc800078e000c */
[----:B------:R-:W-:-:S04]  /*1850*/  IMAD R9, R9, R20, RZ ;  /* 0x0000001409097224 */ /* 0x000fc800078e02ff */
[----:B------:R-:W-:-:S04]  /*1860*/  IMAD R9, R21, R11, R9 ;  /* 0x0000000b15097224 */ /* 0x000fc800078e0209 */
[----:B------:R-:W-:Y:S01]  /*1870*/  IMAD.IADD R11, R13, 0x1, R9 ;  /* 0x000000010d0b7824 */ /* 0x000fe200078e0209 */
[----:B------:R-:W-:-:S07]  /*1880*/  MOV R9, R25 ;  /* 0x0000001900097202 */ /* 0x000fce0000000f00 */
.L_x_180:
[----:B------:R-:W-:Y:S05]  /*1890*/  BSYNC.RECONVERGENT B1 ;  /* 0x0000000000017941 */ /* 0x000fea0003800200 */
.L_x_178:
[----:B------:R-:W-:-:S06]  /*18a0*/  IMAD.WIDE.U32 R38, R5, 0x8, R16 ;  /* 0x0000000805267825 */ /* 0x000fcc00078e0010 */
        /* <DEDUP_REMOVED lines=19> */
[----:B------:R-:W-:Y:S02]  /*19e0*/  HFMA2 R13, -RZ, RZ, 0, 0 ;  /* 0x00000000ff0d7431 */ /* 0x000fe400000001ff */
        /* <DEDUP_REMOVED lines=11> */
[----:B------:R-:W-:Y:S02]  /*1aa0*/  IMAD R12, R20, R21, R34 ;  /* 0x00000015140c7224 */ /* 0x000fe400078e0222 */
[----:B------:R-:W-:Y:S01]  /*1ab0*/  IMAD.MOV.U32 R20, RZ, RZ, R11 ;  /* 0x000000ffff147224 */ /* 0x000fe200078e000b */
[----:B------:R-:W-:Y:S06]  /*1ac0*/  BRA `(.L_x_183) ;  /* 0x0000000000407947 */ /* 0x000fec0003800000 */
.L_x_182:
[----:B------:R-:W-:Y:S01]  /*1ad0*/  MOV R26, R34 ;  /* 0x00000022001a7202 */ /* 0x000fe20000000f00 */
[----:B------:R-:W-:Y:S01]  /*1ae0*/  IMAD.MOV.U32 R13, RZ, RZ, R35 ;  /* 0x000000ffff0d7224 */ /* 0x000fe200078e0023 */
[----:B------:R-:W-:Y:S01]  /*1af0*/  MOV R14, R20 ;  /* 0x00000014000e7202 */ /* 0x000fe20000000f00 */
[----:B------:R-:W-:Y:S01]  /*1b00*/  IMAD.MOV.U32 R11, RZ, RZ, R21 ;  /* 0x000000ffff0b7224 */ /* 0x000fe200078e0015 */
[----:B------:R-:W-:-:S07]  /*1b10*/  MOV R12, 0x1b30 ;  /* 0x00001b30000c7802 */ /* 0x000fce0000000f00 */
[----:B------:R-:W-:Y:S05]  /*1b20*/  CALL.REL.NOINC `($__internal_4_$__cuda_sm20_div_s64) ;  /* 0x0000004c00d07944 */ /* 0x000fea0003c00000 */
[----:B------:R-:W-:Y:S01]  /*1b30*/  IADD3 R7, P0, PT, RZ, -R24, RZ ;  /* 0x80000018ff077210 */ /* 0x000fe20007f1e0ff */
[----:B------:R-:W-:Y:S01]  /*1b40*/  IMAD.MOV.U32 R12, RZ, RZ, R34 ;  /* 0x000000ffff0c7224 */ /* 0x000fe200078e0022 */
[----:B------:R-:W-:Y:S02]  /*1b50*/  MOV R13, R35 ;  /* 0x00000023000d7202 */ /* 0x000fe40000000f00 */
[----:B------:R-:W-:Y:S01]  /*1b60*/  IADD3.X R11, PT, PT, RZ, ~R25, RZ, P0, !PT ;  /* 0x80000019ff0b7210 */ /* 0x000fe200007fe4ff */
[----:B------:R-:W-:-:S04]  /*1b70*/  IMAD.WIDE.U32 R12, R20, R7, R12 ;  /* 0x00000007140c7225 */ /* 0x000fc800078e000c */
[----:B------:R-:W-:Y:S02]  /*1b80*/  IMAD R11, R11, R20, RZ ;  /* 0x000000140b0b7224 */ /* 0x000fe400078e02ff */
[----:B------:R-:W-:Y:S02]  /*1b90*/  IMAD.MOV.U32 R20, RZ, RZ, R24 ;  /* 0x000000ffff147224 */ /* 0x000fe400078e0018 */
[----:B------:R-:W-:Y:S02]  /*1ba0*/  IMAD R11, R21, R7, R11 ;  /* 0x00000007150b7224 */ /* 0x000fe400078e020b */
[----:B------:R-:W-:-:S03]  /*1bb0*/  IMAD.MOV.U32 R7, RZ, RZ, R25 ;  /* 0x000000ffff077224 */ /* 0x000fc600078e0019 */
[----:B------:R-:W-:-:S07]  /*1bc0*/  IADD3 R13, PT, PT, R11, R13, RZ ;  /* 0x0000000d0b0d7210 */ /* 0x000fce0007ffe0ff */
.L_x_183:
[----:B------:R-:W-:Y:S05]  /*1bd0*/  BSYNC.RECONVERGENT B1 ;  /* 0x0000000000017941 */ /* 0x000fea0003800200 */
.L_x_181:
[----:B------:R-:W-:Y:S01]  /*1be0*/  MOV R14, R22 ;  /* 0x00000016000e7202 */ /* 0x000fe20000000f00 */
[----:B------:R-:W-:Y:S02]  /*1bf0*/  IMAD R13, R13, R38, RZ ;  /* 0x000000260d0d7224 */ /* 0x000fe400078e02ff */
[----:B------:R-:W-:Y:S02]  /*1c00*/  VIADD R8, R8, 0xfffffffc ;  /* 0xfffffffc08087836 */ /* 0x000fe40000000000 */
[----:B------:R-:W-:-:S04]  /*1c10*/  IMAD.WIDE.U32 R22, R38, R12, R14 ;  /* 0x0000000c26167225 */ /* 0x000fc800078e000e */
[----:B------:R-:W-:-:S05]  /*1c20*/  IMAD R13, R39, R12, R13 ;  /* 0x0000000c270d7224 */ /* 0x000fca00078e020d */
[----:B------:R-:W-:Y:S01]  /*1c30*/  IADD3 R23, PT, PT, R23, R13, RZ ;  /* 0x0000000d17177210 */ /* 0x000fe20007ffe0ff */
[----:B------:R-:W-:Y:S06]  /*1c40*/  @P2 BRA `(.L_x_184) ;  /* 0xffffffe400842947 */ /* 0x000fec000383ffff */
[----:B------:R-:W-:-:S07]  /*1c50*/  VIADD R8, R8, 0x1 ;  /* 0x0000000108087836 */ /* 0x000fce0000000000 */
.L_x_159:
        /* <DEDUP_REMOVED lines=35> */
.L_x_187:
        /* <DEDUP_REMOVED lines=16> */
.L_x_188:
[----:B------:R-:W-:Y:S05]  /*1f90*/  BSYNC.RECONVERGENT B1 ;  /* 0x0000000000017941 */ /* 0x000fea0003800200 */
.L_x_186:
        /* <DEDUP_REMOVED lines=14> */
[----:B------:R-:W-:Y:S01]  /*2080*/  ISETP.NE.U32.AND P2, PT, R16, RZ, PT ;  /* 0x000000ff1000720c */ /* 0x000fe20003f45070 */
[----:B------:R-:W-:-:S04]  /*2090*/  IMAD.MOV.U32 R9, RZ, RZ, RZ ;  /* 0x000000ffff097224 */ /* 0x000fc800078e00ff */
        /* <DEDUP_REMOVED lines=18> */
.L_x_190:
        /* <DEDUP_REMOVED lines=10> */
[----:B------:R-:W-:-:S04]  /*2260*/  IMAD.X R5, RZ, RZ, ~R25, P0 ;  /* 0x000000ffff057224 */ /* 0x000fc800000e0e19 */
[----:B------:R-:W-:Y:S02]  /*2270*/  IMAD R10, R5, R16, RZ ;  /* 0x00000010050a7224 */ /* 0x000fe400078e02ff */
[----:B------:R-:W-:-:S04]  /*2280*/  IMAD.WIDE.U32 R4, R16, R9, R6 ;  /* 0x0000000910047225 */ /* 0x000fc800078e0006 */
[----:B------:R-:W-:Y:S02]  /*2290*/  IMAD R9, R17, R9, R10 ;  /* 0x0000000911097224 */ /* 0x000fe400078e020a */
[----:B------:R-:W-:-:S03]  /*22a0*/  IMAD.MOV.U32 R7, RZ, RZ, R4 ;  /* 0x000000ffff077224 */ /* 0x000fc600078e0004 */
[----:B------:R-:W-:-:S07]  /*22b0*/  IADD3 R9, PT, PT, R9, R5, RZ ;  /* 0x0000000509097210 */ /* 0x000fce0007ffe0ff */
.L_x_191:
[----:B------:R-:W-:Y:S05]  /*22c0*/  BSYNC.RECONVERGENT B1 ;  /* 0x0000000000017941 */ /* 0x000fea0003800200 */
.L_x_189:
[----:B------:R-:W0:Y:S01]  /*22d0*/  LDC.64 R16, c[0x0][0x390] ;  /* 0x0000e400ff107b82 */ /* 0x000e220000000a00 */
[----:B------:R-:W-:-:S04]  /*22e0*/  VIADD R4, R8, 0xffffffff ;  /* 0xffffffff08047836 */ /* 0x000fc80000000000 */
[----:B0-----:R-:W-:-:S06]  /*22f0*/  IMAD.WIDE.U32 R16, R4, 0x8, R16 ;  /* 0x0000000804107825 */ /* 0x001fcc00078e0010 */
[----:B------:R-:W2:Y:S01]  /*2300*/  LDG.E.64 R16, desc[UR8][R16.64] ;  /* 0x0000000810107981 */ /* 0x000ea2000c1e1b00 */
[----:B------:R-:W-:Y:S01]  /*2310*/  IMAD R9, R9, R38, RZ ;  /* 0x0000002609097224 */ /* 0x000fe200078e02ff */
[----:B------:R-:W-:Y:S01]  /*2320*/  BSSY.RECONVERGENT B1, `(.L_x_192) ;  /* 0x000002e000017945 */ /* 0x000fe20003800200 */
[----:B------:R-:W-:-:S04]  /*2330*/  IMAD.WIDE.U32 R22, R38, R7, R22 ;  /* 0x0000000726167225 */ /* 0x000fc800078e0016 */
[----:B------:R-:W-:-:S05]  /*2340*/  IMAD R9, R39, R7, R9 ;  /* 0x0000000727097224 */ /* 0x000fca00078e0209 */
        /* <DEDUP_REMOVED lines=27> */
.L_x_193:
        /* <DEDUP_REMOVED lines=10> */
[----:B------:R-:W-:Y:S01]  /*25a0*/  IMAD.X R5, RZ, RZ, ~R25, P0 ;  /* 0x000000ffff057224 */ /* 0x000fe200000e0e19 */
[----:B------:R-:W-:Y:S01]  /*25b0*/  MOV R9, R25 ;  /* 0x0000001900097202 */ /* 0x000fe20000000f00 */
[----:B------:R-:W-:-:S04]  /*25c0*/  IMAD.WIDE.U32 R10, R16, R7, R10 ;  /* 0x00000007100a7225 */ /* 0x000fc800078e000a */
[----:B------:R-:W-:-:S04]  /*25d0*/  IMAD R5, R5, R16, RZ ;  /* 0x0000001005057224 */ /* 0x000fc800078e02ff */
[----:B------:R-:W-:-:S04]  /*25e0*/  IMAD R5, R17, R7, R5 ;  /* 0x0000000711057224 */ /* 0x000fc800078e0205 */
[----:B------:R-:W-:-:S07]  /*25f0*/  IMAD.IADD R7, R11, 0x1, R5 ;  /* 0x000000010b077824 */ /* 0x000fce00078e0205 */
.L_x_194:
[----:B------:R-:W-:Y:S05]  /*2600*/  BSYNC.RECONVERGENT B1 ;  /* 0x0000000000017941 */ /* 0x000fea0003800200 */
.L_x_192:
        /* <DEDUP_REMOVED lines=35> */
.L_x_196:
[----:B------:R-:W-:Y:S01]  /*2840*/  IMAD.MOV.U32 R26, RZ, RZ, R18 ;  /* 0x000000ffff1a7224 */ /* 0x000fe200078e0012 */
[----:B------:R-:W-:Y:S01]  /*2850*/  MOV R13, R19 ;  /* 0x00000013000d7202 */ /* 0x000fe20000000f00 */
[----:B------:R-:W-:Y:S01]  /*2860*/  IMAD.MOV.U32 R14, RZ, RZ, R16 ;  /* 0x000000ffff0e7224 */ /* 0x000fe200078e0010 */
[----:B------:R-:W-:Y:S02]  /*2870*/  MOV R11, R17 ;  /* 0x00000011000b7202 */ /* 0x000fe40000000f00 */
[----:B------:R-:W-:-:S07]  /*2880*/  MOV R12, 0x28a0 ;  /* 0x000028a0000c7802 */ /* 0x000fce0000000f00 */
[----:B------:R-:W-:Y:S05]  /*2890*/  CALL.REL.NOINC `($__internal_4_$__cuda_sm20_div_s64) ;  /* 0x0000004000747944 */ /* 0x000fea0003c00000 */
[----:B------:R-:W-:Y:S02]  /*28a0*/  IADD3 R7, P0, PT, RZ, -R24, RZ ;  /* 0x80000018ff077210 */ /* 0x000fe40007f1e0ff */
[----:B------:R-:W-:Y:S02]  /*28b0*/  MOV R10, R18 ;  /* 0x00000012000a7202 */ /* 0x000fe40000000f00 */
[----:B------:R-:W-:Y:S01]  /*28c0*/  MOV R20, R24 ;  /* 0x0000001800147202 */ /* 0x000fe20000000f00 */
[----:B------:R-:W-:-:S04]  /*28d0*/  IMAD.X R11, RZ, RZ, ~R25, P0 ;  /* 0x000000ffff0b7224 */ /* 0x000fc800000e0e19 */
[----:B------:R-:W-:Y:S02]  /*28e0*/  IMAD R12, R11, R16, RZ ;  /* 0x000000100b0c7224 */ /* 0x000fe400078e02ff */
[----:B------:R-:W-:Y:S02]  /*28f0*/  IMAD.MOV.U32 R11, RZ, RZ, R19 ;  /* 0x000000ffff0b7224 */ /* 0x000fe400078e0013 */
[----:B------:R-:W-:-:S04]  /*2900*/  IMAD.WIDE.U32 R10, R16, R7, R10 ;  /* 0x00000007100a7225 */ /* 0x000fc800078e000a */
[----:B------:R-:W-:-:S04]  /*2910*/  IMAD R7, R17, R7, R12 ;  /* 0x0000000711077224 */ /* 0x000fc800078e020c */
[----:B------:R-:W-:Y:S01]  /*2920*/  IMAD.IADD R11, R7, 0x1, R11 ;  /* 0x00000001070b7824 */ /* 0x000fe200078e020b */
[----:B------:R-:W-:-:S07]  /*2930*/  MOV R7, R25 ;  /* 0x0000001900077202 */ /* 0x000fce0000000f00 */
.L_x_197:
[----:B------:R-:W-:Y:S05]  /*2940*/  BSYNC.RECONVERGENT B1 ;  /* 0x0000000000017941 */ /* 0x000fea0003800200 */
.L_x_195:
[----:B------:R-:W-:Y:S01]  /*2950*/  IMAD R11, R11, R34, RZ ;  /* 0x000000220b0b7224 */ /* 0x000fe200078e02ff */
[----:B------:R-:W-:Y:S01]  /*2960*/  IADD3 R8, PT, PT, R8, -0x2, RZ ;  /* 0xfffffffe08087810 */ /* 0x000fe20007ffe0ff */
[----:B------:R-:W-:Y:S02]  /*2970*/  IMAD.MOV.U32 R38, RZ, RZ, R22 ;  /* 0x000000ffff267224 */ /* 0x000fe400078e0016 */
[-C--:B------:R-:W-:Y:S02]  /*2980*/  IMAD R11, R35, R10.reuse, R11 ;  /* 0x0000000a230b7224 */ /* 0x080fe400078e020b */
[----:B------:R-:W-:-:S04]  /*2990*/  IMAD.WIDE.U32 R22, R34, R10, R38 ;  /* 0x0000000a22167225 */ /* 0x000fc800078e0026 */
[----:B------:R-:W-:-:S07]  /*29a0*/  IMAD.IADD R23, R23, 0x1, R11 ;  /* 0x0000000117177824 */ /* 0x000fce00078e020b */
.L_x_185:
        /* <DEDUP_REMOVED lines=31> */
.L_x_199:
[----:B------:R-:W-:Y:S01]  /*2ba0*/  MOV R18, R6 ;  /* 0x0000000600127202 */ /* 0x000fe20000000f00 */
[----:B------:R-:W-:Y:S01]  /*2bb0*/  IMAD.MOV.U32 R21, RZ, RZ, R9 ;  /* 0x000000ffff157224 */ /* 0x000fe200078e0009 */
[----:B------:R-:W-:Y:S01]  /*2bc0*/  MOV R24, R16 ;  /* 0x0000001000187202 */ /* 0x000fe20000000f00 */
[----:B------:R-:W-:Y:S01]  /*2bd0*/  IMAD.MOV.U32 R19, RZ, RZ, R17 ;  /* 0x000000ffff137224 */ /* 0x000fe200078e0011 */
[----:B------:R-:W-:-:S07]  /*2be0*/  MOV R26, 0x2c00 ;  /* 0x00002c00001a7802 */ /* 0x000fce0000000f00 */
[----:B------:R-:W-:Y:S05]  /*2bf0*/  CALL.REL.NOINC `($__internal_5_$__cuda_sm20_rem_s64) ;  /* 0x0000004000e87944 */ /* 0x000fea0003c00000 */
.L_x_200:
[----:B------:R-:W-:Y:S05]  /*2c00*/  BSYNC.RECONVERGENT B1 ;  /* 0x0000000000017941 */ /* 0x000fea0003800200 */
.L_x_198:
        /* <DEDUP_REMOVED lines=19> */
[----:B------:R-:W-:-:S06]  /*2d40*/  IMAD.HI.U32 R13, R7, R13, R6 ;  /* 0x0000000d070d7227 */ /* 0x000fcc00078e0006 */
[----:B------:R-:W-:-:S05]  /*2d50*/  IMAD.HI.U32 R6, R13, R20, RZ ;  /* 0x000000140d067227 */ /* 0x000fca00078e00ff */
[----:B------:R-:W-:-:S05]  /*2d60*/  IADD3 R7, PT, PT, -R6, RZ, RZ ;  /* 0x000000ff06077210 */ /* 0x000fca0007ffe1ff */
[----:B------:R-:W-:Y:S02]  /*2d70*/  IMAD R6, R16, R7, R20 ;  /* 0x0000000710067224 */ /* 0x000fe400078e0214 */
[----:B------:R-:W-:-:S03]  /*2d80*/  IMAD.MOV.U32 R7, RZ, RZ, RZ ;  /* 0x000000ffff077224 */ /* 0x000fc600078e00ff */
[----:B------:R-:W-:-:S13]  /*2d90*/  ISETP.GE.U32.AND P0, PT, R6, R16, PT ;  /* 0x000000100600720c */ /* 0x000fda0003f06070 */
[----:B------:R-:W-:-:S05]  /*2da0*/  @P0 IMAD.IADD R6, R6, 0x1, -R16 ;  /* 0x0000000106060824 */ /* 0x000fca00078e0a10 */
[----:B------:R-:W-:-:S13]  /*2db0*/  ISETP.GE.U32.AND P0, PT, R6, R16, PT ;  /* 0x000000100600720c */ /* 0x000fda0003f06070 */
[----:B------:R-:W-:Y:S02]  /*2dc0*/  @P0 IADD3 R6, PT, PT, -R16, R6, RZ ;  /* 0x0000000610060210 */ /* 0x000fe40007ffe1ff */
[----:B------:R-:W-:Y:S01]  /*2dd0*/  @!P1 LOP3.LUT R6, RZ, R16, RZ, 0x33, !PT ;  /* 0x00000010ff069212 */ /* 0x000fe200078e33ff */
[----:B------:R-:W-:Y:S06]  /*2de0*/  BRA `(.L_x_203) ;  /* 0x0000000000207947 */ /* 0x000fec0003800000 */
.L_x_202:
[----:B------:R-:W-:Y:S01]  /*2df0*/  MOV R24, R16 ;  /* 0x0000001000187202 */ /* 0x000fe20000000f00 */
[----:B------:R-:W-:Y:S01]  /*2e00*/  IMAD.MOV.U32 R19, RZ, RZ, R17 ;  /* 0x000000ffff137224 */ /* 0x000fe200078e0011 */
[----:B------:R-:W-:Y:S01]  /*2e10*/  MOV R18, R20 ;  /* 0x0000001400127202 */ /* 0x000fe20000000f00 */
[----:B------:R-:W-:Y:S01]  /*2e20*/  IMAD.MOV.U32 R21, RZ, RZ, R7 ;  /* 0x000000ffff157224 */ /* 0x000fe200078e0007 */
[----:B------:R-:W-:-:S07]  /*2e30*/  MOV R26, 0x2e50 ;  /* 0x00002e50001a7802 */ /* 0x000fce0000000f00 */
[----:B------:R-:W-:Y:S05]  /*2e40*/  CALL.REL.NOINC `($__internal_5_$__cuda_sm20_rem_s64) ;  /* 0x0000004000547944 */ /* 0x000fea0003c00000 */
[----:B------:R-:W-:Y:S01]  /*2e50*/  MOV R6, R10 ;  /* 0x0000000a00067202 */ /* 0x000fe20000000f00 */
[----:B------:R-:W-:-:S07]  /*2e60*/  IMAD.MOV.U32 R7, RZ, RZ, R11 ;  /* 0x000000ffff077224 */ /* 0x000fce00078e000b */
.L_x_203:
[----:B------:R-:W-:Y:S05]  /*2e70*/  BSYNC.RECONVERGENT B1 ;  /* 0x0000000000017941 */ /* 0x000fea0003800200 */
.L_x_201:
[----:B------:R-:W-:Y:S02]  /*2e80*/  IMAD R7, R7, R8, RZ ;  /* 0x0000000807077224 */ /* 0x000fe400078e02ff */
[----:B------:R-:W-:-:S04]  /*2e90*/  IMAD.WIDE.U32 R22, R8, R6, R22 ;  /* 0x0000000608167225 */ /* 0x000fc800078e0016 */
[----:B------:R-:W-:-:S05]  /*2ea0*/  IMAD R7, R9, R6, R7 ;  /* 0x0000000609077224 */ /* 0x000fca00078e0207 */
[----:B------:R-:W-:-:S07]  /*2eb0*/  IADD3 R23, PT, PT, R23, R7, RZ ;  /* 0x0000000717177210 */ /* 0x000fce0007ffe0ff */
.L_x_158:
        /* <DEDUP_REMOVED lines=13> */
.L_x_157:
[----:B------:R-:W-:-:S04]  /*2f90*/  ISETP.GE.U32.AND P0, PT, R10, UR10, PT ;  /* 0x0000000a0a007c0c */ /* 0x000fc8000bf06070 */
[----:B------:R-:W-:-:S13]  /*2fa0*/  ISETP.GE.U32.AND.EX P0, PT, RZ, UR11, PT, P0 ;  /* 0x0000000bff007c0c */ /* 0x000fda000bf06100 */
[----:B------:R-:W-:Y:S05]  /*2fb0*/  @P0 BRA `(.L_x_204) ;  /* 0x0000003400940947 */ /* 0x000fea0003800000 */
[----:B------:R-:W-:Y:S01]  /*2fc0*/  ISETP.GE.AND P0, PT, R8, RZ, PT ;  /* 0x000000ff0800720c */ /* 0x000fe20003f06270 */
[----:B------:R-:W-:Y:S02]  /*2fd0*/  HFMA2 R5, -RZ, RZ, 0, 0 ;  /* 0x00000000ff057431 */ /* 0x000fe400000001ff */
[----:B------:R-:W-:-:S10]  /*2fe0*/  IMAD.MOV.U32 R6, RZ, RZ, RZ ;  /* 0x000000ffff067224 */ /* 0x000fd400078e00ff */
[----:B------:R-:W-:Y:S05]  /*2ff0*/  @!P0 BRA `(.L_x_205) ;  /* 0x0000003400708947 */ /* 0x000fea0003800000 */
[----:B------:R-:W-:Y:S01]  /*3000*/  ISETP.GE.U32.AND P0, PT, R8, 0x7, PT ;  /* 0x000000070800780c */ /* 0x000fe20003f06070 */
[----:B------:R-:W-:Y:S01]  /*3010*/  IMAD.MOV.U32 R15, RZ, RZ, RZ ;  /* 0x000000ffff0f7224 */ /* 0x000fe200078e00ff */
[----:B------:R-:W-:Y:S01]  /*3020*/  LOP3.LUT R9, R11, 0x7, RZ, 0xc0, !PT ;  /* 0x000000070b097812 */ /* 0x000fe200078ec0ff */
[----:B------:R-:W-:Y:S01]  /*3030*/  IMAD.MOV.U32 R5, RZ, RZ, RZ ;  /* 0x000000ffff057224 */ /* 0x000fe200078e00ff */
[----:B------:R-:W-:-:S09]  /*3040*/  MOV R6, RZ ;  /* 0x000000ff00067202 */ /* 0x000fd20000000f00 */
[----:B------:R-:W-:Y:S05]  /*3050*/  @!P0 BRA `(.L_x_206) ;  /* 0x0000001c00248947 */ /* 0x000fea0003800000 */
[----:B------:R-:W0:Y:S01]  /*3060*/  LDC.64 R34, c[0x0][0x390] ;  /* 0x0000e400ff227b82 */ /* 0x000e220000000a00 */
[C---:B------:R-:W-:Y:S01]  /*3070*/  LOP3.LUT R7, R11.reuse, 0xfffffff8, RZ, 0xc0, !PT ;  /* 0xfffffff80b077812 */ /* 0x040fe200078ec0ff */
[----:B------:R-:W-:Y:S01]  /*3080*/  IMAD.MOV.U32 R6, RZ, RZ, RZ ;  /* 0x000000ffff067224 */ /* 0x000fe200078e00ff */
[----:B------:R-:W-:Y:S02]  /*3090*/  IADD3 R8, PT, PT, R11, -0x4, RZ ;  /* 0xfffffffc0b087810 */ /* 0x000fe40007ffe0ff */
[----:B------:R-:W-:Y:S01]  /*30a0*/  MOV R5, RZ ;  /* 0x000000ff00057202 */ /* 0x000fe20000000f00 */
[----:B------:R-:W-:Y:S02]  /*30b0*/  IMAD.MOV R7, RZ, RZ, -R7 ;  /* 0x000000ffff077224 */ /* 0x000fe400078e0a07 */
[----:B------:R-:W1:Y:S08]  /*30c0*/  LDC.64 R16, c[0x0][0x398] ;  /* 0x0000e600ff107b82 */ /* 0x000e700000000a00 */
[----:B------:R-:W2:Y:S08]  /*30d0*/  LDC.64 R18, c[0x0][0x390] ;  /* 0x0000e400ff127b82 */ /* 0x000eb00000000a00 */
[----:B------:R-:W3:Y:S02]  /*30e0*/  LDC.64 R22, c[0x0][0x398] ;  /* 0x0000e600ff167b82 */ /* 0x000ee40000000a00 */
.L_x_231:
[----:B------:R-:W-:-:S05]  /*30f0*/  IADD3 R4, PT, PT, R8, 0x3, RZ ;  /* 0x0000000308047810 */ /* 0x000fca0007ffe0ff */
[----:B0-----:R-:W-:-:S06]  /*3100*/  IMAD.WIDE.U32 R20, R4, 0x8, R34 ;  /* 0x0000000804147825 */ /* 0x001fcc00078e0022 */
[----:B------:R-:W4:Y:S01]  /*3110*/  LDG.E.64 R20, desc[UR8][R20.64] ;  /* 0x0000000814147981 */ /* 0x000f22000c1e1b00 */
[----:B------:R-:W-:Y:S01]  /*3120*/  VIADD R7, R7, 0x8 ;  /* 0x0000000807077836 */ /* 0x000fe20000000000 */
[----:B------:R-:W-:Y:S04]  /*3130*/  BSSY.RECONVERGENT B1, `(.L_x_207) ;  /* 0x000002c000017945 */ /* 0x000fe80003800200 */
[----:B------:R-:W-:Y:S02]  /*3140*/  ISETP.NE.AND P2, PT, R7, RZ, PT ;  /* 0x000000ff0700720c */ /* 0x000fe40003f45270 */
[----:B----4-:R-:W-:-:S04]  /*3150*/  LOP3.LUT R11, R15, R21, RZ, 0xfc, !PT ;  /* 0x000000150f0b7212 */ /* 0x010fc800078efcff */
        /* <DEDUP_REMOVED lines=8> */
[----:B------:R0:W4:Y:S02]  /*31e0*/  F2I.FTZ.U32.TRUNC.NTZ R13, R12 ;  /* 0x0000000c000d7305 */ /* 0x000124000021f000 */
[----:B0-----:R-:W-:Y:S02]  /*31f0*/  HFMA2 R12, -RZ, RZ, 0, 0 ;  /* 0x00000000ff0c7431 */ /* 0x001fe400000001ff */
[----:B----4-:R-:W-:-:S04]  /*3200*/  IMAD R15, R15, R13, RZ ;  /* 0x0000000d0f0f7224 */ /* 0x010fc800078e02ff */
        /* <DEDUP_REMOVED lines=14> */
.L_x_208:
[----:B------:R-:W-:Y:S01]  /*32f0*/  MOV R26, R10 ;  /* 0x0000000a001a7202 */ /* 0x000fe20000000f00 */
[----:B------:R-:W-:Y:S01]  /*3300*/  IMAD.MOV.U32 R13, RZ, RZ, R15 ;  /* 0x000000ffff0d7224 */ /* 0x000fe200078e000f */
[----:B------:R-:W-:Y:S01]  /*3310*/  MOV R14, R20 ;  /* 0x00000014000e7202 */ /* 0x000fe20000000f00 */
[----:B------:R-:W-:Y:S01]  /*3320*/  IMAD.MOV.U32 R11, RZ, RZ, R21 ;  /* 0x000000ffff0b7224 */ /* 0x000fe200078e0015 */
[----:B------:R-:W-:-:S07]  /*3330*/  MOV R12, 0x3350 ;  /* 0x00003350000c7802 */ /* 0x000fce0000000f00 */
[----:B-123--:R-:W-:Y:S05]  /*3340*/  CALL.REL.NOINC `($__internal_4_$__cuda_sm20_div_s64) ;  /* 0x0000003400c87944 */ /* 0x00efea0003c00000 */
[-C--:B------:R-:W-:Y:S01]  /*3350*/  IADD3 R27, P0, PT, RZ, -R24.reuse, RZ ;  /* 0x80000018ff1b7210 */ /* 0x080fe20007f1e0ff */
        /* <DEDUP_REMOVED lines=8> */
[----:B------:R-:W-:-:S07]  /*33e0*/  IMAD.IADD R13, R11, 0x1, R13 ;  /* 0x000000010b0d7824 */ /* 0x000fce00078e020d */
.L_x_209:
[----:B------:R-:W-:Y:S05]  /*33f0*/  BSYNC.RECONVERGENT B1 ;  /* 0x0000000000017941 */ /* 0x000fea0003800200 */
.L_x_207:
[----:B------:R-:W-:Y:S01]  /*3400*/  IADD3 R15, PT, PT, R8, 0x2, RZ ;  /* 0x00000002080f7810 */ /* 0x000fe20007ffe0ff */
[----:B---3--:R-:W-:-:S04]  /*3410*/  IMAD.WIDE.U32 R10, R4, 0x8, R22 ;  /* 0x00000008040a7825 */ /* 0x008fc800078e0016 */
[----:B--2---:R-:W-:Y:S02]  /*3420*/  IMAD.WIDE.U32 R38, R15, 0x8, R18 ;  /* 0x000000080f267825 */ /* 0x004fe400078e0012 */
[----:B------:R-:W2:Y:S04]  /*3430*/  LDG.E.64 R10, desc[UR8][R10.64] ;  /* 0x000000080a0a7981 */ /* 0x000ea8000c1e1b00 */
[----:B------:R-:W3:Y:S01]  /*3440*/  LDG.E.64 R38, desc[UR8][R38.64] ;  /* 0x0000000826267981 */ /* 0x000ee2000c1e1b00 */
[----:B------:R-:W-:Y:S01]  /*3450*/  IMAD.MOV.U32 R4, RZ, RZ, R6 ;  /* 0x000000ffff047224 */ /* 0x000fe200078e0006 */
[----:B------:R-:W-:Y:S01]  /*3460*/  BSSY.RECONVERGENT B1, `(.L_x_210) ;  /* 0x0000031000017945 */ /* 0x000fe20003800200 */
[----:B---3--:R-:W-:-:S04]  /*3470*/  LOP3.LUT R12, R37, R39, RZ, 0xfc, !PT ;  /* 0x00000027250c7212 */ /* 0x008fc800078efcff */
        /* <DEDUP_REMOVED lines=11> */
[----:B0-----:R-:W-:Y:S02]  /*3530*/  VIADD R10, R6, 0xffffffe ;  /* 0x0ffffffe060a7836 */ /* 0x001fe40000000000 */
[----:B------:R-:W-:-:S04]  /*3540*/  IMAD.MOV.U32 R6, RZ, RZ, RZ ;  /* 0x000000ffff067224 */ /* 0x000fc800078e00ff */
        /* <DEDUP_REMOVED lines=17> */
.L_x_211:
[----:B------:R-:W-:Y:S01]  /*3660*/  MOV R26, R36 ;  /* 0x00000024001a7202 */ /* 0x000fe20000000f00 */
[----:B------:R-:W-:Y:S01]  /*3670*/  IMAD.MOV.U32 R13, RZ, RZ, R37 ;  /* 0x000000ffff0d7224 */ /* 0x000fe200078e0025 */
[----:B------:R-:W-:Y:S01]  /*3680*/  MOV R14, R38 ;  /* 0x00000026000e7202 */ /* 0x000fe20000000f00 */
[----:B------:R-:W-:Y:S01]  /*3690*/  IMAD.MOV.U32 R11, RZ, RZ, R39 ;  /* 0x000000ffff0b7224 */ /* 0x000fe200078e0027 */
[----:B------:R-:W-:-:S07]  /*36a0*/  MOV R12, 0x36c0 ;  /* 0x000036c0000c7802 */ /* 0x000fce0000000f00 */
[----:B-1----:R-:W-:Y:S05]  /*36b0*/  CALL.REL.NOINC `($__internal_4_$__cuda_sm20_div_s64) ;  /* 0x0000003000ec7944 */ /* 0x002fea0003c00000 */
        /* <DEDUP_REMOVED lines=8> */
[----:B------:R-:W-:Y:S02]  /*3740*/  IMAD R39, R39, R27, R13 ;  /* 0x0000001b27277224 */ /* 0x000fe400078e020d */
[----:B------:R-:W-:-:S03]  /*3750*/  IMAD.MOV.U32 R13, RZ, RZ, R10 ;  /* 0x000000ffff0d7224 */ /* 0x000fc600078e000a */
[----:B------:R-:W-:-:S07]  /*3760*/  IADD3 R6, PT, PT, R11, R39, RZ ;  /* 0x000000270b067210 */ /* 0x000fce0007ffe0ff */
.L_x_212:
[----:B------:R-:W-:Y:S05]  /*3770*/  BSYNC.RECONVERGENT B1 ;  /* 0x0000000000017941 */ /* 0x000fea0003800200 */
.L_x_210:
[----:B------:R-:W-:Y:S02]  /*3780*/  VIADD R5, R8, 0x1 ;  /* 0x0000000108057836 */ /* 0x000fe40000000000 */
[----:B------:R-:W-:-:S04]  /*3790*/  IMAD.WIDE.U32 R10, R15, 0x8, R22 ;  /* 0x000000080f0a7825 */ /* 0x000fc800078e0016 */
[----:B------:R-:W-:Y:S02]  /*37a0*/  IMAD.WIDE.U32 R38, R5, 0x8, R18 ;  /* 0x0000000805267825 */ /* 0x000fe400078e0012 */
[----:B------:R-:W2:Y:S04]  /*37b0*/  LDG.E.64 R10, desc[UR8][R10.64] ;  /* 0x000000080a0a7981 */ /* 0x000ea8000c1e1b00 */
[----:B------:R-:W3:Y:S01]  /*37c0*/  LDG.E.64 R38, desc[UR8][R38.64] ;  /* 0x0000000826267981 */ /* 0x000ee2000c1e1b00 */
[----:B------:R-:W-:Y:S01]  /*37d0*/  MOV R20, R4 ;  /* 0x0000000400147202 */ /* 0x000fe20000000f00 */
[----:B------:R-:W-:Y:S01]  /*37e0*/  BSSY.RECONVERGENT B1, `(.L_x_213) ;  /* 0x0000031000017945 */ /* 0x000fe20003800200 */
[----:B---3--:R-:W-:-:S04]  /*37f0*/  LOP3.LUT R12, R37, R39, RZ, 0xfc, !PT ;  /* 0x00000027250c7212 */ /* 0x008fc800078efcff */
        /* <DEDUP_REMOVED lines=9> */
[----:B------:R-:W-:Y:S01]  /*3890*/  HFMA2 R37, -RZ, RZ, 0, 0 ;  /* 0x00000000ff257431 */ /* 0x000fe200000001ff */
[----:B------:R-:W-:-:S04]  /*38a0*/  MOV R6, RZ ;  /* 0x000000ff00067202 */ /* 0x000fc80000000f00 */
        /* <DEDUP_REMOVED lines=19> */
.L_x_214:
[----:B------:R-:W-:Y:S01]  /*39e0*/  IMAD.MOV.U32 R26, RZ, RZ, R36 ;  /* 0x000000ffff1a7224 */ /* 0x000fe200078e0024 */
[----:B------:R-:W-:Y:S01]  /*39f0*/  MOV R13, R37 ;  /* 0x00000025000d7202 */ /* 0x000fe20000000f00 */
[----:B------:R-:W-:Y:S01]  /*3a00*/  IMAD.MOV.U32 R14, RZ, RZ, R38 ;  /* 0x000000ffff0e7224 */ /* 0x000fe200078e0026 */
[----:B------:R-:W-:Y:S02]  /*3a10*/  MOV R11, R39 ;  /* 0x00000027000b7202 */ /* 0x000fe40000000f00 */
[----:B------:R-:W-:-:S07]  /*3a20*/  MOV R12, 0x3a40 ;  /* 0x00003a40000c7802 */ /* 0x000fce0000000f00 */
[----:B-1----:R-:W-:Y:S05]  /*3a30*/  CALL.REL.NOINC `($__internal_4_$__cuda_sm20_div_s64) ;  /* 0x00000030000c7944 */ /* 0x002fea0003c00000 */
        /* <DEDUP_REMOVED lines=11> */
.L_x_215:
[----:B------:R-:W-:Y:S05]  /*3af0*/  BSYNC.RECONVERGENT B1 ;  /* 0x0000000000017941 */ /* 0x000fea0003800200 */
.L_x_213:
[----:B------:R-:W-:-:S04]  /*3b00*/  IMAD.WIDE.U32 R38, R8, 0x8, R18 ;  /* 0x0000000808267825 */ /* 0x000fc800078e0012 */
[----:B------:R-:W-:Y:S02]  /*3b10*/  IMAD.WIDE.U32 R10, R5, 0x8, R22 ;  /* 0x00000008050a7825 */ /* 0x000fe400078e0016 */
[----:B------:R-:W2:Y:S04]  /*3b20*/  LDG.E.64 R38, desc[UR8][R38.64] ;  /* 0x0000000826267981 */ /* 0x000ea8000c1e1b00 */
[----:B------:R-:W3:Y:S01]  /*3b30*/  LDG.E.64 R10, desc[UR8][R10.64] ;  /* 0x000000080a0a7981 */ /* 0x000ee2000c1e1b00 */
[----:B------:R-:W-:Y:S01]  /*3b40*/  MOV R14, R20 ;  /* 0x00000014000e7202 */ /* 0x000fe20000000f00 */
[----:B------:R-:W-:Y:S01]  /*3b50*/  BSSY.RECONVERGENT B1, `(.L_x_216) ;  /* 0x0000031000017945 */ /* 0x000fe20003800200 */
[----:B--2---:R-:W-:-:S04]  /*3b60*/  LOP3.LUT R12, R37, R39, RZ, 0xfc, !PT ;  /* 0x00000027250c7212 */ /* 0x004fc800078efcff */
[----:B------:R-:W-:Y:S01]  /*3b70*/  ISETP.NE.U32.AND P0, PT, R12, RZ, PT ;  /* 0x000000ff0c00720c */ /* 0x000fe20003f05070 */
[-C--:B---3--:R-:W-:Y:S02]  /*3b80*/  IMAD R21, R11, R13.reuse, RZ ;  /* 0x0000000d0b157224 */ /* 0x088fe400078e02ff */
[----:B------:R-:W-:-:S04]  /*3b90*/  IMAD.WIDE.U32 R4, R10, R13, R14 ;  /* 0x0000000d0a047225 */ /* 0x000fc800078e000e */
[----:B------:R-:W-:Y:S02]  /*3ba0*/  IMAD R15, R10, R6, R21 ;  /* 0x000000060a0f7224 */ /* 0x000fe400078e0215 */
[----:B------:R-:W-:-:S03]  /*3bb0*/  VIADD R21, R8, 0xfffffffc ;  /* 0xfffffffc08157836 */ /* 0x000fc60000000000 */
        /* <DEDUP_REMOVED lines=25> */
.L_x_217:
        /* <DEDUP_REMOVED lines=13> */
[----:B------:R-:W-:Y:S01]  /*3e20*/  IMAD R13, R13, R38, RZ ;  /* 0x000000260d0d7224 */ /* 0x000fe200078e02ff */
[----:B------:R-:W-:-:S03]  /*3e30*/  MOV R37, R10 ;  /* 0x0000000a00257202 */ /* 0x000fc60000000f00 */
[----:B------:R-:W-:-:S04]  /*3e40*/  IMAD R13, R39, R27, R13 ;  /* 0x0000001b270d7224 */ /* 0x000fc800078e020d */
[----:B------:R-:W-:-:S07]  /*3e50*/  IMAD.IADD R13, R11, 0x1, R13 ;  /* 0x000000010b0d7824 */ /* 0x000fce00078e020d */
.L_x_218:
[----:B------:R-:W-:Y:S05]  /*3e60*/  BSYNC.RECONVERGENT B1 ;  /* 0x0000000000017941 */ /* 0x000fea0003800200 */
.L_x_216:
[C---:B------:R-:W-:Y:S01]  /*3e70*/  IADD3 R5, PT, PT, R8.reuse, -0x1, RZ ;  /* 0xffffffff08057810 */ /* 0x040fe20007ffe0ff */
[----:B------:R-:W-:-:S04]  /*3e80*/  IMAD.WIDE.U32 R10, R8, 0x8, R22 ;  /* 0x00000008080a7825 */ /* 0x000fc800078e0016 */
[----:B------:R-:W-:Y:S02]  /*3e90*/  IMAD.WIDE.U32 R38, R5, 0x8, R18 ;  /* 0x0000000805267825 */ /* 0x000fe400078e0012 */
        /* <DEDUP_REMOVED lines=35> */
.L_x_220:
        /* <DEDUP_REMOVED lines=17> */
.L_x_221:
[----:B------:R-:W-:Y:S05]  /*41e0*/  BSYNC.RECONVERGENT B1 ;  /* 0x0000000000017941 */ /* 0x000fea0003800200 */
.L_x_219:
        /* <DEDUP_REMOVED lines=38> */
.L_x_223:
[----:B------:R-:W-:Y:S01]  /*4450*/  IMAD.MOV.U32 R26, RZ, RZ, R38 ;  /* 0x000000ffff1a7224 */ /* 0x000fe200078e0026 */
[----:B------:R-:W-:Y:S01]  /*4460*/  MOV R13, R39 ;  /* 0x00000027000d7202 */ /* 0x000fe20000000f00 */
[----:B------:R-:W-:Y:S01]  /*4470*/  IMAD.MOV.U32 R14, RZ, RZ, R40 ;  /* 0x000000ffff0e7224 */ /* 0x000fe200078e0028 */
[----:B------:R-:W-:Y:S02]  /*4480*/  MOV R11, R41 ;  /* 0x00000029000b7202 */ /* 0x000fe40000000f00 */
[----:B------:R-:W-:-:S07]  /*4490*/  MOV R12, 0x44b0 ;  /* 0x000044b0000c7802 */ /* 0x000fce0000000f00 */
[----:B-1----:R-:W-:Y:S05]  /*44a0*/  CALL.REL.NOINC `($__internal_4_$__cuda_sm20_div_s64) ;  /* 0x0000002400707944 */ /* 0x002fea0003c00000 */
[----:B------:R-:W-:Y:S02]  /*44b0*/  IADD3 R27, P0, PT, RZ, -R24, RZ ;  /* 0x80000018ff1b7210 */ /* 0x000fe40007f1e0ff */
[----:B------:R-:W-:Y:S02]  /*44c0*/  MOV R10, R38 ;  /* 0x00000026000a7202 */ /* 0x000fe40000000f00 */
[----:B------:R-:W-:Y:S01]  /*44d0*/  MOV R11, R39 ;  /* 0x00000027000b7202 */ /* 0x000fe20000000f00 */
[--C-:B------:R-:W-:Y:S01]  /*44e0*/  IMAD.X R13, RZ, RZ, ~R25.reuse, P0 ;  /* 0x000000ffff0d7224 */ /* 0x100fe200000e0e19 */
[----:B------:R-:W-:Y:S01]  /*44f0*/  MOV R38, R24 ;  /* 0x0000001800267202 */ /* 0x000fe20000000f00 */
[----:B------:R-:W-:Y:S02]  /*4500*/  IMAD.MOV.U32 R39, RZ, RZ, R25 ;  /* 0x000000ffff277224 */ /* 0x000fe400078e0019 */
[----:B------:R-:W-:Y:S02]  /*4510*/  IMAD R13, R13, R40, RZ ;  /* 0x000000280d0d7224 */ /* 0x000fe400078e02ff */
[----:B------:R-:W-:-:S04]  /*4520*/  IMAD.WIDE.U32 R10, R40, R27, R10 ;  /* 0x0000001b280a7225 */ /* 0x000fc800078e000a */
[----:B------:R-:W-:Y:S02]  /*4530*/  IMAD R13, R41, R27, R13 ;  /* 0x0000001b290d7224 */ /* 0x000fe400078e020d */
[----:B------:R-:W-:-:S03]  /*4540*/  IMAD.MOV.U32 R41, RZ, RZ, R10 ;  /* 0x000000ffff297224 */ /* 0x000fc600078e000a */
[----:B------:R-:W-:-:S07]  /*4550*/  IADD3 R13, PT, PT, R11, R13, RZ ;  /* 0x0000000d0b0d7210 */ /* 0x000fce0007ffe0ff */
.L_x_224:
[----:B------:R-:W-:Y:S05]  /*4560*/  BSYNC.RECONVERGENT B1 ;  /* 0x0000000000017941 */ /* 0x000fea0003800200 */
.L_x_222:
[----:B------:R-:W-:Y:S01]  /*4570*/  IADD3 R5, PT, PT, R8, -0x3, RZ ;  /* 0xfffffffd08057810 */ /* 0x000fe20007ffe0ff */
        /* <DEDUP_REMOVED lines=36> */
.L_x_226:
[----:B------:R-:W-:Y:S01]  /*47c0*/  MOV R26, R38 ;  /* 0x00000026001a7202 */ /* 0x000fe20000000f00 */
[----:B------:R-:W-:Y:S01]  /*47d0*/  IMAD.MOV.U32 R13, RZ, RZ, R39 ;  /* 0x000000ffff0d7224 */ /* 0x000fe200078e0027 */
[----:B------:R-:W-:Y:S02]  /*47e0*/  MOV R14, R42 ;  /* 0x0000002a000e7202 */ /* 0x000fe40000000f00 */
[----:B------:R-:W-:Y:S02]  /*47f0*/  MOV R11, R43 ;  /* 0x0000002b000b7202 */ /* 0x000fe40000000f00 */
[----:B------:R-:W-:-:S07]  /*4800*/  MOV R12, 0x4820 ;  /* 0x00004820000c7802 */ /* 0x000fce0000000f00 */
[----:B-1----:R-:W-:Y:S05]  /*4810*/  CALL.REL.NOINC `($__internal_4_$__cuda_sm20_div_s64) ;  /* 0x0000002000947944 */ /* 0x002fea0003c00000 */
[----:B------:R-:W-:Y:S01]  /*4820*/  IADD3 R27, P0, PT, RZ, -R24, RZ ;  /* 0x80000018ff1b7210 */ /* 0x000fe20007f1e0ff */
[--C-:B------:R-:W-:Y:S01]  /*4830*/  IMAD.MOV.U32 R37, RZ, RZ, R25.reuse ;  /* 0x000000ffff257224 */ /* 0x100fe200078e0019 */
[----:B------:R-:W-:Y:S02]  /*4840*/  MOV R10, R38 ;  /* 0x00000026000a7202 */ /* 0x000fe40000000f00 */
[----:B------:R-:W-:Y:S01]  /*4850*/  MOV R11, R39 ;  /* 0x00000027000b7202 */ /* 0x000fe20000000f00 */
[----:B------:R-:W-:Y:S01]  /*4860*/  IMAD.X R13, RZ, RZ, ~R25, P0 ;  /* 0x000000ffff0d7224 */ /* 0x000fe200000e0e19 */
[----:B------:R-:W-:-:S03]  /*4870*/  MOV R36, R24 ;  /* 0x0000001800247202 */ /* 0x000fc60000000f00 */
[----:B------:R-:W-:Y:S02]  /*4880*/  IMAD R13, R13, R42, RZ ;  /* 0x0000002a0d0d7224 */ /* 0x000fe400078e02ff */
[----:B------:R-:W-:-:S04]  /*4890*/  IMAD.WIDE.U32 R10, R42, R27, R10 ;  /* 0x0000001b2a0a7225 */ /* 0x000fc800078e000a */
[----:B------:R-:W-:Y:S02]  /*48a0*/  IMAD R13, R43, R27, R13 ;  /* 0x0000001b2b0d7224 */ /* 0x000fe400078e020d */
[----:B------:R-:W-:-:S03]  /*48b0*/  IMAD.MOV.U32 R43, RZ, RZ, R10 ;  /* 0x000000ffff2b7224 */ /* 0x000fc600078e000a */
[----:B------:R-:W-:-:S07]  /*48c0*/  IADD3 R4, PT, PT, R11, R13, RZ ;  /* 0x0000000d0b047210 */ /* 0x000fce0007ffe0ff */
.L_x_227:
[----:B------:R-:W-:Y:S05]  /*48d0*/  BSYNC.RECONVERGENT B1 ;  /* 0x0000000000017941 */ /* 0x000fea0003800200 */
.L_x_225:
        /* <DEDUP_REMOVED lines=14> */
[----:B------:R-:W-:Y:S02]  /*49c0*/  IADD3 R13, PT, PT, RZ, -R38, RZ ;  /* 0x80000026ff0d7210 */ /* 0x000fe40007ffe0ff */
        /* <DEDUP_REMOVED lines=20> */
[----:B------:R-:W-:Y:S06]  /*4b10*/  BRA `(.L_x_230) ;  /* 0x0000000000447947 */ /* 0x000fec0003800000 */
.L_x_229:
[----:B------:R-:W-:Y:S01]  /*4b20*/  MOV R26, R36 ;  /* 0x00000024001a7202 */ /* 0x000fe20000000f00 */
[----:B------:R-:W-:Y:S01]  /*4b30*/  IMAD.MOV.U32 R14, RZ, RZ, R38 ;  /* 0x000000ffff0e7224 */ /* 0x000fe200078e0026 */
[----:B------:R-:W-:Y:S02]  /*4b40*/  MOV R13, R37 ;  /* 0x00000025000d7202 */ /* 0x000fe40000000f00 */
[----:B------:R-:W-:Y:S02]  /*4b50*/  MOV R11, R39 ;  /* 0x00000027000b7202 */ /* 0x000fe40000000f00 */
[----:B------:R-:W-:-:S07]  /*4b60*/  MOV R12, 0x4b80 ;  /* 0x00004b80000c7802 */ /* 0x000fce0000000f00 */
[----:B-1----:R-:W-:Y:S05]  /*4b70*/  CALL.REL.NOINC `($__internal_4_$__cuda_sm20_div_s64) ;  /* 0x0000001c00bc7944 */ /* 0x002fea0003c00000 */
[-C--:B------:R-:W-:Y:S01]  /*4b80*/  IADD3 R15, P0, PT, RZ, -R24.reuse, RZ ;  /* 0x80000018ff0f7210 */ /* 0x080fe20007f1e0ff */
[----:B------:R-:W-:Y:S01]  /*4b90*/  IMAD.MOV.U32 R12, RZ, RZ, R36 ;  /* 0x000000ffff0c7224 */ /* 0x000fe200078e0024 */
[----:B------:R-:W-:Y:S02]  /*4ba0*/  MOV R13, R37 ;  /* 0x00000025000d7202 */ /* 0x000fe40000000f00 */
[----:B------:R-:W-:Y:S02]  /*4bb0*/  IADD3.X R11, PT, PT, RZ, ~R25, RZ, P0, !PT ;  /* 0x80000019ff0b7210 */ /* 0x000fe400007fe4ff */
[----:B------:R-:W-:Y:S01]  /*4bc0*/  MOV R10, R24 ;  /* 0x00000018000a7202 */ /* 0x000fe20000000f00 */
[----:B------:R-:W-:-:S04]  /*4bd0*/  IMAD.WIDE.U32 R12, R38, R15, R12 ;  /* 0x0000000f260c7225 */ /* 0x000fc800078e000c */
[----:B------:R-:W-:Y:S02]  /*4be0*/  IMAD R11, R11, R38, RZ ;  /* 0x000000260b0b7224 */ /* 0x000fe400078e02ff */
[----:B------:R-:W-:Y:S02]  /*4bf0*/  IMAD.MOV.U32 R37, RZ, RZ, R12 ;  /* 0x000000ffff257224 */ /* 0x000fe400078e000c */
[----:B------:R-:W-:Y:S01]  /*4c00*/  IMAD R11, R39, R15, R11 ;  /* 0x0000000f270b7224 */ /* 0x000fe200078e020b */
[----:B------:R-:W-:-:S04]  /*4c10*/  MOV R15, R25 ;  /* 0x00000019000f7202 */ /* 0x000fc80000000f00 */
[----:B------:R-:W-:-:S07]  /*4c20*/  IADD3 R11, PT, PT, R13, R11, RZ ;  /* 0x0000000b0d0b7210 */ /* 0x000fce0007ffe0ff */
.L_x_230:
[----:B------:R-:W-:Y:S05]  /*4c30*/  BSYNC.RECONVERGENT B1 ;  /* 0x0000000000017941 */ /* 0x000fea0003800200 */
.L_x_228:
[----:B-1----:R-:W-:-:S06]  /*4c40*/  IMAD.WIDE.U32 R12, R21, 0x8, R16 ;  /* 0x00000008150c7825 */ /* 0x002fcc00078e0010 */
[----:B------:R-:W2:Y:S01]  /*4c50*/  LDG.E.64 R12, desc[UR8][R12.64] ;  /* 0x000000080c0c7981 */ /* 0x000ea2000c1e1b00 */
[----:B------:R-:W-:Y:S01]  /*4c60*/  IMAD.MOV.U32 R4, RZ, RZ, R40 ;  /* 0x000000ffff047224 */ /* 0x000fe200078e0028 */
[----:B------:R-:W-:Y:S01]  /*4c70*/  IADD3 R8, PT, PT, R8, -0x8, RZ ;  /* 0xfffffff808087810 */ /* 0x000fe20007ffe0ff */
[-C--:B--2---:R-:W-:Y:S02]  /*4c80*/  IMAD R6, R13, R37.reuse, RZ ;  /* 0x000000250d067224 */ /* 0x084fe400078e02ff */
[----:B------:R-:W-:-:S04]  /*4c90*/  IMAD.WIDE.U32 R4, R12, R37, R4 ;  /* 0x000000250c047225 */ /* 0x000fc800078e0004 */
[----:B------:R-:W-:Y:S01]  /*4ca0*/  IMAD R11, R12, R11, R6 ;  /* 0x0000000b0c0b7224 */ /* 0x000fe200078e0206 */
[----:B------:R-:W-:-:S03]  /*4cb0*/  MOV R6, R4 ;  /* 0x0000000400067202 */ /* 0x000fc60000000f00 */
[----:B------:R-:W-:Y:S01]  /*4cc0*/  IMAD.IADD R5, R5, 0x1, R11 ;  /* 0x0000000105057824 */ /* 0x000fe200078e020b */
[----:B------:R-:W-:Y:S06]  /*4cd0*/  @P2 BRA `(.L_x_231) ;  /* 0xffffffe400042947 */ /* 0x000fec000383ffff */
[----:B------:R-:W-:-:S07]  /*4ce0*/  IADD3 R8, PT, PT, R8, 0x3, RZ ;  /* 0x0000000308087810 */ /* 0x000fce0007ffe0ff */
.L_x_206:
        /* <DEDUP_REMOVED lines=36> */
.L_x_234:
[----:B------:R-:W-:Y:S01]  /*4f30*/  IMAD.MOV.U32 R26, RZ, RZ, R10 ;  /* 0x000000ffff1a7224 */ /* 0x000fe200078e000a */
[----:B------:R-:W-:Y:S01]  /*4f40*/  MOV R13, R15 ;  /* 0x0000000f000d7202 */ /* 0x000fe20000000f00 */
[----:B------:R-:W-:Y:S01]  /*4f50*/  IMAD.MOV.U32 R11, RZ, RZ, R17 ;  /* 0x000000ffff0b7224 */ /* 0x000fe200078e0011 */
[----:B------:R-:W-:Y:S02]  /*4f60*/  MOV R14, R16 ;  /* 0x00000010000e7202 */ /* 0x000fe40000000f00 */
[----:B------:R-:W-:-:S07]  /*4f70*/  MOV R12, 0x4f90 ;  /* 0x00004f90000c7802 */ /* 0x000fce0000000f00 */
[----:B------:R-:W-:Y:S05]  /*4f80*/  CALL.REL.NOINC `($__internal_4_$__cuda_sm20_div_s64) ;  /* 0x0000001800b87944 */ /* 0x000fea0003c00000 */
        /* <DEDUP_REMOVED lines=8> */
[----:B------:R-:W-:-:S05]  /*5010*/  IMAD R7, R17, R9, R7 ;  /* 0x0000000911077224 */ /* 0x000fca00078e0207 */
[----:B------:R-:W-:-:S07]  /*5020*/  IADD3 R15, PT, PT, R11, R7, RZ ;  /* 0x000000070b0f7210 */ /* 0x000fce0007ffe0ff */
.L_x_235:
[----:B------:R-:W-:Y:S05]  /*5030*/  BSYNC.RECONVERGENT B1 ;  /* 0x0000000000017941 */ /* 0x000fea0003800200 */
.L_x_233:
[----:B------:R-:W0:Y:S01]  /*5040*/  LDC.64 R18, c[0x0][0x390] ;  /* 0x0000e400ff127b82 */ /* 0x000e220000000a00 */
[----:B------:R-:W-:-:S07]  /*5050*/  IADD3 R7, PT, PT, R8, -0x1, RZ ;  /* 0xffffffff08077810 */ /* 0x000fce0007ffe0ff */
[----:B------:R-:W1:Y:S01]  /*5060*/  LDC.64 R10, c[0x0][0x398] ;  /* 0x0000e600ff0a7b82 */ /* 0x000e620000000a00 */
[----:B0-----:R-:W-:-:S06]  /*5070*/  IMAD.WIDE.U32 R18, R7, 0x8, R18 ;  /* 0x0000000807127825 */ /* 0x001fcc00078e0012 */
[----:B------:R-:W2:Y:S01]  /*5080*/  LDG.E.64 R18, desc[UR8][R18.64] ;  /* 0x0000000812127981 */ /* 0x000ea2000c1e1b00 */
[----:B-1----:R-:W-:-:S06]  /*5090*/  IMAD.WIDE.U32 R10, R8, 0x8, R10 ;  /* 0x00000008080a7825 */ /* 0x002fcc00078e000a */
[----:B------:R-:W3:Y:S01]  /*50a0*/  LDG.E.64 R10, desc[UR8][R10.64] ;  /* 0x000000080a0a7981 */ /* 0x000ee2000c1e1b00 */
[----:B------:R-:W-:Y:S01]  /*50b0*/  MOV R16, R6 ;  /* 0x0000000600107202 */ /* 0x000fe20000000f00 */
        /* <DEDUP_REMOVED lines=33> */
.L_x_237:
[----:B------:R-:W-:Y:S01]  /*52d0*/  MOV R26, R20 ;  /* 0x00000014001a7202 */ /* 0x000fe20000000f00 */
[----:B------:R-:W-:Y:S01]  /*52e0*/  IMAD.MOV.U32 R14, RZ, RZ, R18 ;  /* 0x000000ffff0e7224 */ /* 0x000fe200078e0012 */
[----:B------:R-:W-:Y:S02]  /*52f0*/  MOV R13, R21 ;  /* 0x00000015000d7202 */ /* 0x000fe40000000f00 */
[----:B------:R-:W-:Y:S02]  /*5300*/  MOV R11, R19 ;  /* 0x00000013000b7202 */ /* 0x000fe40000000f00 */
[----:B------:R-:W-:-:S07]  /*5310*/  MOV R12, 0x5330 ;  /* 0x00005330000c7802 */ /* 0x000fce0000000f00 */
[----:B------:R-:W-:Y:S05]  /*5320*/  CALL.REL.NOINC `($__internal_4_$__cuda_sm20_div_s64) ;  /* 0x0000001400d07944 */ /* 0x000fea0003c00000 */
[----:B------:R-:W-:Y:S01]  /*5330*/  IADD3 R9, P0, PT, RZ, -R24, RZ ;  /* 0x80000018ff097210 */ /* 0x000fe20007f1e0ff */
[----:B------:R-:W-:Y:S01]  /*5340*/  IMAD.MOV.U32 R10, RZ, RZ, R20 ;  /* 0x000000ffff0a7224 */ /* 0x000fe200078e0014 */
[----:B------:R-:W-:Y:S02]  /*5350*/  MOV R11, R21 ;  /* 0x00000015000b7202 */ /* 0x000fe40000000f00 */
[----:B------:R-:W-:Y:S01]  /*5360*/  IADD3.X R5, PT, PT, RZ, ~R25, RZ, P0, !PT ;  /* 0x80000019ff057210 */ /* 0x000fe200007fe4ff */
[----:B------:R-:W-:-:S04]  /*5370*/  IMAD.WIDE.U32 R10, R18, R9, R10 ;  /* 0x00000009120a7225 */ /* 0x000fc800078e000a */
[----:B------:R-:W-:Y:S01]  /*5380*/  IMAD R5, R5, R18, RZ ;  /* 0x0000001205057224 */ /* 0x000fe200078e02ff */
[----:B------:R-:W-:-:S03]  /*5390*/  MOV R18, R24 ;  /* 0x0000001800127202 */ /* 0x000fc60000000f00 */
[----:B------:R-:W-:Y:S01]  /*53a0*/  IMAD R5, R19, R9, R5 ;  /* 0x0000000913057224 */ /* 0x000fe200078e0205 */
[----:B------:R-:W-:Y:S02]  /*53b0*/  MOV R9, R10 ;  /* 0x0000000a00097202 */ /* 0x000fe40000000f00 */
[----:B------:R-:W-:Y:S01]  /*53c0*/  MOV R19, R25 ;  /* 0x0000001900137202 */ /* 0x000fe20000000f00 */
[----:B------:R-:W-:-:S07]  /*53d0*/  IMAD.IADD R5, R11, 0x1, R5 ;  /* 0x000000010b057824 */ /* 0x000fce00078e0205 */
.L_x_238:
[----:B------:R-:W-:Y:S05]  /*53e0*/  BSYNC.RECONVERGENT B1 ;  /* 0x0000000000017941 */ /* 0x000fea0003800200 */
.L_x_236:
[----:B------:R-:W0:Y:S01]  /*53f0*/  LDC.64 R20, c[0x0][0x390] ;  /* 0x0000e400ff147b82 */ /* 0x000e220000000a00 */
[----:B------:R-:W-:-:S07]  /*5400*/  VIADD R6, R8, 0xfffffffe ;  /* 0xfffffffe08067836 */ /* 0x000fce0000000000 */
[----:B------:R-:W1:Y:S01]  /*5410*/  LDC.64 R10, c[0x0][0x398] ;  /* 0x0000e600ff0a7b82 */ /* 0x000e620000000a00 */
[----:B0-----:R-:W-:-:S06]  /*5420*/  IMAD.WIDE.U32 R20, R6, 0x8, R20 ;  /* 0x0000000806147825 */ /* 0x001fcc00078e0014 */
[----:B------:R-:W2:Y:S01]  /*5430*/  LDG.E.64 R20, desc[UR8][R20.64] ;  /* 0x0000000814147981 */ /* 0x000ea2000c1e1b00 */
[----:B-1----:R-:W-:-:S06]  /*5440*/  IMAD.WIDE.U32 R10, R7, 0x8, R10 ;  /* 0x00000008070a7825 */ /* 0x002fcc00078e000a */
        /* <DEDUP_REMOVED lines=30> */
[----:B------:R-:W-:-:S05]  /*5630*/  IADD3 R13, PT, PT, -R11, RZ, RZ ;  /* 0x000000ff0b0d7210 */ /* 0x000fca0007ffe1ff */
[----:B------:R-:W-:Y:S02]  /*5640*/  IMAD R13, R20, R13, R18 ;  /* 0x0000000d140d7224 */ /* 0x000fe400078e0212 */
[----:B------:R-:W-:Y:S01]  /*5650*/  IMAD.MOV.U32 R18, RZ, RZ, R11 ;  /* 0x000000ffff127224 */ /* 0x000fe200078e000b */
[----:B------:R-:W-:Y:S06]  /*5660*/  BRA `(.L_x_241) ;  /* 0x0000000000447947 */ /* 0x000fec0003800000 */
.L_x_240:
[----:B------:R-:W-:Y:S01]  /*5670*/  MOV R26, R18 ;  /* 0x00000012001a7202 */ /* 0x000fe20000000f00 */
[----:B------:R-:W-:Y:S01]  /*5680*/  IMAD.MOV.U32 R13, RZ, RZ, R19 ;  /* 0x000000ffff0d7224 */ /* 0x000fe200078e0013 */
[----:B------:R-:W-:Y:S02]  /*5690*/  MOV R14, R20 ;  /* 0x00000014000e7202 */ /* 0x000fe40000000f00 */
[----:B------:R-:W-:Y:S02]  /*56a0*/  MOV R11, R21 ;  /* 0x00000015000b7202 */ /* 0x000fe40000000f00 */
[----:B------:R-:W-:-:S07]  /*56b0*/  MOV R12, 0x56d0 ;  /* 0x000056d0000c7802 */ /* 0x000fce0000000f00 */
[----:B------:R-:W-:Y:S05]  /*56c0*/  CALL.REL.NOINC `($__internal_4_$__cuda_sm20_div_s64) ;  /* 0x0000001000e87944 */ /* 0x000fea0003c00000 */
        /* <DEDUP_REMOVED lines=11> */
.L_x_241:
[----:B------:R-:W-:Y:S05]  /*5780*/  BSYNC.RECONVERGENT B1 ;  /* 0x0000000000017941 */ /* 0x000fea0003800200 */
.L_x_239:
        /* <DEDUP_REMOVED lines=18> */
[----:B------:R-:W-:Y:S01]  /*58b0*/  IMAD.MOV.U32 R15, RZ, RZ, RZ ;  /* 0x000000ffff0f7224 */ /* 0x000fe200078e00ff */
[----:B------:R-:W-:-:S05]  /*58c0*/  ISETP.NE.U32.AND P2, PT, R20, RZ, PT ;  /* 0x000000ff1400720c */ /* 0x000fca0003f45070 */
[----:B0-----:R-:W0:Y:S02]  /*58d0*/  MUFU.RCP R9, R9 ;  /* 0x0000000900097308 */ /* 0x001e240000001000 */
[----:B0-----:R-:W-:Y:S01]  /*58e0*/  IADD3 R10, PT, PT, R9, 0xffffffe, RZ ;  /* 0x0ffffffe090a7810 */ /* 0x001fe20007ffe0ff */
[----:B------:R-:W-:-:S05]  /*58f0*/  HFMA2 R9, -RZ, RZ, 0, 0 ;  /* 0x00000000ff097431 */ /* 0x000fca00000001ff */
        /* <DEDUP_REMOVED lines=16> */
.L_x_243:
        /* <DEDUP_REMOVED lines=8> */
[----:B------:R-:W-:Y:S01]  /*5a80*/  MOV R12, R18 ;  /* 0x00000012000c7202 */ /* 0x000fe20000000f00 */
[--C-:B------:R-:W-:Y:S01]  /*5a90*/  IMAD.MOV.U32 R15, RZ, RZ, R25.reuse ;  /* 0x000000ffff0f7224 */ /* 0x100fe200078e0019 */
[----:B------:R-:W-:Y:S01]  /*5aa0*/  MOV R13, R19 ;  /* 0x00000013000d7202 */ /* 0x000fe20000000f00 */
[----:B------:R-:W-:-:S04]  /*5ab0*/  IMAD.X R9, RZ, RZ, ~R25, P0 ;  /* 0x000000ffff097224 */ /* 0x000fc800000e0e19 */
[----:B------:R-:W-:Y:S02]  /*5ac0*/  IMAD R9, R9, R20, RZ ;  /* 0x0000001409097224 */ /* 0x000fe400078e02ff */
[----:B------:R-:W-:-:S04]  /*5ad0*/  IMAD.WIDE.U32 R12, R20, R11, R12 ;  /* 0x0000000b140c7225 */ /* 0x000fc800078e000c */
[----:B------:R-:W-:Y:S01]  /*5ae0*/  IMAD R9, R21, R11, R9 ;  /* 0x0000000b15097224 */ /* 0x000fe200078e0209 */
[----:B------:R-:W-:-:S04]  /*5af0*/  MOV R19, R12 ;  /* 0x0000000c00137202 */ /* 0x000fc80000000f00 */
[----:B------:R-:W-:-:S07]  /*5b00*/  IADD3 R9, PT, PT, R13, R9, RZ ;  /* 0x000000090d097210 */ /* 0x000fce0007ffe0ff */
.L_x_244:
[----:B------:R-:W-:Y:S05]  /*5b10*/  BSYNC.RECONVERGENT B1 ;  /* 0x0000000000017941 */ /* 0x000fea0003800200 */
.L_x_242:
[----:B------:R-:W0:Y:S02]  /*5b20*/  LDC.64 R12, c[0x0][0x398] ;  /* 0x0000e600ff0c7b82 */ /* 0x000e240000000a00 */
[----:B0-----:R-:W-:-:S06]  /*5b30*/  IMAD.WIDE.U32 R12, R5, 0x8, R12 ;  /* 0x00000008050c7825 */ /* 0x001fcc00078e000c */
[----:B------:R-:W2:Y:S01]  /*5b40*/  LDG.E.64 R12, desc[UR8][R12.64] ;  /* 0x000000080c0c7981 */ /* 0x000ea2000c1e1b00 */
[----:B------:R-:W-:Y:S02]  /*5b50*/  MOV R16, R6 ;  /* 0x0000000600107202 */ /* 0x000fe40000000f00 */
[----:B------:R-:W-:Y:S01]  /*5b60*/  IADD3 R8, PT, PT, R8, -0x4, RZ ;  /* 0xfffffffc08087810 */ /* 0x000fe20007ffe0ff */
[-C--:B--2---:R-:W-:Y:S02]  /*5b70*/  IMAD R5, R13, R19.reuse, RZ ;  /* 0x000000130d057224 */ /* 0x084fe400078e02ff */
[----:B------:R-:W-:-:S04]  /*5b80*/  IMAD.WIDE.U32 R6, R12, R19, R16 ;  /* 0x000000130c067225 */ /* 0x000fc800078e0010 */
[----:B------:R-:W-:-:S04]  /*5b90*/  IMAD R5, R12, R9, R5 ;  /* 0x000000090c057224 */ /* 0x000fc800078e0205 */
[----:B------:R-:W-:-:S07]  /*5ba0*/  IMAD.IADD R5, R7, 0x1, R5 ;  /* 0x0000000107057824 */ /* 0x000fce00078e0205 */
.L_x_232:
        /* <DEDUP_REMOVED lines=34> */
.L_x_247:
[----:B------:R-:W-:Y:S01]  /*5dd0*/  MOV R26, R10 ;  /* 0x0000000a001a7202 */ /* 0x000fe20000000f00 */
[----:B------:R-:W-:Y:S01]  /*5de0*/  IMAD.MOV.U32 R13, RZ, RZ, R15 ;  /* 0x000000ffff0d7224 */ /* 0x000fe200078e000f */
[----:B------:R-:W-:Y:S02]  /*5df0*/  MOV R14, R16 ;  /* 0x00000010000e7202 */ /* 0x000fe40000000f00 */
[----:B------:R-:W-:Y:S02]  /*5e00*/  MOV R11, R17 ;  /* 0x00000011000b7202 */ /* 0x000fe40000000f00 */
[----:B------:R-:W-:-:S07]  /*5e10*/  MOV R12, 0x5e30 ;  /* 0x00005e30000c7802 */ /* 0x000fce0000000f00 */
[----:B------:R-:W-:Y:S05]  /*5e20*/  CALL.REL.NOINC `($__internal_4_$__cuda_sm20_div_s64) ;  /* 0x0000000c00107944 */ /* 0x000fea0003c00000 */
[-C--:B------:R-:W-:Y:S02]  /*5e30*/  IADD3 R9, P0, PT, RZ, -R24.reuse, RZ ;  /* 0x80000018ff097210 */ /* 0x080fe40007f1e0ff */
[----:B------:R-:W-:Y:S02]  /*5e40*/  MOV R11, R15 ;  /* 0x0000000f000b7202 */ /* 0x000fe40000000f00 */
[----:B------:R-:W-:Y:S01]  /*5e50*/  MOV R18, R24 ;  /* 0x0000001800127202 */ /* 0x000fe20000000f00 */
[----:B------:R-:W-:Y:S01]  /*5e60*/  IMAD.X R7, RZ, RZ, ~R25, P0 ;  /* 0x000000ffff077224 */ /* 0x000fe200000e0e19 */
[----:B------:R-:W-:Y:S01]  /*5e70*/  MOV R19, R25 ;  /* 0x0000001900137202 */ /* 0x000fe20000000f00 */
[----:B------:R-:W-:-:S04]  /*5e80*/  IMAD.WIDE.U32 R10, R16, R9, R10 ;  /* 0x00000009100a7225 */ /* 0x000fc800078e000a */
[----:B------:R-:W-:Y:S01]  /*5e90*/  IMAD R7, R7, R16, RZ ;  /* 0x0000001007077224 */ /* 0x000fe200078e02ff */
[----:B------:R-:W-:-:S03]  /*5ea0*/  MOV R13, R10 ;  /* 0x0000000a000d7202 */ /* 0x000fc60000000f00 */
[----:B------:R-:W-:-:S04]  /*5eb0*/  IMAD R7, R17, R9, R7 ;  /* 0x0000000911077224 */ /* 0x000fc800078e0207 */
[----:B------:R-:W-:-:S07]  /*5ec0*/  IMAD.IADD R15, R11, 0x1, R7 ;  /* 0x000000010b0f7824 */ /* 0x000fce00078e0207 */
.L_x_248:
[----:B------:R-:W-:Y:S05]  /*5ed0*/  BSYNC.RECONVERGENT B1 ;  /* 0x0000000000017941 */ /* 0x000fea0003800200 */
.L_x_246:
        /* <DEDUP_REMOVED lines=21> */
[----:B0-----:R-:W-:Y:S02]  /*6030*/  VIADD R10, R9, 0xffffffe ;  /* 0x0ffffffe090a7836 */ /* 0x001fe40000000000 */
[----:B------:R-:W-:-:S04]  /*6040*/  IMAD.MOV.U32 R9, RZ, RZ, RZ ;  /* 0x000000ffff097224 */ /* 0x000fc800078e00ff */
        /* <DEDUP_REMOVED lines=16> */
.L_x_250:
[----:B------:R-:W-:Y:S01]  /*6150*/  MOV R26, R18 ;  /* 0x00000012001a7202 */ /* 0x000fe20000000f00 */
[----:B------:R-:W-:Y:S01]  /*6160*/  IMAD.MOV.U32 R14, RZ, RZ, R16 ;  /* 0x000000ffff0e7224 */ /* 0x000fe200078e0010 */
[----:B------:R-:W-:Y:S02]  /*6170*/  MOV R13, R19 ;  /* 0x00000013000d7202 */ /* 0x000fe40000000f00 */
        /* <DEDUP_REMOVED lines=8> */
[----:B------:R-:W-:Y:S01]  /*6200*/  IMAD.WIDE.U32 R12, R16, R11, R12 ;  /* 0x0000000b100c7225 */ /* 0x000fe200078e000c */
[----:B------:R-:W-:-:S03]  /*6210*/  MOV R15, R25 ;  /* 0x00000019000f7202 */ /* 0x000fc60000000f00 */
[----:B------:R-:W-:-:S04]  /*6220*/  IMAD R9, R9, R16, RZ ;  /* 0x0000001009097224 */ /* 0x000fc800078e02ff */
[----:B------:R-:W-:Y:S02]  /*6230*/  IMAD R9, R17, R11, R9 ;  /* 0x0000000b11097224 */ /* 0x000fe400078e0209 */
[----:B------:R-:W-:-:S03]  /*6240*/  IMAD.MOV.U32 R17, RZ, RZ, R12 ;  /* 0x000000ffff117224 */ /* 0x000fc600078e000c */
[----:B------:R-:W-:-:S07]  /*6250*/  IADD3 R9, PT, PT, R13, R9, RZ ;  /* 0x000000090d097210 */ /* 0x000fce0007ffe0ff */
.L_x_251:
[----:B------:R-:W-:Y:S05]  /*6260*/  BSYNC.RECONVERGENT B1 ;  /* 0x0000000000017941 */ /* 0x000fea0003800200 */
.L_x_249:
[----:B------:R-:W0:Y:S02]  /*6270*/  LDC.64 R12, c[0x0][0x398] ;  /* 0x0000e600ff0c7b82 */ /* 0x000e240000000a00 */
[----:B0-----:R-:W-:-:S06]  /*6280*/  IMAD.WIDE.U32 R12, R4, 0x8, R12 ;  /* 0x00000008040c7825 */ /* 0x001fcc00078e000c */
[----:B------:R-:W2:Y:S01]  /*6290*/  LDG.E.64 R12, desc[UR8][R12.64] ;  /* 0x000000080c0c7981 */ /* 0x000ea2000c1e1b00 */
[----:B------:R-:W-:Y:S01]  /*62a0*/  IMAD.MOV.U32 R4, RZ, RZ, R6 ;  /* 0x000000ffff047224 */ /* 0x000fe200078e0006 */
[----:B------:R-:W-:Y:S01]  /*62b0*/  IADD3 R8, PT, PT, R8, -0x2, RZ ;  /* 0xfffffffe08087810 */ /* 0x000fe20007ffe0ff */
[-C--:B--2---:R-:W-:Y:S02]  /*62c0*/  IMAD R11, R13, R17.reuse, RZ ;  /* 0x000000110d0b7224 */ /* 0x084fe400078e02ff */
[----:B------:R-:W-:-:S04]  /*62d0*/  IMAD.WIDE.U32 R6, R12, R17, R4 ;  /* 0x000000110c067225 */ /* 0x000fc800078e0004 */
[----:B------:R-:W-:-:S05]  /*62e0*/  IMAD R9, R12, R9, R11 ;  /* 0x000000090c097224 */ /* 0x000fca00078e020b */
[----:B------:R-:W-:-:S07]  /*62f0*/  IADD3 R5, PT, PT, R7, R9, RZ ;  /* 0x0000000907057210 */ /* 0x000fce0007ffe0ff */
.L_x_245:
        /* <DEDUP_REMOVED lines=25> */
[----:B------:R-:W-:-:S04]  /*6490*/  @P0 IADD3 R10, PT, PT, -R18, R10, RZ ;  /* 0x0000000a120a0210 */ /* 0x000fc80007ffe1ff */
[----:B------:R-:W-:-:S13]  /*64a0*/  ISETP.GE.U32.AND P0, PT, R10, R18, PT ;  /* 0x000000120a00720c */ /* 0x000fda0003f06070 */
[----:B------:R-:W-:Y:S02]  /*64b0*/  @P0 IADD3 R10, PT, PT, -R18, R10, RZ ;  /* 0x0000000a120a0210 */ /* 0x000fe40007ffe1ff */
[----:B------:R-:W-:Y:S01]  /*64c0*/  @!P1 LOP3.LUT R10, RZ, R18, RZ, 0x33, !PT ;  /* 0x00000012ff0a9212 */ /* 0x000fe200078e33ff */
[----:B------:R-:W-:Y:S06]  /*64d0*/  BRA `(.L_x_254) ;  /* 0x0000000000147947 */ /* 0x000fec0003800000 */
.L_x_253:
[----:B------:R-:W-:Y:S01]  /*64e0*/  MOV R24, R18 ;  /* 0x0000001200187202 */ /* 0x000fe20000000f00 */
[----:B------:R-:W-:Y:S01]  /*64f0*/  IMAD.MOV.U32 R21, RZ, RZ, R15 ;  /* 0x000000ffff157224 */ /* 0x000fe200078e000f */
[----:B------:R-:W-:Y:S02]  /*6500*/  MOV R18, R10 ;  /* 0x0000000a00127202 */ /* 0x000fe40000000f00 */
[----:B------:R-:W-:-:S07]  /*6510*/  MOV R26, 0x6530 ;  /* 0x00006530001a7802 */ /* 0x000fce0000000f00 */
[----:B------:R-:W-:Y:S05]  /*6520*/  CALL.REL.NOINC `($__internal_5_$__cuda_sm20_rem_s64) ;  /* 0x00000008009c7944 */ /* 0x000fea0003c00000 */
.L_x_254:
[----:B------:R-:W-:Y:S05]  /*6530*/  BSYNC.RECONVERGENT B1 ;  /* 0x0000000000017941 */ /* 0x000fea0003800200 */
.L_x_252:
[----:B------:R-:W0:Y:S02]  /*6540*/  LDC.64 R12, c[0x0][0x398] ;  /* 0x0000e600ff0c7b82 */ /* 0x000e240000000a00 */
[----:B0-----:R-:W-:-:S06]  /*6550*/  IMAD.WIDE.U32 R8, R8, 0x8, R12 ;  /* 0x0000000808087825 */ /* 0x001fcc00078e000c */
[----:B------:R-:W2:Y:S01]  /*6560*/  LDG.E.64 R8, desc[UR8][R8.64] ;  /* 0x0000000808087981 */ /* 0x000ea2000c1e1b00 */
[----:B------:R-:W-:Y:S01]  /*6570*/  MOV R7, R5 ;  /* 0x0000000500077202 */ /* 0x000fe20000000f00 */
[-C--:B--2---:R-:W-:Y:S02]  /*6580*/  IMAD R13, R9, R10.reuse, RZ ;  /* 0x0000000a090d7224 */ /* 0x084fe400078e02ff */
[----:B------:R-:W-:-:S04]  /*6590*/  IMAD.WIDE.U32 R6, R8, R10, R6 ;  /* 0x0000000a08067225 */ /* 0x000fc800078e0006 */
[----:B------:R-:W-:-:S05]  /*65a0*/  IMAD R13, R8, R11, R13 ;  /* 0x0000000b080d7224 */ /* 0x000fca00078e020d */
[----:B------:R-:W-:-:S07]  /*65b0*/  IADD3 R5, PT, PT, R7, R13, RZ ;  /* 0x0000000d07057210 */ /* 0x000fce0007ffe0ff */
.L_x_205:
[----:B------:R-:W0:Y:S02]  /*65c0*/  LDCU.64 UR6, c[0x0][0x388] ;  /* 0x00007100ff0677ac */ /* 0x000e240008000a00 */
[----:B0-----:R-:W-:-:S04]  /*65d0*/  LEA R4, P0, R6, UR6, 0x1 ;  /* 0x0000000606047c11 */ /* 0x001fc8000f8008ff */
[----:B------:R-:W-:-:S05]  /*65e0*/  LEA.HI.X R5, R6, UR7, R5, 0x1, P0 ;  /* 0x0000000706057c11 */ /* 0x000fca00080f0c05 */
[----:B------:R-:W2:Y:S04]  /*65f0*/  LDG.E.U16 R4, desc[UR8][R4.64] ;  /* 0x0000000804047981 */ /* 0x000ea8000c1e1500 */
[----:B--2---:R1:W-:Y:S02]  /*6600*/  STS.U16 [R3], R4 ;  /* 0x0000000403007388 */ /* 0x0043e40000000400 */
.L_x_204:
[----:B------:R-:W-:Y:S05]  /*6610*/  BSYNC.RECONVERGENT B0 ;  /* 0x0000000000007941 */ /* 0x000fea0003800200 */
.L_x_156:
[----:B------:R-:W-:Y:S01]  /*6620*/  BAR.SYNC.DEFER_BLOCKING 0x0 ;  /* 0x0000000000007b1d */ /* 0x000fe20000010000 */
[----:B------:R-:W-:-:S09]  /*6630*/  UISETP.GE.U32.AND UP0, UPT, UR5, 0x42, UPT ;  /* 0x000000420500788c */ /* 0x000fd2000bf06070 */
[----:B------:R-:W-:Y:S05]  /*6640*/  BRA.U !UP0, `(.L_x_255) ;  /* 0x0000000108447547 */ /* 0x000fea000b800000 */
.L_x_258:
[----:B------:R-:W-:Y:S01]  /*6650*/  USHF.R.U32.HI UR4, URZ, 0x1, UR5 ;  /* 0x00000001ff047899 */ /* 0x000fe20008011605 */
[----:B------:R-:W-:Y:S05]  /*6660*/  BSSY.RECONVERGENT B0, `(.L_x_256) ;  /* 0x000000b000007945 */ /* 0x000fea0003800200 */
[----:B------:R-:W-:-:S13]  /*6670*/  ISETP.GE.U32.AND P0, PT, R2, UR4, PT ;  /* 0x0000000402007c0c */ /* 0x000fda000bf06070 */
[----:B--2---:R-:W-:Y:S05]  /*6680*/  @P0 BRA `(.L_x_257) ;  /* 0x0000000000200947 */ /* 0x004fea0003800000 */
[----:B------:R-:W-:Y:S01]  /*6690*/  ULOP3.LUT UR6, UR5, 0x7fe, URZ, 0xc0, !UPT ;  /* 0x000007fe05067892 */ /* 0x000fe2000f8ec0ff */
[----:B01----:R-:W0:Y:S08]  /*66a0*/  LDS.U16 R4, [R3] ;  /* 0x0000000003047984 */ /* 0x003e300000000400 */
[----:B------:R-:W1:Y:S01]  /*66b0*/  LDS.U16 R5, [R3+UR6] ;  /* 0x0000000603057984 */ /* 0x000e620008000400 */
[----:B0-----:R-:W-:-:S02]  /*66c0*/  HADD2.F32 R4, -RZ, R4.H0_H0 ;  /* 0x20000004ff047230 */ /* 0x001fc40000004100 */
[----:B-1----:R-:W-:-:S05]  /*66d0*/  HADD2.F32 R5, -RZ, R5.H0_H0 ;  /* 0x20000005ff057230 */ /* 0x002fca0000004100 */
[----:B------:R-:W-:-:S05]  /*66e0*/  FMUL R4, R4, R5 ;  /* 0x0000000504047220 */ /* 0x000fca0000400000 */
[----:B------:R-:W-:-:S05]  /*66f0*/  F2FP.F16.F32.PACK_AB R4, RZ, R4 ;  /* 0x00000004ff04723e */ /* 0x000fca00000000ff */
[----:B------:R2:W-:Y:S02]  /*6700*/  STS.U16 [R3], R4 ;  /* 0x0000000403007388 */ /* 0x0005e40000000400 */
.L_x_257:
[----:B------:R-:W-:Y:S05]  /*6710*/  BSYNC.RECONVERGENT B0 ;  /* 0x0000000000007941 */ /* 0x000fea0003800200 */
.L_x_256:
[----:B------:R-:W-:Y:S01]  /*6720*/  BAR.SYNC.DEFER_BLOCKING 0x0 ;  /* 0x0000000000007b1d */ /* 0x000fe20000010000 */
[----:B------:R-:W-:-:S05]  /*6730*/  UISETP.GT.U32.AND UP0, UPT, UR5, 0x83, UPT ;  /* 0x000000830500788c */ /* 0x000fca000bf04070 */
[----:B------:R-:W-:-:S04]  /*6740*/  UMOV UR5, UR4 ;  /* 0x0000000400057c82 */ /* 0x000fc80008000000 */
[----:B------:R-:W-:Y:S05]  /*6750*/  BRA.U UP0, `(.L_x_258) ;  /* 0xfffffffd00bc7547 */ /* 0x000fea000b83ffff */
.L_x_255:
[----:B------:R-:W-:-:S13]  /*6760*/  ISETP.GT.U32.AND P0, PT, R2, 0x1f, PT ;  /* 0x0000001f0200780c */ /* 0x000fda0003f04070 */
[----:B------:R-:W-:Y:S05]  /*6770*/  @P0 EXIT ;  /* 0x000000000000094d */ /* 0x000fea0003800000 */
[----:B012---:R-:W0:Y:S01]  /*6780*/  LDS.U16 R4, [R3] ;  /* 0x0000000003047984 */ /* 0x007e220000000400 */
[----:B------:R-:W-:-:S03]  /*6790*/  ISETP.NE.AND P0, PT, R2, RZ, PT ;  /* 0x000000ff0200720c */ /* 0x000fc60003f05270 */
[----:B------:R-:W1:Y:S04]  /*67a0*/  LDS.U16 R5, [R3+0x40] ;  /* 0x0000400003057984 */ /* 0x000e680000000400 */
[----:B------:R-:W2:Y:S04]  /*67b0*/  LDS.U16 R6, [R3+0x20] ;  /* 0x0000200003067984 */ /* 0x000ea80000000400 */
[----:B------:R-:W3:Y:S04]  /*67c0*/  LDS.U16 R7, [R3+0x10] ;  /* 0x0000100003077984 */ /* 0x000ee80000000400 */
[----:B------:R-:W4:Y:S04]  /*67d0*/  LDS.U16 R8, [R3+0x8] ;  /* 0x0000080003087984 */ /* 0x000f280000000400 */
[----:B------:R-:W5:Y:S04]  /*67e0*/  LDS.U16 R9, [R3+0x4] ;  /* 0x0000040003097984 */ /* 0x000f680000000400 */
[----:B------:R-:W5:Y:S01]  /*67f0*/  LDS.U16 R10, [R3+0x2] ;  /* 0x00000200030a7984 */ /* 0x000f620000000400 */
[----:B0-----:R-:W-:-:S02]  /*6800*/  HADD2.F32 R4, -RZ, R4.H0_H0 ;  /* 0x20000004ff047230 */ /* 0x001fc40000004100 */
[----:B-1----:R-:W-:Y:S02]  /*6810*/  HADD2.F32 R5, -RZ, R5.H0_H0 ;  /* 0x20000005ff057230 */ /* 0x002fe40000004100 */
[----:B--2---:R-:W-:-:S03]  /*6820*/  HADD2.F32 R6, -RZ, R6.H0_H0 ;  /* 0x20000006ff067230 */ /* 0x004fc60000004100 */
[----:B------:R-:W-:Y:S01]  /*6830*/  FMUL R4, R4, R5 ;  /* 0x0000000504047220 */ /* 0x000fe20000400000 */
[----:B---3--:R-:W-:-:S04]  /*6840*/  HADD2.F32 R7, -RZ, R7.H0_H0 ;  /* 0x20000007ff077230 */ /* 0x008fc80000004100 */
[----:B------:R-:W-:Y:S01]  /*6850*/  F2FP.F16.F32.PACK_AB R4, RZ, R4 ;  /* 0x00000004ff04723e */ /* 0x000fe200000000ff */
[----:B----4-:R-:W-:-:S04]  /*6860*/  HADD2.F32 R8, -RZ, R8.H0_H0 ;  /* 0x20000008ff087230 */ /* 0x010fc80000004100 */
        /* <DEDUP_REMOVED lines=25> */
[----:B------:R-:W-:-:S07]  /*6a00*/  UMOV UR4, 0x400 ;  /* 0x0000040000047882 */ /* 0x000fce0000000000 */
[----:B0-----:R-:W0:Y:S01]  /*6a10*/  LDC.64 R2, c[0x0][0x380] ;  /* 0x0000e000ff027b82 */ /* 0x001e220000000a00 */
[----:B-1----:R-:W-:Y:S01]  /*6a20*/  ULEA UR4, UR5, UR4, 0x18 ;  /* 0x0000000405047291 */ /* 0x002fe2000f8ec0ff */
[----:B0-----:R-:W-:-:S08]  /*6a30*/  IMAD.WIDE.U32 R2, R0, 0x2, R2 ;  /* 0x0000000200027825 */ /* 0x001fd000078e0002 */
[----:B------:R-:W0:Y:S04]  /*6a40*/  LDS.U16 R5, [UR4] ;  /* 0x00000004ff057984 */ /* 0x000e280008000400 */
[----:B0-----:R-:W-:Y:S01]  /*6a50*/  STG.E.U16 desc[UR8][R2.64], R5 ;  /* 0x0000000502007986 */ /* 0x001fe2000c101508 */
[----:B------:R-:W-:Y:S05]  /*6a60*/  EXIT ;  /* 0x000000000000794d */ /* 0x000fea0003800000 */
        .weak           $__internal_4_$__cuda_sm20_div_s64
        .type           $__internal_4_$__cuda_sm20_div_s64,@function
        .size           $__internal_4_$__cuda_sm20_div_s64,($__internal_5_$__cuda_sm20_rem_s64 - $__internal_4_$__cuda_sm20_div_s64)
$__internal_4_$__cuda_sm20_div_s64:
        /* <DEDUP_REMOVED lines=9> */
[----:B------:R0:W1:Y:S02]  /*6b00*/  F2I.U64.TRUNC R44, R29 ;  /* 0x0000001d002c7311 */ /* 0x000064000020d800 */
[----:B0-----:R-:W-:Y:S01]  /*6b10*/  IADD3 R29, P4, PT, RZ, -R26, RZ ;  /* 0x8000001aff1d7210 */ /* 0x001fe20007f9e0ff */
[----:B-1----:R-:W-:-:S04]  /*6b20*/  IMAD.WIDE.U32 R32, R44, R24, RZ ;  /* 0x000000182c207225 */ /* 0x002fc800078e00ff */
[C---:B------:R-:W-:Y:S01]  /*6b30*/  IMAD R27, R44.reuse, R25, R33 ;  /* 0x000000192c1b7224 */ /* 0x040fe200078e0221 */
[----:B------:R-:W-:Y:S01]  /*6b40*/  IADD3 R28, P0, PT, RZ, -R32, RZ ;  /* 0x80000020ff1c7210 */ /* 0x000fe20007f1e0ff */
[----:B------:R-:W-:Y:S02]  /*6b50*/  IMAD.MOV.U32 R33, RZ, RZ, R44 ;  /* 0x000000ffff217224 */ /* 0x000fe400078e002c */
[----:B------:R-:W-:Y:S02]  /*6b60*/  IMAD R27, R45, R24, R27 ;  /* 0x000000182d1b7224 */ /* 0x000fe400078e021b */
[----:B------:R-:W-:-:S03]  /*6b70*/  IMAD.HI.U32 R32, R44, R28, RZ ;  /* 0x0000001c2c207227 */ /* 0x000fc600078e00ff */
[----:B------:R-:W-:-:S05]  /*6b80*/  IADD3.X R27, PT, PT, RZ, ~R27, RZ, P0, !PT ;  /* 0x8000001bff1b7210 */ /* 0x000fca00007fe4ff */
[----:B------:R-:W-:-:S04]  /*6b90*/  IMAD.WIDE.U32 R32, P0, R44, R27, R32 ;  /* 0x0000001b2c207225 */ /* 0x000fc80007800020 */
[----:B------:R-:W-:-:S04]  /*6ba0*/  IMAD.HI.U32 R28, P1, R45, R28, R32 ;  /* 0x0000001c2d1c7227 */ /* 0x000fc80007820020 */
[----:B------:R-:W-:-:S04]  /*6bb0*/  IMAD.HI.U32 R33, R45, R27, RZ ;  /* 0x0000001b2d217227 */ /* 0x000fc800078e00ff */
[----:B------:R-:W-:Y:S01]  /*6bc0*/  IMAD R27, R45, R27, RZ ;  /* 0x0000001b2d1b7224 */ /* 0x000fe200078e02ff */
[----:B------:R-:W-:-:S04]  /*6bd0*/  IADD3.X R33, PT, PT, R33, R45, RZ, P0, !PT ;  /* 0x0000002d21217210 */ /* 0x000fc800007fe4ff */
[----:B------:R-:W-:-:S04]  /*6be0*/  IADD3 R45, P0, PT, R27, R28, RZ ;  /* 0x0000001c1b2d7210 */ /* 0x000fc80007f1e0ff */
[----:B------:R-:W-:Y:S01]  /*6bf0*/  IADD3.X R33, PT, PT, RZ, RZ, R33, P0, P1 ;  /* 0x000000ffff217210 */ /* 0x000fe200007e2421 */
[----:B------:R-:W-:-:S04]  /*6c00*/  IMAD.WIDE.U32 R30, R45, R24, RZ ;  /* 0x000000182d1e7225 */ /* 0x000fc800078e00ff */
[----:B------:R-:W-:Y:S01]  /*6c10*/  IMAD R28, R45, R25, R31 ;  /* 0x000000192d1c7224 */ /* 0x000fe200078e021f */
[----:B------:R-:W-:Y:S01]  /*6c20*/  IADD3 R30, P0, PT, RZ, -R30, RZ ;  /* 0x8000001eff1e7210 */ /* 0x000fe20007f1e0ff */
[----:B------:R-:W-:Y:S02]  /*6c30*/  HFMA2 R31, -RZ, RZ, 0, 0 ;  /* 0x00000000ff1f7431 */ /* 0x000fe400000001ff */
[----:B------:R-:W-:Y:S02]  /*6c40*/  IMAD R28, R33, R24, R28 ;  /* 0x00000018211c7224 */ /* 0x000fe400078e021c */
[----:B------:R-:W-:-:S03]  /*6c50*/  IMAD.HI.U32 R44, R45, R30, RZ ;  /* 0x0000001e2d2c7227 */ /* 0x000fc600078e00ff */
[----:B------:R-:W-:-:S05]  /*6c60*/  IADD3.X R28, PT, PT, RZ, ~R28, RZ, P0, !PT ;  /* 0x8000001cff1c7210 */ /* 0x000fca00007fe4ff */
[----:B------:R-:W-:-:S04]  /*6c70*/  IMAD.WIDE.U32 R44, P1, R45, R28, R44 ;  /* 0x0000001c2d2c7225 */ /* 0x000fc8000782002c */
[----:B------:R-:W-:-:S04]  /*6c80*/  IMAD.HI.U32 R27, P0, R33, R30, R44 ;  /* 0x0000001e211b7227 */ /* 0x000fc8000780002c */
[----:B------:R-:W-:-:S04]  /*6c90*/  IMAD.HI.U32 R30, R33, R28, RZ ;  /* 0x0000001c211e7227 */ /* 0x000fc800078e00ff */
[----:B------:R-:W-:Y:S02]  /*6ca0*/  IMAD R28, R33, R28, RZ ;  /* 0x0000001c211c7224 */ /* 0x000fe400078e02ff */
[----:B------:R-:W-:-:S03]  /*6cb0*/  IMAD.X R33, R30, 0x1, R33, P1 ;  /* 0x000000011e217824 */ /* 0x000fc600008e0621 */
[----:B------:R-:W-:Y:S02]  /*6cc0*/  IADD3 R27, P1, PT, R28, R27, RZ ;  /* 0x0000001b1c1b7210 */ /* 0x000fe40007f3e0ff */
[----:B------:R-:W-:Y:S02]  /*6cd0*/  SEL R28, R29, R26, !P3 ;  /* 0x0000001a1d1c7207 */ /* 0x000fe40005800000 */
[-C--:B------:R-:W-:Y:S02]  /*6ce0*/  IADD3.X R26, PT, PT, RZ, ~R13.reuse, RZ, P4, !PT ;  /* 0x8000000dff1a7210 */ /* 0x080fe400027fe4ff */
[----:B------:R-:W-:Y:S01]  /*6cf0*/  IADD3.X R33, PT, PT, RZ, RZ, R33, P1, P0 ;  /* 0x000000ffff217210 */ /* 0x000fe20000fe0421 */
[----:B------:R-:W-:Y:S01]  /*6d00*/  IMAD.HI.U32 R30, R27, R28, RZ ;  /* 0x0000001c1b1e7227 */ /* 0x000fe200078e00ff */
[-C--:B------:R-:W-:Y:S02]  /*6d10*/  SEL R26, R26, R13.reuse, !P3 ;  /* 0x0000000d1a1a7207 */ /* 0x080fe40005800000 */
[----:B------:R-:W-:-:S03]  /*6d20*/  LOP3.LUT R13, R11, R13, RZ, 0x3c, !PT ;  /* 0x0000000d0b0d7212 */ /* 0x000fc600078e3cff */
[----:B------:R-:W-:-:S04]  /*6d30*/  IMAD.WIDE.U32 R30, R27, R26, R30 ;  /* 0x0000001a1b1e7225 */ /* 0x000fc800078e001e */
[C---:B------:R-:W-:Y:S02]  /*6d40*/  IMAD R29, R33.reuse, R26, RZ ;  /* 0x0000001a211d7224 */ /* 0x040fe400078e02ff */
[----:B------:R-:W-:-:S04]  /*6d50*/  IMAD.HI.U32 R30, P0, R33, R28, R30 ;  /* 0x0000001c211e7227 */ /* 0x000fc8000780001e */
[----:B------:R-:W-:Y:S01]  /*6d60*/  IMAD.HI.U32 R33, R33, R26, RZ ;  /* 0x0000001a21217227 */ /* 0x000fe200078e00ff */
[----:B------:R-:W-:-:S05]  /*6d70*/  IADD3 R29, P1, PT, R29, R30, RZ ;  /* 0x0000001e1d1d7210 */ /* 0x000fca0007f3e0ff */
[----:B------:R-:W-:-:S04]  /*6d80*/  IMAD.WIDE.U32 R30, R29, R24, RZ ;  /* 0x000000181d1e7225 */ /* 0x000fc800078e00ff */
[----:B------:R-:W-:Y:S01]  /*6d90*/  IMAD R27, R29, R25, R31 ;  /* 0x000000191d1b7224 */ /* 0x000fe200078e021f */
[----:B------:R-:W-:Y:S01]  /*6da0*/  IADD3 R31, P3, PT, -R30, R28, RZ ;  /* 0x0000001c1e1f7210 */ /* 0x000fe20007f7e1ff */
[----:B------:R-:W-:-:S03]  /*6db0*/  IMAD.X R28, RZ, RZ, R33, P0 ;  /* 0x000000ffff1c7224 */ /* 0x000fc600000e0621 */
[----:B------:R-:W-:Y:S02]  /*6dc0*/  ISETP.GE.U32.AND P0, PT, R31, R24, PT ;  /* 0x000000181f00720c */ /* 0x000fe40003f06070 */
[----:B------:R-:W-:-:S05]  /*6dd0*/  IADD3.X R28, PT, PT, RZ, R28, RZ, P1, !PT ;  /* 0x0000001cff1c7210 */ /* 0x000fca0000ffe4ff */
[----:B------:R-:W-:-:S05]  /*6de0*/  IMAD R27, R28, R24, R27 ;  /* 0x000000181c1b7224 */ /* 0x000fca00078e021b */
[----:B------:R-:W-:Y:S02]  /*6df0*/  IADD3.X R27, PT, PT, ~R27, R26, RZ, P3, !PT ;  /* 0x0000001a1b1b7210 */ /* 0x000fe40001ffe5ff */
[----:B------:R-:W-:Y:S02]  /*6e00*/  IADD3 R26, P3, PT, R31, -R24, RZ ;  /* 0x800000181f1a7210 */ /* 0x000fe40007f7e0ff */
[----:B------:R-:W-:-:S04]  /*6e10*/  ISETP.GE.U32.AND.EX P0, PT, R27, R25, PT, P0 ;  /* 0x000000191b00720c */ /* 0x000fc80003f06100 */
[----:B------:R-:W-:-:S04]  /*6e20*/  SEL R31, R26, R31, P0 ;  /* 0x0000001f1a1f7207 */ /* 0x000fc80000000000 */
[----:B------:R-:W-:Y:S01]  /*6e30*/  ISETP.GE.U32.AND P1, PT, R31, R24, PT ;  /* 0x000000181f00720c */ /* 0x000fe20003f26070 */
[----:B------:R-:W-:Y:S01]  /*6e40*/  IMAD.X R24, R27, 0x1, ~R25, P3 ;  /* 0x000000011b187824 */ /* 0x000fe200018e0e19 */
[----:B------:R-:W-:-:S04]  /*6e50*/  IADD3 R26, P3, PT, R29, 0x1, RZ ;  /* 0x000000011d1a7810 */ /* 0x000fc80007f7e0ff */
[----:B------:R-:W-:Y:S02]  /*6e60*/  SEL R24, R24, R27, P0 ;  /* 0x0000001b18187207 */ /* 0x000fe40000000000 */
[-C--:B------:R-:W-:Y:S02]  /*6e70*/  IADD3.X R27, PT, PT, RZ, R28.reuse, RZ, P3, !PT ;  /* 0x0000001cff1b7210 */ /* 0x080fe40001ffe4ff */
        /* <DEDUP_REMOVED lines=11> */
[----:B------:R-:W-:-:S02]  /*6f30*/  MOV R13, 0x0 ;  /* 0x00000000000d7802 */ /* 0x000fc40000000f00 */
[----:B------:R-:W-:Y:S02]  /*6f40*/  ISETP.NE.AND.EX P0, PT, R11, RZ, PT, P0 ;  /* 0x000000ff0b00720c */ /* 0x000fe40003f05300 */
[----:B------:R-:W-:Y:S02]  /*6f50*/  SEL R24, R24, R25, !P1 ;  /* 0x0000001918187207 */ /* 0x000fe40004800000 */
[----:B------:R-:W-:Y:S02]  /*6f60*/  SEL R14, R14, R27, !P1 ;  /* 0x0000001b0e0e7207 */ /* 0x000fe40004800000 */
[----:B------:R-:W-:Y:S02]  /*6f70*/  SEL R24, R24, 0xffffffff, P0 ;  /* 0xffffffff18187807 */ /* 0x000fe40000000000 */
[----:B------:R-:W-:Y:S01]  /*6f80*/  SEL R25, R14, 0xffffffff, P0 ;  /* 0xffffffff0e197807 */ /* 0x000fe20000000000 */
[----:B------:R-:W-:Y:S06]  /*6f90*/  RET.REL.NODEC R12 `(uncontiguous_reduce_f16) ;  /* 0xffffff900c187950 */ /* 0x000fec0003c3ffff */
        .weak           $__internal_5_$__cuda_sm20_rem_s64
        .type           $__internal_5_$__cuda_sm20_rem_s64,@function
        .size           $__internal_5_$__cuda_sm20_rem_s64,(.L_x_3130 - $__internal_5_$__cuda_sm20_rem_s64)
$__internal_5_$__cuda_sm20_rem_s64:
        /* <DEDUP_REMOVED lines=34> */
[----:B------:R-:W-:Y:S01]  /*71c0*/  HFMA2 R13, -RZ, RZ, 0, 0 ;  /* 0x00000000ff0d7431 */ /* 0x000fe200000001ff */
[-C--:B------:R-:W-:Y:S01]  /*71d0*/  IADD3.X R18, PT, PT, RZ, ~R21.reuse, RZ, P4, !PT ;  /* 0x80000015ff127210 */ /* 0x080fe200027fe4ff */
[CC--:B------:R-:W-:Y:S02]  /*71e0*/  IMAD R27, R25.reuse, R12.reuse, RZ ;  /* 0x0000000c191b7224 */ /* 0x0c0fe400078e02ff */
[----:B------:R-:W-:Y:S01]  /*71f0*/  IMAD.HI.U32 R12, R25, R12, RZ ;  /* 0x0000000c190c7227 */ /* 0x000fe200078e00ff */
[----:B------:R-:W-:Y:S02]  /*7200*/  SEL R21, R18, R21, !P1 ;  /* 0x0000001512157207 */ /* 0x000fe40004800000 */
[----:B------:R-:W-:Y:S01]  /*7210*/  IADD3 R14, P3, PT, R27, R14, RZ ;  /* 0x0000000e1b0e7210 */ /* 0x000fe20007f7e0ff */
[----:B------:R-:W-:-:S04]  /*7220*/  IMAD.X R25, R12, 0x1, R25, P0 ;  /* 0x000000010c197824 */ /* 0x000fc800000e0619 */
[----:B------:R-:W-:Y:S01]  /*7230*/  IMAD.HI.U32 R12, R14, R15, RZ ;  /* 0x0000000f0e0c7227 */ /* 0x000fe200078e00ff */
        /* <DEDUP_REMOVED lines=34> */
[----:B------:R-:W-:Y:S06]  /*7460*/  RET.REL.NODEC R26 `(uncontiguous_reduce_f16) ;  /* 0xffffff881ae47950 */ /* 0x000fec0003c3ffff */
.L_x_259:
        /* <DEDUP_REMOVED lines=9> */
.L_x_3130:


//--------------------- .text.contiguous_reduce_f16 --------------------------
	.section	.text.contiguous_reduce_f16,"ax",@progbits
	.align	128
        .global         contiguous_reduce_f16
        .type           contiguous_reduce_f16,@function
        .size           contiguous_reduce_f16,(.L_x_3201 - contiguous_reduce_f16)
        .other          contiguous_reduce_f16,@"STO_CUDA_ENTRY STV_DEFAULT"
contiguous_reduce_f16:
.text.contiguous_reduce_f16:
[----:B------:R-:W-:Y:S01]  /*0000*/  LDC R1, c[0x0][0x37c] ;  /* 0x0000df00ff017b82 */ /* 0x000fe20000000800 */
[----:B------:R-:W0:Y:S01]  /*0010*/  S2R R0, SR_CTAID.X ;  /* 0x0000000000007919 */ /* 0x000e220000002500 */
[----:B------:R-:W0:Y:S01]  /*0020*/  LDCU UR5, c[0x0][0x360] ;  /* 0x00006c00ff0577ac */ /* 0x000e220008000800 */
[----:B------:R-:W1:Y:S01]  /*0030*/  S2R R2, SR_TID.X ;  /* 0x0000000000027919 */ /* 0x000e620000002100 */
[----:B------:R-:W2:Y:S01]  /*0040*/  LDCU.64 UR10, c[0x0][0x390] ;  /* 0x00007200ff0a77ac */ /* 0x000ea20008000a00 */
[----:B------:R-:W3:Y:S01]  /*0050*/  LDCU.64 UR8, c[0x0][0x358] ;  /* 0x00006b00ff0877ac */ /* 0x000ee20008000a00 */
[----:B0-----:R-:W-:-:S05]  /*0060*/  IMAD R3, R0, UR5, RZ ;  /* 0x0000000500037c24 */ /* 0x001fca000f8e02ff */
[----:B-1----:R-:W-:-:S04]  /*0070*/  LEA R9, R3, R2, 0x1 ;  /* 0x0000000203097211 */ /* 0x002fc800078e08ff */
[----:B------:R-:W-:-:S04]  /*0080*/  IADD3 R3, PT, PT, R9, UR5, RZ ;  /* 0x0000000509037c10 */ /* 0x000fc8000fffe0ff */
[----:B--2---:R-:W-:-:S04]  /*0090*/  ISETP.GE.U32.AND P0, PT, R3, UR10, PT ;  /* 0x0000000a03007c0c */ /* 0x004fc8000bf06070 */
[----:B------:R-:W-:-:S13]  /*00a0*/  ISETP.GE.U32.AND.EX P0, PT, RZ, UR11, PT, P0 ;  /* 0x0000000bff007c0c */ /* 0x000fda000bf06100 */
[----:B------:R-:W0:Y:S08]  /*00b0*/  @!P0 LDC.64 R6, c[0x0][0x388] ;  /* 0x0000e200ff068b82 */ /* 0x000e300000000a00 */
[----:B------:R-:W1:Y:S01]  /*00c0*/  @!P0 LDC.64 R4, c[0x0][0x388] ;  /* 0x0000e200ff048b82 */ /* 0x000e620000000a00 */
[----:B0-----:R-:W-:-:S04]  /*00d0*/  @!P0 LEA R6, P1, R3, R6, 0x1 ;  /* 0x0000000603068211 */ /* 0x001fc800078208ff */
[----:B------:R-:W-:Y:S01]  /*00e0*/  @!P0 LEA.HI.X R7, R3, R7, RZ, 0x1, P1 ;  /* 0x0000000703078211 */ /* 0x000fe200008f0cff */
[----:B-1----:R-:W-:-:S04]  /*00f0*/  @!P0 IMAD.WIDE.U32 R4, R9, 0x2, R4 ;  /* 0x0000000209048825 */ /* 0x002fc800078e0004 */
[----:B---3--:R-:W2:Y:S04]  /*0100*/  @!P0 LDG.E.U16 R6, desc[UR8][R6.64] ;  /* 0x0000000806068981 */ /* 0x008ea8000c1e1500 */
[----:B------:R-:W3:Y:S01]  /*0110*/  @!P0 LDG.E.U16 R4, desc[UR8][R4.64] ;  /* 0x0000000804048981 */ /* 0x000ee2000c1e1500 */
[----:B------:R-:W0:Y:S01]  /*0120*/  S2UR UR6, SR_CgaCtaId ;  /* 0x00000000000679c3 */ /* 0x000e220000008800 */
[----:B------:R-:W1:Y:S01]  /*0130*/  I2F.F16.U32 R8, 0x1 ;  /* 0x0000000100087906 */ /* 0x000e620000200800 */
[----:B------:R-:W-:Y:S02]  /*0140*/  UMOV UR4, 0x400 ;  /* 0x0000040000047882 */ /* 0x000fe40000000000 */
[----:B0-----:R-:W-:Y:S01]  /*0150*/  ULEA UR4, UR6, UR4, 0x18 ;  /* 0x0000000406047291 */ /* 0x001fe2000f8ec0ff */
[----:B------:R-:W-:Y:S01]  /*0160*/  BSSY.RECONVERGENT B0, `(.L_x_260) ;  /* 0x0000011000007945 */ /* 0x000fe20003800200 */
[----:B--2---:R-:W-:-:S02]  /*0170*/  @!P0 HADD2.F32 R10, -RZ, R6.H0_H0 ;  /* 0x20000006ff0a8230 */ /* 0x004fc40000004100 */
[----:B---3--:R-:W-:-:S05]  /*0180*/  @!P0 HADD2.F32 R3, -RZ, R4.H0_H0 ;  /* 0x20000004ff038230 */ /* 0x008fca0000004100 */
[----:B------:R-:W-:-:S05]  /*0190*/  @!P0 FMUL R3, R3, R10 ;  /* 0x0000000a03038220 */ /* 0x000fca0000400000 */
[----:B------:R-:W-:Y:S02]  /*01a0*/  @!P0 F2FP.F16.F32.PACK_AB R5, RZ, R3 ;  /* 0x00000003ff05823e */ /* 0x000fe400000000ff */
[----:B------:R-:W-:-:S05]  /*01b0*/  LEA R3, R2, UR4, 0x1 ;  /* 0x0000000402037c11 */ /* 0x000fca000f8e08ff */
[----:B-1----:R0:W-:Y:S04]  /*01c0*/  STS.U16 [R3], R8 ;  /* 0x0000000803007388 */ /* 0x0021e80000000400 */
[----:B------:R0:W-:Y:S01]  /*01d0*/  @!P0 STS.U16 [R3], R5 ;  /* 0x0000000503008388 */ /* 0x0001e20000000400 */
[----:B------:R-:W-:Y:S05]  /*01e0*/  @!P0 BRA `(.L_x_261) ;  /* 0x0000000000208947 */ /* 0x000fea0003800000 */
[----:B------:R-:W-:-:S04]  /*01f0*/  ISETP.GE.U32.AND P0, PT, R9, UR10, PT ;  /* 0x0000000a09007c0c */ /* 0x000fc8000bf06070 */
[----:B------:R-:W-:-:S13]  /*0200*/  ISETP.GE.U32.AND.EX P0, PT, RZ, UR11, PT, P0 ;  /* 0x0000000bff007c0c */ /* 0x000fda000bf06100 */
[----:B------:R-:W-:Y:S05]  /*0210*/  @P0 BRA `(.L_x_261) ;  /* 0x0000000000140947 */ /* 0x000fea0003800000 */
[----:B------:R-:W1:Y:S02]  /*0220*/  LDCU.64 UR6, c[0x0][0x388] ;  /* 0x00007100ff0677ac */ /* 0x000e640008000a00 */
[----:B-1----:R-:W-:-:S04]  /*0230*/  LEA R4, P0, R9, UR6, 0x1 ;  /* 0x0000000609047c11 */ /* 0x002fc8000f8008ff */
[----:B0-----:R-:W-:-:S05]  /*0240*/  LEA.HI.X R5, R9, UR7, RZ, 0x1, P0 ;  /* 0x0000000709057c11 */ /* 0x001fca00080f0cff */
[----:B------:R-:W2:Y:S04]  /*0250*/  LDG.E.U16 R4, desc[UR8][R4.64] ;  /* 0x0000000804047981 */ /* 0x000ea8000c1e1500 */
[----:B--2---:R1:W-:Y:S02]  /*0260*/  STS.U16 [R3], R4 ;  /* 0x0000000403007388 */ /* 0x0043e40000000400 */
.L_x_261:
[----:B------:R-:W-:Y:S05]  /*0270*/  BSYNC.RECONVERGENT B0 ;  /* 0x0000000000007941 */ /* 0x000fea0003800200 */
.L_x_260:
[----:B------:R-:W-:Y:S01]  /*0280*/  BAR.SYNC.DEFER_BLOCKING 0x0 ;  /* 0x0000000000007b1d */ /* 0x000fe20000010000 */
[----:B------:R-:W-:-:S09]  /*0290*/  UISETP.GE.U32.AND UP0, UPT, UR5, 0x42, UPT ;  /* 0x000000420500788c */ /* 0x000fd2000bf06070 */
[----:B------:R-:W-:Y:S05]  /*02a0*/  BRA.U !UP0, `(.L_x_262) ;  /* 0x0000000108447547 */ /* 0x000fea000b800000 */
.L_x_265:
[----:B------:R-:W-:Y:S01]  /*02b0*/  USHF.R.U32.HI UR4, URZ, 0x1, UR5 ;  /* 0x00000001ff047899 */ /* 0x000fe20008011605 */
[----:B------:R-:W-:Y:S05]  /*02c0*/  BSSY.RECONVERGENT B0, `(.L_x_263) ;  /* 0x000000b000007945 */ /* 0x000fea0003800200 */
[----:B------:R-:W-:-:S13]  /*02d0*/  ISETP.GE.U32.AND P0, PT, R2, UR4, PT ;  /* 0x0000000402007c0c */ /* 0x000fda000bf06070 */
[----:B--2---:R-:W-:Y:S05]  /*02e0*/  @P0 BRA `(.L_x_264) ;  /* 0x0000000000200947 */ /* 0x004fea0003800000 */
[----:B------:R-:W-:Y:S01]  /*02f0*/  ULOP3.LUT UR6, UR5, 0x7fe, URZ, 0xc0, !UPT ;  /* 0x000007fe05067892 */ /* 0x000fe2000f8ec0ff */
[----:B-1----:R-:W1:Y:S08]  /*0300*/  LDS.U16 R4, [R3] ;  /* 0x0000000003047984 */ /* 0x002e700000000400 */
[----:B0-----:R-:W0:Y:S01]  /*0310*/  LDS.U16 R5, [R3+UR6] ;  /* 0x0000000603057984 */ /* 0x001e220008000400 */
[----:B-1----:R-:W-:-:S02]  /*0320*/  HADD2.F32 R4, -RZ, R4.H0_H0 ;  /* 0x20000004ff047230 */ /* 0x002fc40000004100 */
[----:B0-----:R-:W-:-:S05]  /*0330*/  HADD2.F32 R5, -RZ, R5.H0_H0 ;  /* 0x20000005ff057230 */ /* 0x001fca0000004100 */
[----:B------:R-:W-:-:S05]  /*0340*/  FMUL R4, R4, R5 ;  /* 0x0000000504047220 */ /* 0x000fca0000400000 */
[----:B------:R-:W-:-:S05]  /*0350*/  F2FP.F16.F32.PACK_AB R4, RZ, R4 ;  /* 0x00000004ff04723e */ /* 0x000fca00000000ff */
[----:B------:R2:W-:Y:S02]  /*0360*/  STS.U16 [R3], R4 ;  /* 0x0000000403007388 */ /* 0x0005e40000000400 */
.L_x_264:
[----:B------:R-:W-:Y:S05]  /*0370*/  BSYNC.RECONVERGENT B0 ;  /* 0x0000000000007941 */ /* 0x000fea0003800200 */
.L_x_263:
[----:B------:R-:W-:Y:S01]  /*0380*/  BAR.SYNC.DEFER_BLOCKING 0x0 ;  /* 0x0000000000007b1d */ /* 0x000fe20000010000 */
[----:B------:R-:W-:-:S05]  /*0390*/  UISETP.GT.U32.AND UP0, UPT, UR5, 0x83, UPT ;  /* 0x000000830500788c */ /* 0x000fca000bf04070 */
[----:B------:R-:W-:-:S04]  /*03a0*/  UMOV UR5, UR4 ;  /* 0x0000000400057c82 */ /* 0x000fc80008000000 */
[----:B------:R-:W-:Y:S05]  /*03b0*/  BRA.U UP0, `(.L_x_265) ;  /* 0xfffffffd00bc7547 */ /* 0x000fea000b83ffff */
.L_x_262:
[----:B------:R-:W-:-:S13]  /*03c0*/  ISETP.GT.U32.AND P0, PT, R2, 0x1f, PT ;  /* 0x0000001f0200780c */ /* 0x000fda0003f04070 */
[----:B------:R-:W-:Y:S05]  /*03d0*/  @P0 EXIT ;  /* 0x000000000000094d */ /* 0x000fea0003800000 */
[----:B-12---:R-:W1:Y:S01]  /*03e0*/  LDS.U16 R4, [R3] ;  /* 0x0000000003047984 */ /* 0x006e620000000400 */
[----:B------:R-:W-:-:S03]  /*03f0*/  ISETP.NE.AND P0, PT, R2, RZ, PT ;  /* 0x000000ff0200720c */ /* 0x000fc60003f05270 */
[----:B0-----:R-:W0:Y:S04]  /*0400*/  LDS.U16 R5, [R3+0x40] ;  /* 0x0000400003057984 */ /* 0x001e280000000400 */
[----:B------:R-:W2:Y:S04]  /*0410*/  LDS.U16 R6, [R3+0x20] ;  /* 0x0000200003067984 */ /* 0x000ea80000000400 */
[----:B------:R-:W3:Y:S04]  /*0420*/  LDS.U16 R7, [R3+0x10] ;  /* 0x0000100003077984 */ /* 0x000ee80000000400 */
[----:B------:R-:W4:Y:S04]  /*0430*/  LDS.U16 R8, [R3+0x8] ;  /* 0x0000080003087984 */ /* 0x000f280000000400 */
[----:B------:R-:W5:Y:S04]  /*0440*/  LDS.U16 R9, [R3+0x4] ;  /* 0x0000040003097984 */ /* 0x000f680000000400 */
[----:B------:R-:W5:Y:S01]  /*0450*/  LDS.U16 R10, [R3+0x2] ;  /* 0x00000200030a7984 */ /* 0x000f620000000400 */
[----:B-1----:R-:W-:-:S02]  /*0460*/  HADD2.F32 R4, -RZ, R4.H0_H0 ;  /* 0x20000004ff047230 */ /* 0x002fc40000004100 */
[----:B0-----:R-:W-:Y:S02]  /*0470*/  HADD2.F32 R5, -RZ, R5.H0_H0 ;  /* 0x20000005ff057230 */ /* 0x001fe40000004100 */
        /* <DEDUP_REMOVED lines=37> */
.L_x_266:
        /* <DEDUP_REMOVED lines=11> */
.L_x_3201:


//--------------------- .text.contiguous_reduce3_f64 --------------------------
	.section	.text.contiguous_reduce3_f64,"ax",@progbits
	.align	128
        .global         contiguous_reduce3_f64
        .type           contiguous_reduce3_f64,@function
        .size           contiguous_reduce3_f64,(.L_x_3132 - contiguous_reduce3_f64)
        .other          contiguous_reduce3_f64,@"STO_CUDA_ENTRY STV_DEFAULT"
contiguous_reduce3_f64:
.text.contiguous_reduce3_f64:
[----:B------:R-:W-:Y:S01]  /*0000*/  LDC R1, c[0x0][0x37c] ;  /* 0x0000df00ff017b82 */ /* 0x000fe20000000800 */
[----:B------:R-:W0:Y:S01]  /*0010*/  S2R R9, SR_TID.Y ;  /* 0x0000000000097919 */ /* 0x000e220000002200 */
[----:B------:R-:W1:Y:S06]  /*0020*/  LDCU UR9, c[0x0][0x360] ;  /* 0x00006c00ff0977ac */ /* 0x000e6c0008000800 */
[----:B------:R-:W0:Y:S01]  /*0030*/  S2UR UR4, SR_CTAID.Y ;  /* 0x00000000000479c3 */ /* 0x000e220000002600 */
[----:B------:R-:W-:Y:S01]  /*0040*/  HFMA2 R2, -RZ, RZ, 0, 0 ;  /* 0x00000000ff027431 */ /* 0x000fe200000001ff */
[----:B------:R-:W1:Y:S01]  /*0050*/  S2R R8, SR_TID.X ;  /* 0x0000000000087919 */ /* 0x000e620000002100 */
[----:B------:R-:W2:Y:S01]  /*0060*/  LDCU.64 UR6, c[0x0][0x3b0] ;  /* 0x00007600ff0677ac */ /* 0x000ea20008000a00 */
[----:B------:R-:W3:Y:S01]  /*0070*/  S2R R3, SR_CTAID.X ;  /* 0x0000000000037919 */ /* 0x000ee20000002500 */
[----:B------:R-:W4:Y:S03]  /*0080*/  LDCU.64 UR12, c[0x0][0x3a8] ;  /* 0x00007500ff0c77ac */ /* 0x000f260008000a00 */
[----:B------:R-:W0:Y:S08]  /*0090*/  LDC R7, c[0x0][0x364] ;  /* 0x0000d900ff077b82 */ /* 0x000e300000000800 */
[----:B------:R-:W5:Y:S01]  /*00a0*/  S2UR UR5, SR_CgaCtaId ;  /* 0x00000000000579c3 */ /* 0x000f620000008800 */
[----:B0-----:R-:W-:Y:S01]  /*00b0*/  IMAD R11, R7, UR4, R9 ;  /* 0x00000004070b7c24 */ /* 0x001fe2000f8e0209 */
[----:B------:R-:W-:Y:S01]  /*00c0*/  UMOV UR4, 0x400 ;  /* 0x0000040000047882 */ /* 0x000fe20000000000 */
[----:B-1----:R-:W-:-:S03]  /*00d0*/  IMAD R5, R9, UR9, R8 ;  /* 0x0000000909057c24 */ /* 0x002fc6000f8e0208 */
[----:B--2---:R-:W-:Y:S01]  /*00e0*/  ISETP.GE.U32.AND P0, PT, R11, UR6, PT ;  /* 0x000000060b007c0c */ /* 0x004fe2000bf06070 */
[----:B---3--:R-:W-:Y:S01]  /*00f0*/  IMAD R6, R3, UR9, R8 ;  /* 0x0000000903067c24 */ /* 0x008fe2000f8e0208 */
[----:B-----5:R-:W-:Y:S02]  /*0100*/  ULEA UR5, UR5, UR4, 0x18 ;  /* 0x0000000405057291 */ /* 0x020fe4000f8ec0ff */
[----:B------:R-:W-:Y:S01]  /*0110*/  ISETP.GE.U32.AND.EX P0, PT, RZ, UR7, PT, P0 ;  /* 0x00000007ff007c0c */ /* 0x000fe2000bf06100 */
[----:B------:R-:W-:Y:S01]  /*0120*/  IMAD.MOV.U32 R3, RZ, RZ, 0x3ff00000 ;  /* 0x3ff00000ff037424 */ /* 0x000fe200078e00ff */
[----:B----4-:R-:W-:Y:S02]  /*0130*/  ISETP.GE.U32.AND P1, PT, R6, UR12, PT ;  /* 0x0000000c06007c0c */ /* 0x010fe4000bf26070 */
[----:B------:R-:W-:Y:S02]  /*0140*/  LEA R5, R5, UR5, 0x3 ;  /* 0x0000000505057c11 */ /* 0x000fe4000f8e18ff */
[----:B------:R-:W-:-:S03]  /*0150*/  ISETP.GE.U32.OR.EX P0, PT, RZ, UR13, P0, P1 ;  /* 0x0000000dff007c0c */ /* 0x000fc60008706510 */
[----:B------:R0:W-:Y:S10]  /*0160*/  STS.64 [R5], R2 ;  /* 0x0000000205007388 */ /* 0x0001f40000000a00 */
[----:B------:R-:W-:Y:S05]  /*0170*/  @P0 EXIT ;  /* 0x000000000000094d */ /* 0x000fea0003800000 */
[----:B------:R-:W1:Y:S01]  /*0180*/  LDCU UR6, c[0x0][0x3a0] ;  /* 0x00007400ff0677ac */ /* 0x000e620008000800 */
[----:B------:R-:W-:Y:S01]  /*0190*/  IMAD R0, R11, UR12, R6 ;  /* 0x0000000c0b007c24 */ /* 0x000fe2000f8e0206 */
[----:B------:R-:W-:Y:S01]  /*01a0*/  CS2R R32, SRZ ;  /* 0x0000000000207805 */ /* 0x000fe2000001ff00 */
[----:B------:R-:W2:Y:S01]  /*01b0*/  LDCU.64 UR10, c[0x0][0x358] ;  /* 0x00006b00ff0a77ac */ /* 0x000ea20008000a00 */
[----:B-1----:R-:W-:-:S04]  /*01c0*/  UIADD3 UR4, UPT, UPT, UR6, -0x1, URZ ;  /* 0xffffffff06047890 */ /* 0x002fc8000fffe0ff */
[----:B------:R-:W-:-:S09]  /*01d0*/  UISETP.GE.AND UP0, UPT, UR4, URZ, UPT ;  /* 0x000000ff0400728c */ /* 0x000fd2000bf06270 */
[----:B--2---:R-:W-:Y:S05]  /*01e0*/  BRA.U !UP0, `(.L_x_267) ;  /* 0x0000002d08b47547 */ /* 0x004fea000b800000 */
[----:B------:R-:W-:Y:S01]  /*01f0*/  MOV R4, UR4 ;  /* 0x0000000400047c02 */ /* 0x000fe20008000f00 */
[----:B------:R-:W-:Y:S01]  /*0200*/  ULOP3.LUT UR8, UR6, 0x7, URZ, 0xc0, !UPT ;  /* 0x0000000706087892 */ /* 0x000fe2000f8ec0ff */
[----:B------:R-:W-:Y:S01]  /*0210*/  CS2R R32, SRZ ;  /* 0x0000000000207805 */ /* 0x000fe2000001ff00 */
[----:B------:R-:W-:Y:S01]  /*0220*/  UMOV UR4, URZ ;  /* 0x000000ff00047c82 */ /* 0x000fe20008000000 */
[----:B------:R-:W-:-:S13]  /*0230*/  ISETP.GE.U32.AND P0, PT, R4, 0x7, PT ;  /* 0x000000070400780c */ /* 0x000fda0003f06070 */
[----:B------:R-:W-:Y:S05]  /*0240*/  @!P0 BRA `(.L_x_268) ;  /* 0x0000001800308947 */ /* 0x000fea0003800000 */
[----:B------:R-:W1:Y:S01]  /*0250*/  LDC.64 R14, c[0x0][0x390] ;  /* 0x0000e400ff0e7b82 */ /* 0x000e620000000a00 */
[----:B------:R-:W-:Y:S01]  /*0260*/  ULOP3.LUT UR7, UR6, 0xfffffff8, URZ, 0xc0, !UPT ;  /* 0xfffffff806077892 */ /* 0x000fe2000f8ec0ff */
[----:B------:R-:W-:Y:S01]  /*0270*/  CS2R R32, SRZ ;  /* 0x0000000000207805 */ /* 0x000fe2000001ff00 */
[----:B------:R-:W-:Y:S02]  /*0280*/  UIADD3 UR6, UPT, UPT, UR6, -0x4, URZ ;  /* 0xfffffffc06067890 */ /* 0x000fe4000fffe0ff */
[----:B------:R-:W-:-:S03]  /*0290*/  UIADD3 UR7, UPT, UPT, -UR7, URZ, URZ ;  /* 0x000000ff07077290 */ /* 0x000fc6000fffe1ff */
[----:B------:R-:W2:Y:S01]  /*02a0*/  LDC.64 R16, c[0x0][0x398] ;  /* 0x0000e600ff107b82 */ /* 0x000ea20000000a00 */
[----:B------:R-:W-:-:S07]  /*02b0*/  IMAD.U32 R4, RZ, RZ, UR6 ;  /* 0x00000006ff047e24 */ /* 0x000fce000f8e00ff */
[----:B------:R-:W3:Y:S08]  /*02c0*/  LDC.64 R18, c[0x0][0x390] ;  /* 0x0000e400ff127b82 */ /* 0x000ef00000000a00 */
[----:B------:R-:W4:Y:S02]  /*02d0*/  LDC.64 R20, c[0x0][0x398] ;  /* 0x0000e600ff147b82 */ /* 0x000f240000000a00 */
.L_x_285:
[----:B------:R-:W-:-:S05]  /*02e0*/  IADD3 R29, PT, PT, R4, 0x3, RZ ;  /* 0x00000003041d7810 */ /* 0x000fca0007ffe0ff */
[----:B---3--:R-:W-:-:S06]  /*02f0*/  IMAD.WIDE.U32 R34, R29, 0x8, R18 ;  /* 0x000000081d227825 */ /* 0x008fcc00078e0012 */
[----:B------:R-:W3:Y:S02]  /*0300*/  LDG.E.64 R34, desc[UR10][R34.64] ;  /* 0x0000000a22227981 */ /* 0x000ee4000c1e1b00 */
[----:B---3--:R-:W-:-:S13]  /*0310*/  ISETP.NE.U32.AND P0, PT, R35, RZ, PT ;  /* 0x000000ff2300720c */ /* 0x008fda0003f05070 */
[----:B------:R-:W-:Y:S05]  /*0320*/  @P0 BRA `(.L_x_269) ;  /* 0x0000000000580947 */ /* 0x000fea0003800000 */
[----:B------:R-:W3:Y:S01]  /*0330*/  I2F.U32.RP R10, R34 ;  /* 0x00000022000a7306 */ /* 0x000ee20000209000 */
[----:B------:R-:W-:Y:S02]  /*0340*/  IADD3 R11, PT, PT, RZ, -R34, RZ ;  /* 0x80000022ff0b7210 */ /* 0x000fe40007ffe0ff */
[----:B------:R-:W-:-:S05]  /*0350*/  ISETP.NE.U32.AND P2, PT, R34, RZ, PT ;  /* 0x000000ff2200720c */ /* 0x000fca0003f45070 */
[----:B---3--:R-:W0:Y:S02]  /*0360*/  MUFU.RCP R10, R10 ;  /* 0x0000000a000a7308 */ /* 0x008e240000001000 */
[----:B0-----:R-:W-:-:S06]  /*0370*/  VIADD R2, R10, 0xffffffe ;  /* 0x0ffffffe0a027836 */ /* 0x001fcc0000000000 */
[----:B------:R0:W3:Y:S02]  /*0380*/  F2I.FTZ.U32.TRUNC.NTZ R3, R2 ;  /* 0x0000000200037305 */ /* 0x0000e4000021f000 */
[----:B0-----:R-:W-:Y:S02]  /*0390*/  IMAD.MOV.U32 R2, RZ, RZ, RZ ;  /* 0x000000ffff027224 */ /* 0x001fe400078e00ff */
[----:B---3--:R-:W-:-:S04]  /*03a0*/  IMAD R11, R11, R3, RZ ;  /* 0x000000030b0b7224 */ /* 0x008fc800078e02ff */
        /* <DEDUP_REMOVED lines=14> */
.L_x_269:
[----:B------:R-:W-:Y:S01]  /*0490*/  MOV R26, R0 ;  /* 0x00000000001a7202 */ /* 0x000fe20000000f00 */
[----:B0-----:R-:W-:Y:S01]  /*04a0*/  IMAD.MOV.U32 R2, RZ, RZ, R34 ;  /* 0x000000ffff027224 */ /* 0x001fe200078e0022 */
[----:B------:R-:W-:Y:S02]  /*04b0*/  MOV R3, R35 ;  /* 0x0000002300037202 */ /* 0x000fe40000000f00 */
[----:B------:R-:W-:-:S07]  /*04c0*/  MOV R10, 0x4e0 ;  /* 0x000004e0000a7802 */ /* 0x000fce0000000f00 */
[----:B-12-4-:R-:W-:Y:S05]  /*04d0*/  CALL.REL.NOINC `($__internal_6_$__cuda_sm20_div_s64) ;  /* 0x0000003000d07944 */ /* 0x016fea0003c00000 */
        /* <DEDUP_REMOVED lines=10> */
.L_x_270:
[----:B------:R-:W-:Y:S02]  /*0580*/  VIADD R31, R4, 0x2 ;  /* 0x00000002041f7836 */ /* 0x000fe40000000000 */
[----:B--2---:R-:W-:-:S04]  /*0590*/  IMAD.WIDE.U32 R2, R29, 0x8, R16 ;  /* 0x000000081d027825 */ /* 0x004fc800078e0010 */
[----:B-1----:R-:W-:Y:S02]  /*05a0*/  IMAD.WIDE.U32 R28, R31, 0x8, R14 ;  /* 0x000000081f1c7825 */ /* 0x002fe400078e000e */
[----:B------:R-:W2:Y:S04]  /*05b0*/  LDG.E.64 R2, desc[UR10][R2.64] ;  /* 0x0000000a02027981 */ /* 0x000ea8000c1e1b00 */
[----:B------:R-:W3:Y:S01]  /*05c0*/  LDG.E.64 R28, desc[UR10][R28.64] ;  /* 0x0000000a1c1c7981 */ /* 0x000ee2000c1e1b00 */
[-C--:B--2---:R-:W-:Y:S02]  /*05d0*/  IMAD R0, R3, R35.reuse, RZ ;  /* 0x0000002303007224 */ /* 0x084fe400078e02ff */
[----:B------:R-:W-:Y:S01]  /*05e0*/  IMAD.WIDE.U32 R34, R2, R35, R32 ;  /* 0x0000002302227225 */ /* 0x000fe200078e0020 */
[----:B---3--:R-:W-:-:S03]  /*05f0*/  ISETP.NE.U32.AND P0, PT, R29, RZ, PT ;  /* 0x000000ff1d00720c */ /* 0x008fc60003f05070 */
        /* <DEDUP_REMOVED lines=25> */
.L_x_271:
[----:B------:R-:W-:Y:S01]  /*0790*/  MOV R2, R28 ;  /* 0x0000001c00027202 */ /* 0x000fe20000000f00 */
[----:B------:R-:W-:Y:S01]  /*07a0*/  IMAD.MOV.U32 R3, RZ, RZ, R29 ;  /* 0x000000ffff037224 */ /* 0x000fe200078e001d */
[----:B------:R-:W-:-:S07]  /*07b0*/  MOV R10, 0x7d0 ;  /* 0x000007d0000a7802 */ /* 0x000fce0000000f00 */
[----:B----4-:R-:W-:Y:S05]  /*07c0*/  CALL.REL.NOINC `($__internal_6_$__cuda_sm20_div_s64) ;  /* 0x0000003000147944 */ /* 0x010fea0003c00000 */
        /* <DEDUP_REMOVED lines=9> */
.L_x_272:
[----:B------:R-:W-:Y:S02]  /*0860*/  VIADD R29, R4, 0x1 ;  /* 0x00000001041d7836 */ /* 0x000fe40000000000 */
[----:B------:R-:W-:-:S04]  /*0870*/  IMAD.WIDE.U32 R2, R31, 0x8, R16 ;  /* 0x000000081f027825 */ /* 0x000fc800078e0010 */
[----:B------:R-:W-:Y:S02]  /*0880*/  IMAD.WIDE.U32 R36, R29, 0x8, R14 ;  /* 0x000000081d247825 */ /* 0x000fe400078e000e */
[----:B------:R-:W2:Y:S04]  /*0890*/  LDG.E.64 R2, desc[UR10][R2.64] ;  /* 0x0000000a02027981 */ /* 0x000ea8000c1e1b00 */
[----:B------:R-:W3:Y:S01]  /*08a0*/  LDG.E.64 R36, desc[UR10][R36.64] ;  /* 0x0000000a24247981 */ /* 0x000ee2000c1e1b00 */
[----:B------:R-:W-:Y:S01]  /*08b0*/  MOV R32, R34 ;  /* 0x0000002200207202 */ /* 0x000fe20000000f00 */
[----:B--2---:R-:W-:-:S04]  /*08c0*/  IMAD R10, R3, R13, RZ ;  /* 0x0000000d030a7224 */ /* 0x004fc800078e02ff */
[----:B------:R-:W-:Y:S01]  /*08d0*/  IMAD.WIDE.U32 R32, R2, R13, R32 ;  /* 0x0000000d02207225 */ /* 0x000fe200078e0020 */
[----:B---3--:R-:W-:-:S03]  /*08e0*/  ISETP.NE.U32.AND P0, PT, R37, RZ, PT ;  /* 0x000000ff2500720c */ /* 0x008fc60003f05070 */
        /* <DEDUP_REMOVED lines=25> */
.L_x_273:
[----:B------:R-:W-:Y:S01]  /*0a80*/  IMAD.MOV.U32 R26, RZ, RZ, R0 ;  /* 0x000000ffff1a7224 */ /* 0x000fe200078e0000 */
[----:B------:R-:W-:Y:S01]  /*0a90*/  MOV R2, R36 ;  /* 0x0000002400027202 */ /* 0x000fe20000000f00 */
[----:B------:R-:W-:Y:S01]  /*0aa0*/  IMAD.MOV.U32 R3, RZ, RZ, R37 ;  /* 0x000000ffff037224 */ /* 0x000fe200078e0025 */
[----:B------:R-:W-:-:S07]  /*0ab0*/  MOV R10, 0xad0 ;  /* 0x00000ad0000a7802 */ /* 0x000fce0000000f00 */
[----:B----4-:R-:W-:Y:S05]  /*0ac0*/  CALL.REL.NOINC `($__internal_6_$__cuda_sm20_div_s64) ;  /* 0x0000002c00547944 */ /* 0x010fea0003c00000 */
        /* <DEDUP_REMOVED lines=10> */
.L_x_274:
[----:B------:R-:W-:-:S04]  /*0b70*/  IMAD.WIDE.U32 R34, R4, 0x8, R14 ;  /* 0x0000000804227825 */ /* 0x000fc800078e000e */
[----:B------:R-:W-:Y:S02]  /*0b80*/  IMAD.WIDE.U32 R2, R29, 0x8, R16 ;  /* 0x000000081d027825 */ /* 0x000fe400078e0010 */
[----:B------:R-:W2:Y:S04]  /*0b90*/  LDG.E.64 R34, desc[UR10][R34.64] ;  /* 0x0000000a22227981 */ /* 0x000ea8000c1e1b00 */
[----:B------:R-:W3:Y:S01]  /*0ba0*/  LDG.E.64 R2, desc[UR10][R2.64] ;  /* 0x0000000a02027981 */ /* 0x000ee2000c1e1b00 */
[----:B------:R-:W-:Y:S02]  /*0bb0*/  MOV R30, R32 ;  /* 0x00000020001e7202 */ /* 0x000fe40000000f00 */
[----:B--2---:R-:W-:Y:S01]  /*0bc0*/  ISETP.NE.U32.AND P0, PT, R35, RZ, PT ;  /* 0x000000ff2300720c */ /* 0x004fe20003f05070 */
[----:B---3--:R-:W-:-:S02]  /*0bd0*/  IMAD R0, R3, R37, RZ ;  /* 0x0000002503007224 */ /* 0x008fc400078e02ff */
        /* <DEDUP_REMOVED lines=27> */
.L_x_275:
        /* <DEDUP_REMOVED lines=13> */
.L_x_276:
[C---:B------:R-:W-:Y:S02]  /*0e60*/  VIADD R31, R4.reuse, 0xffffffff ;  /* 0xffffffff041f7836 */ /* 0x040fe40000000000 */
[----:B------:R-:W-:-:S04]  /*0e70*/  IMAD.WIDE.U32 R2, R4, 0x8, R16 ;  /* 0x0000000804027825 */ /* 0x000fc800078e0010 */
[----:B------:R-:W-:Y:S02]  /*0e80*/  IMAD.WIDE.U32 R34, R31, 0x8, R14 ;  /* 0x000000081f227825 */ /* 0x000fe400078e000e */
[----:B------:R-:W2:Y:S04]  /*0e90*/  LDG.E.64 R2, desc[UR10][R2.64] ;  /* 0x0000000a02027981 */ /* 0x000ea8000c1e1b00 */
[----:B------:R-:W3:Y:S01]  /*0ea0*/  LDG.E.64 R34, desc[UR10][R34.64] ;  /* 0x0000000a22227981 */ /* 0x000ee2000c1e1b00 */
[----:B------:R-:W-:Y:S01]  /*0eb0*/  MOV R36, R32 ;  /* 0x0000002000247202 */ /* 0x000fe20000000f00 */
[----:B------:R-:W-:Y:S02]  /*0ec0*/  IMAD.MOV.U32 R37, RZ, RZ, R29 ;  /* 0x000000ffff257224 */ /* 0x000fe400078e001d */
[----:B--2---:R-:W-:-:S02]  /*0ed0*/  IMAD R10, R3, R13, RZ ;  /* 0x0000000d030a7224 */ /* 0x004fc400078e02ff */
        /* <DEDUP_REMOVED lines=27> */
.L_x_277:
[----:B------:R-:W-:Y:S01]  /*1090*/  MOV R26, R28 ;  /* 0x0000001c001a7202 */ /* 0x000fe20000000f00 */
[----:B------:R-:W-:Y:S01]  /*10a0*/  IMAD.MOV.U32 R2, RZ, RZ, R34 ;  /* 0x000000ffff027224 */ /* 0x000fe200078e0022 */
[----:B------:R-:W-:Y:S02]  /*10b0*/  MOV R3, R35 ;  /* 0x0000002300037202 */ /* 0x000fe40000000f00 */
[----:B------:R-:W-:-:S07]  /*10c0*/  MOV R10, 0x10e0 ;  /* 0x000010e0000a7802 */ /* 0x000fce0000000f00 */
[----:B----4-:R-:W-:Y:S05]  /*10d0*/  CALL.REL.NOINC `($__internal_6_$__cuda_sm20_div_s64) ;  /* 0x0000002400d07944 */ /* 0x010fea0003c00000 */
        /* <DEDUP_REMOVED lines=9> */
.L_x_278:
[----:B------:R-:W-:Y:S01]  /*1170*/  IADD3 R29, PT, PT, R4, -0x2, RZ ;  /* 0xfffffffe041d7810 */ /* 0x000fe20007ffe0ff */
[----:B------:R-:W-:-:S04]  /*1180*/  IMAD.WIDE.U32 R2, R31, 0x8, R16 ;  /* 0x000000081f027825 */ /* 0x000fc800078e0010 */
[----:B------:R-:W-:Y:S02]  /*1190*/  IMAD.WIDE.U32 R34, R29, 0x8, R14 ;  /* 0x000000081d227825 */ /* 0x000fe400078e000e */
[----:B------:R-:W2:Y:S04]  /*11a0*/  LDG.E.64 R2, desc[UR10][R2.64] ;  /* 0x0000000a02027981 */ /* 0x000ea8000c1e1b00 */
[----:B------:R-:W3:Y:S01]  /*11b0*/  LDG.E.64 R34, desc[UR10][R34.64] ;  /* 0x0000000a22227981 */ /* 0x000ee2000c1e1b00 */
[----:B------:R-:W-:Y:S02]  /*11c0*/  IMAD.MOV.U32 R32, RZ, RZ, R36 ;  /* 0x000000ffff207224 */ /* 0x000fe400078e0024 */
        /* <DEDUP_REMOVED lines=28> */
.L_x_279:
        /* <DEDUP_REMOVED lines=9> */
[----:B------:R-:W-:Y:S02]  /*1420*/  IMAD R11, R11, R34, RZ ;  /* 0x000000220b0b7224 */ /* 0x000fe400078e02ff */
[----:B------:R-:W-:Y:S02]  /*1430*/  IMAD.MOV.U32 R37, RZ, RZ, R2 ;  /* 0x000000ffff257224 */ /* 0x000fe400078e0002 */
[----:B------:R-:W-:-:S05]  /*1440*/  IMAD R11, R35, R13, R11 ;  /* 0x0000000d230b7224 */ /* 0x000fca00078e020b */
[----:B------:R-:W-:-:S07]  /*1450*/  IADD3 R11, PT, PT, R3, R11, RZ ;  /* 0x0000000b030b7210 */ /* 0x000fce0007ffe0ff */
.L_x_280:
        /* <DEDUP_REMOVED lines=34> */
.L_x_281:
        /* <DEDUP_REMOVED lines=15> */
.L_x_282:
        /* <DEDUP_REMOVED lines=33> */
.L_x_283:
[----:B------:R-:W-:Y:S01]  /*1980*/  IMAD.MOV.U32 R2, RZ, RZ, R32 ;  /* 0x000000ffff027224 */ /* 0x000fe200078e0020 */
[----:B------:R-:W-:Y:S02]  /*1990*/  MOV R3, R33 ;  /* 0x0000002100037202 */ /* 0x000fe40000000f00 */
[----:B------:R-:W-:-:S07]  /*19a0*/  MOV R10, 0x19c0 ;  /* 0x000019c0000a7802 */ /* 0x000fce0000000f00 */
[----:B----4-:R-:W-:Y:S05]  /*19b0*/  CALL.REL.NOINC `($__internal_6_$__cuda_sm20_div_s64) ;  /* 0x0000001c00987944 */ /* 0x010fea0003c00000 */
[----:B------:R-:W-:Y:S01]  /*19c0*/  IADD3 R13, P0, PT, RZ, -R22, RZ ;  /* 0x80000016ff0d7210 */ /* 0x000fe20007f1e0ff */
[----:B------:R-:W-:-:S04]  /*19d0*/  HFMA2 R27, -RZ, RZ, 0, 0 ;  /* 0x00000000ff1b7431 */ /* 0x000fc800000001ff */
[----:B------:R-:W-:-:S04]  /*19e0*/  IMAD.X R11, RZ, RZ, ~R2, P0 ;  /* 0x000000ffff0b7224 */ /* 0x000fc800000e0e02 */
[----:B------:R-:W-:Y:S02]  /*19f0*/  IMAD R11, R11, R32, RZ ;  /* 0x000000200b0b7224 */ /* 0x000fe400078e02ff */
[----:B------:R-:W-:-:S04]  /*1a00*/  IMAD.WIDE.U32 R2, R32, R13, R26 ;  /* 0x0000000d20027225 */ /* 0x000fc800078e001a */
[----:B------:R-:W-:Y:S02]  /*1a10*/  IMAD R11, R33, R13, R11 ;  /* 0x0000000d210b7224 */ /* 0x000fe400078e020b */
[----:B------:R-:W-:-:S03]  /*1a20*/  IMAD.MOV.U32 R33, RZ, RZ, R2 ;  /* 0x000000ffff217224 */ /* 0x000fc600078e0002 */
[----:B------:R-:W-:-:S07]  /*1a30*/  IADD3 R11, PT, PT, R3, R11, RZ ;  /* 0x0000000b030b7210 */ /* 0x000fce0007ffe0ff */
.L_x_284:
[----:B----4-:R-:W-:-:S06]  /*1a40*/  IMAD.WIDE.U32 R2, R0, 0x8, R20 ;  /* 0x0000000800027825 */ /* 0x010fcc00078e0014 */
[----:B------:R-:W2:Y:S01]  /*1a50*/  LDG.E.64 R2, desc[UR10][R2.64] ;  /* 0x0000000a02027981 */ /* 0x000ea2000c1e1b00 */
[----:B------:R-:W-:Y:S01]  /*1a60*/  UIADD3 UR7, UPT, UPT, UR7, 0x8, URZ ;  /* 0x0000000807077890 */ /* 0x000fe2000fffe0ff */
[----:B------:R-:W-:Y:S02]  /*1a70*/  IMAD.MOV.U32 R28, RZ, RZ, R34 ;  /* 0x000000ffff1c7224 */ /* 0x000fe400078e0022 */
[----:B------:R-:W-:Y:S01]  /*1a80*/  VIADD R4, R4, 0xfffffff8 ;  /* 0xfffffff804047836 */ /* 0x000fe20000000000 */
[----:B------:R-:W-:Y:S01]  /*1a90*/  UISETP.NE.AND UP0, UPT, UR7, URZ, UPT ;  /* 0x000000ff0700728c */ /* 0x000fe2000bf05270 */
[-C--:B--2---:R-:W-:Y:S02]  /*1aa0*/  IMAD R0, R3, R33.reuse, RZ ;  /* 0x0000002103007224 */ /* 0x084fe400078e02ff */
[----:B------:R-:W-:-:S04]  /*1ab0*/  IMAD.WIDE.U32 R32, R2, R33, R28 ;  /* 0x0000002102207225 */ /* 0x000fc800078e001c */
[----:B------:R-:W-:Y:S01]  /*1ac0*/  IMAD R11, R2, R11, R0 ;  /* 0x0000000b020b7224 */ /* 0x000fe200078e0200 */
[----:B------:R-:W-:-:S04]  /*1ad0*/  MOV R0, R22 ;  /* 0x0000001600007202 */ /* 0x000fc80000000f00 */
[----:B------:R-:W-:Y:S01]  /*1ae0*/  IADD3 R33, PT, PT, R33, R11, RZ ;  /* 0x0000000b21217210 */ /* 0x000fe20007ffe0ff */
[----:B------:R-:W-:Y:S06]  /*1af0*/  BRA.U UP0, `(.L_x_285) ;  /* 0xffffffe500f87547 */ /* 0x000fec000b83ffff */
[----:B------:R-:W-:-:S07]  /*1b00*/  VIADD R4, R4, 0x3 ;  /* 0x0000000304047836 */ /* 0x000fce0000000000 */
.L_x_268:
[----:B------:R-:W-:-:S09]  /*1b10*/  UISETP.NE.AND UP0, UPT, UR8, URZ, UPT ;  /* 0x000000ff0800728c */ /* 0x000fd2000bf05270 */
[----:B------:R-:W-:Y:S05]  /*1b20*/  BRA.U !UP0, `(.L_x_267) ;  /* 0x0000001508647547 */ /* 0x000fea000b800000 */
[----:B------:R-:W1:Y:S01]  /*1b30*/  LDCU UR6, c[0x0][0x3a0] ;  /* 0x00007400ff0677ac */ /* 0x000e620008000800 */
[----:B------:R-:W-:Y:S02]  /*1b40*/  UISETP.GE.U32.AND UP0, UPT, UR8, 0x4, UPT ;  /* 0x000000040800788c */ /* 0x000fe4000bf06070 */
[----:B-1----:R-:W-:-:S07]  /*1b50*/  ULOP3.LUT UR6, UR6, 0x3, URZ, 0xc0, !UPT ;  /* 0x0000000306067892 */ /* 0x002fce000f8ec0ff */
[----:B------:R-:W-:Y:S05]  /*1b60*/  BRA.U !UP0, `(.L_x_286) ;  /* 0x0000000d081c7547 */ /* 0x000fea000b800000 */
[----:B------:R-:W1:Y:S02]  /*1b70*/  LDC.64 R14, c[0x0][0x390] ;  /* 0x0000e400ff0e7b82 */ /* 0x000e640000000a00 */
[----:B-1----:R-:W-:-:S06]  /*1b80*/  IMAD.WIDE.U32 R14, R4, 0x8, R14 ;  /* 0x00000008040e7825 */ /* 0x002fcc00078e000e */
[----:B------:R-:W2:Y:S02]  /*1b90*/  LDG.E.64 R14, desc[UR10][R14.64] ;  /* 0x0000000a0e0e7981 */ /* 0x000ea4000c1e1b00 */
[----:B--2---:R-:W-:-:S13]  /*1ba0*/  ISETP.NE.U32.AND P0, PT, R15, RZ, PT ;  /* 0x000000ff0f00720c */ /* 0x004fda0003f05070 */
[----:B------:R-:W-:Y:S05]  /*1bb0*/  @P0 BRA `(.L_x_287) ;  /* 0x0000000000580947 */ /* 0x000fea0003800000 */
[----:B------:R-:W1:Y:S01]  /*1bc0*/  I2F.U32.RP R10, R14 ;  /* 0x0000000e000a7306 */ /* 0x000e620000209000 */
[----:B------:R-:W-:Y:S01]  /*1bd0*/  IMAD.MOV R11, RZ, RZ, -R14 ;  /* 0x000000ffff0b7224 */ /* 0x000fe200078e0a0e */
[----:B------:R-:W-:-:S06]  /*1be0*/  ISETP.NE.U32.AND P2, PT, R14, RZ, PT ;  /* 0x000000ff0e00720c */ /* 0x000fcc0003f45070 */
[----:B-1----:R-:W0:Y:S02]  /*1bf0*/  MUFU.RCP R10, R10 ;  /* 0x0000000a000a7308 */ /* 0x002e240000001000 */
[----:B0-----:R-:W-:-:S06]  /*1c00*/  IADD3 R2, PT, PT, R10, 0xffffffe, RZ ;  /* 0x0ffffffe0a027810 */ /* 0x001fcc0007ffe0ff */
[----:B------:R0:W1:Y:S02]  /*1c10*/  F2I.FTZ.U32.TRUNC.NTZ R3, R2 ;  /* 0x0000000200037305 */ /* 0x000064000021f000 */
[----:B0-----:R-:W-:Y:S01]  /*1c20*/  MOV R2, RZ ;  /* 0x000000ff00027202 */ /* 0x001fe20000000f00 */
[----:B-1----:R-:W-:-:S04]  /*1c30*/  IMAD R11, R11, R3, RZ ;  /* 0x000000030b0b7224 */ /* 0x002fc800078e02ff */
[----:B------:R-:W-:-:S04]  /*1c40*/  IMAD.HI.U32 R3, R3, R11, R2 ;  /* 0x0000000b03037227 */ /* 0x000fc800078e0002 */
[----:B------:R-:W-:Y:S02]  /*1c50*/  HFMA2 R11, -RZ, RZ, 0, 0 ;  /* 0x00000000ff0b7431 */ /* 0x000fe400000001ff */
        /* <DEDUP_REMOVED lines=12> */
.L_x_287:
[----:B------:R-:W-:Y:S01]  /*1d20*/  IMAD.MOV.U32 R26, RZ, RZ, R0 ;  /* 0x000000ffff1a7224 */ /* 0x000fe200078e0000 */
[----:B0-----:R-:W-:Y:S01]  /*1d30*/  MOV R2, R14 ;  /* 0x0000000e00027202 */ /* 0x001fe20000000f00 */
[----:B------:R-:W-:Y:S01]  /*1d40*/  IMAD.MOV.U32 R3, RZ, RZ, R15 ;  /* 0x000000ffff037224 */ /* 0x000fe200078e000f */
[----:B------:R-:W-:-:S07]  /*1d50*/  MOV R10, 0x1d70 ;  /* 0x00001d70000a7802 */ /* 0x000fce0000000f00 */
[----:B------:R-:W-:Y:S05]  /*1d60*/  CALL.REL.NOINC `($__internal_6_$__cuda_sm20_div_s64) ;  /* 0x0000001800ac7944 */ /* 0x000fea0003c00000 */
        /* <DEDUP_REMOVED lines=10> */
.L_x_288:
        /* <DEDUP_REMOVED lines=10> */
[----:B------:R-:W-:-:S04]  /*1eb0*/  IMAD R11, R2, R11, R10 ;  /* 0x0000000b020b7224 */ /* 0x000fc800078e020a */
[----:B------:R-:W-:Y:S02]  /*1ec0*/  IMAD.IADD R21, R19, 0x1, R11 ;  /* 0x0000000113157824 */ /* 0x000fe400078e020b */
        /* <DEDUP_REMOVED lines=23> */
.L_x_289:
[----:B------:R-:W-:Y:S01]  /*2040*/  IMAD.MOV.U32 R2, RZ, RZ, R14 ;  /* 0x000000ffff027224 */ /* 0x000fe200078e000e */
[----:B------:R-:W-:Y:S02]  /*2050*/  MOV R3, R15 ;  /* 0x0000000f00037202 */ /* 0x000fe40000000f00 */
[----:B------:R-:W-:-:S07]  /*2060*/  MOV R10, 0x2080 ;  /* 0x00002080000a7802 */ /* 0x000fce0000000f00 */
[----:B------:R-:W-:Y:S05]  /*2070*/  CALL.REL.NOINC `($__internal_6_$__cuda_sm20_div_s64) ;  /* 0x0000001400e87944 */ /* 0x000fea0003c00000 */
        /* <DEDUP_REMOVED lines=9> */
.L_x_290:
        /* <DEDUP_REMOVED lines=36> */
.L_x_291:
[----:B------:R-:W-:Y:S01]  /*2350*/  IMAD.MOV.U32 R26, RZ, RZ, R16 ;  /* 0x000000ffff1a7224 */ /* 0x000fe200078e0010 */
[----:B------:R-:W-:Y:S02]  /*2360*/  MOV R2, R28 ;  /* 0x0000001c00027202 */ /* 0x000fe40000000f00 */
[----:B------:R-:W-:Y:S02]  /*2370*/  MOV R3, R29 ;  /* 0x0000001d00037202 */ /* 0x000fe40000000f00 */
[----:B------:R-:W-:-:S07]  /*2380*/  MOV R10, 0x23a0 ;  /* 0x000023a0000a7802 */ /* 0x000fce0000000f00 */
[----:B------:R-:W-:Y:S05]  /*2390*/  CALL.REL.NOINC `($__internal_6_$__cuda_sm20_div_s64) ;  /* 0x0000001400207944 */ /* 0x000fea0003c00000 */
        /* <DEDUP_REMOVED lines=9> */
.L_x_292:
        /* <DEDUP_REMOVED lines=37> */
.L_x_293:
[----:B------:R-:W-:Y:S01]  /*2680*/  IMAD.MOV.U32 R2, RZ, RZ, R16 ;  /* 0x000000ffff027224 */ /* 0x000fe200078e0010 */
[----:B------:R-:W-:Y:S02]  /*2690*/  MOV R3, R17 ;  /* 0x0000001100037202 */ /* 0x000fe40000000f00 */
[----:B------:R-:W-:-:S07]  /*26a0*/  MOV R10, 0x26c0 ;  /* 0x000026c0000a7802 */ /* 0x000fce0000000f00 */
[----:B------:R-:W-:Y:S05]  /*26b0*/  CALL.REL.NOINC `($__internal_6_$__cuda_sm20_div_s64) ;  /* 0x0000001000587944 */ /* 0x000fea0003c00000 */
        /* <DEDUP_REMOVED lines=8> */
.L_x_294:
        /* <DEDUP_REMOVED lines=10> */
.L_x_286:
[----:B------:R-:W-:-:S09]  /*27e0*/  UISETP.NE.AND UP0, UPT, UR6, URZ, UPT ;  /* 0x000000ff0600728c */ /* 0x000fd2000bf05270 */
[----:B------:R-:W-:Y:S05]  /*27f0*/  BRA.U !UP0, `(.L_x_267) ;  /* 0x0000000908307547 */ /* 0x000fea000b800000 */
[----:B------:R-:W-:-:S09]  /*2800*/  UISETP.NE.AND UP0, UPT, UR6, 0x1, UPT ;  /* 0x000000010600788c */ /* 0x000fd2000bf05270 */
[----:B------:R-:W-:Y:S05]  /*2810*/  BRA.U !UP0, `(.L_x_295) ;  /* 0x0000000508907547 */ /* 0x000fea000b800000 */
[----:B0-----:R-:W0:Y:S02]  /*2820*/  LDC.64 R2, c[0x0][0x390] ;  /* 0x0000e400ff027b82 */ /* 0x001e240000000a00 */
        /* <DEDUP_REMOVED lines=26> */
.L_x_296:
[----:B------:R-:W-:Y:S01]  /*29d0*/  MOV R26, R0 ;  /* 0x00000000001a7202 */ /* 0x000fe20000000f00 */
[----:B------:R-:W-:Y:S01]  /*29e0*/  IMAD.MOV.U32 R3, RZ, RZ, R15 ;  /* 0x000000ffff037224 */ /* 0x000fe200078e000f */
[----:B------:R-:W-:Y:S02]  /*29f0*/  MOV R2, R14 ;  /* 0x0000000e00027202 */ /* 0x000fe40000000f00 */
[----:B------:R-:W-:-:S07]  /*2a00*/  MOV R10, 0x2a20 ;  /* 0x00002a20000a7802 */ /* 0x000fce0000000f00 */
[----:B------:R-:W-:Y:S05]  /*2a10*/  CALL.REL.NOINC `($__internal_6_$__cuda_sm20_div_s64) ;  /* 0x0000000c00807944 */ /* 0x000fea0003c00000 */
        /* <DEDUP_REMOVED lines=10> */
.L_x_297:
        /* <DEDUP_REMOVED lines=36> */
.L_x_298:
[----:B------:R-:W-:Y:S02]  /*2d00*/  MOV R2, R14 ;  /* 0x0000000e00027202 */ /* 0x000fe40000000f00 */
[----:B------:R-:W-:Y:S02]  /*2d10*/  MOV R3, R15 ;  /* 0x0000000f00037202 */ /* 0x000fe40000000f00 */
[----:B------:R-:W-:-:S07]  /*2d20*/  MOV R10, 0x2d40 ;  /* 0x00002d40000a7802 */ /* 0x000fce0000000f00 */
[----:B------:R-:W-:Y:S05]  /*2d30*/  CALL.REL.NOINC `($__internal_6_$__cuda_sm20_div_s64) ;  /* 0x0000000800b87944 */ /* 0x000fea0003c00000 */
        /* <DEDUP_REMOVED lines=8> */
.L_x_299:
        /* <DEDUP_REMOVED lines=10> */
.L_x_295:
[----:B------:R-:W1:Y:S02]  /*2e60*/  LDCU UR7, c[0x0][0x3a0] ;  /* 0x00007400ff0777ac */ /* 0x000e640008000800 */
[----:B-1----:R-:W-:-:S04]  /*2e70*/  ULOP3.LUT UR7, UR7, 0x1, URZ, 0xc0, !UPT ;  /* 0x0000000107077892 */ /* 0x002fc8000f8ec0ff */
[----:B------:R-:W-:-:S09]  /*2e80*/  UISETP.NE.U32.AND UP0, UPT, UR7, 0x1, UPT ;  /* 0x000000010700788c */ /* 0x000fd2000bf05070 */
[----:B------:R-:W-:Y:S05]  /*2e90*/  BRA.U UP0, `(.L_x_267) ;  /* 0x0000000100887547 */ /* 0x000fea000b800000 */
[----:B0-----:R-:W0:Y:S02]  /*2ea0*/  LDC.64 R2, c[0x0][0x390] ;  /* 0x0000e400ff027b82 */ /* 0x001e240000000a00 */
        /* <DEDUP_REMOVED lines=24> */
.L_x_300:
[----:B------:R-:W-:-:S07]  /*3030*/  MOV R12, 0x3050 ;  /* 0x00003050000c7802 */ /* 0x000fce0000000f00 */
[----:B------:R-:W-:Y:S05]  /*3040*/  CALL.REL.NOINC `($__internal_7_$__cuda_sm20_rem_s64) ;  /* 0x0000000c00407944 */ /* 0x000fea0003c00000 */
.L_x_301:
[----:B------:R-:W0:Y:S02]  /*3050*/  LDC.64 R10, c[0x0][0x398] ;  /* 0x0000e600ff0a7b82 */ /* 0x000e240000000a00 */
[----:B0-----:R-:W-:-:S06]  /*3060*/  IMAD.WIDE.U32 R10, R4, 0x8, R10 ;  /* 0x00000008040a7825 */ /* 0x001fcc00078e000a */
[----:B------:R-:W2:Y:S02]  /*3070*/  LDG.E.64 R10, desc[UR10][R10.64] ;  /* 0x0000000a0a0a7981 */ /* 0x000ea4000c1e1b00 */
[-C--:B--2---:R-:W-:Y:S02]  /*3080*/  IMAD R13, R11, R2.reuse, RZ ;  /* 0x000000020b0d7224 */ /* 0x084fe400078e02ff */
[----:B------:R-:W-:-:S04]  /*3090*/  IMAD.WIDE.U32 R32, R10, R2, R32 ;  /* 0x000000020a207225 */ /* 0x000fc800078e0020 */
[----:B------:R-:W-:-:S05]  /*30a0*/  IMAD R13, R10, R3, R13 ;  /* 0x000000030a0d7224 */ /* 0x000fca00078e020d */
[----:B------:R-:W-:-:S07]  /*30b0*/  IADD3 R33, PT, PT, R33, R13, RZ ;  /* 0x0000000d21217210 */ /* 0x000fce0007ffe0ff */
.L_x_267:
[----:B------:R-:W0:Y:S02]  /*30c0*/  LDCU.64 UR12, c[0x0][0x388] ;  /* 0x00007100ff0c77ac */ /* 0x000e240008000a00 */
[----:B0-----:R-:W-:-:S04]  /*30d0*/  LEA R2, P0, R32, UR12, 0x3 ;  /* 0x0000000c20027c11 */ /* 0x001fc8000f8018ff */
[----:B------:R-:W-:-:S06]  /*30e0*/  LEA.HI.X R3, R32, UR13, R33, 0x3, P0 ;  /* 0x0000000d20037c11 */ /* 0x000fcc00080f1c21 */
[----:B------:R-:W2:Y:S01]  /*30f0*/  LDG.E.64 R2, desc[UR10][R2.64] ;  /* 0x0000000a02027981 */ /* 0x000ea2000c1e1b00 */
[----:B------:R-:W-:-:S03]  /*3100*/  ISETP.NE.AND P0, PT, R9, RZ, PT ;  /* 0x000000ff0900720c */ /* 0x000fc60003f05270 */
[----:B--2---:R0:W-:Y:S01]  /*3110*/  STS.64 [R5], R2 ;  /* 0x0000000205007388 */ /* 0x0041e20000000a00 */
[----:B------:R-:W-:Y:S09]  /*3120*/  BAR.SYNC.DEFER_BLOCKING 0x0 ;  /* 0x0000000000007b1d */ /* 0x000ff20000010000 */
[----:B------:R-:W-:Y:S05]  /*3130*/  @P0 EXIT ;  /* 0x000000000000094d */ /* 0x000fea0003800000 */
[----:B------:R-:W-:Y:S02]  /*3140*/  ISETP.GE.U32.AND P0, PT, R7, 0x2, PT ;  /* 0x000000020700780c */ /* 0x000fe40003f06070 */
[----:B------:R-:W-:-:S11]  /*3150*/  LEA R0, R8, UR5, 0x3 ;  /* 0x0000000508007c11 */ /* 0x000fd6000f8e18ff */
[----:B------:R-:W-:Y:S05]  /*3160*/  @!P0 BRA `(.L_x_302) ;  /* 0x0000000400648947 */ /* 0x000fea0003800000 */
[----:B------:R1:W2:Y:S01]  /*3170*/  LDS.64 R14, [R0] ;  /* 0x00000000000e7984 */ /* 0x0002a20000000a00 */
        /* <DEDUP_REMOVED lines=16> */
.L_x_304:
[----:B------:R-:W-:Y:S01]  /*3280*/  IMAD R3, R20, UR9, RZ ;  /* 0x0000000914037c24 */ /* 0x000fe2000f8e02ff */
[----:B------:R-:W2:Y:S01]  /*3290*/  LDS.64 R8, [R11] ;  /* 0x000000000b087984 */ /* 0x000ea20000000a00 */
[----:B------:R-:W-:Y:S01]  /*32a0*/  IADD3 R13, PT, PT, R13, 0x8, RZ ;  /* 0x000000080d0d7810 */ /* 0x000fe20007ffe0ff */
[----:B------:R-:W-:Y:S01]  /*32b0*/  VIADD R12, R12, 0x8 ;  /* 0x000000080c0c7836 */ /* 0x000fe20000000000 */
[----:B------:R-:W-:Y:S01]  /*32c0*/  IADD3 R20, PT, PT, R20, 0x8, RZ ;  /* 0x0000000814147810 */ /* 0x000fe20007ffe0ff */
[----:B------:R-:W-:Y:S01]  /*32d0*/  IMAD R21, R3, 0x8, R0 ;  /* 0x0000000803157824 */ /* 0x000fe200078e0200 */
[----:B------:R-:W-:-:S04]  /*32e0*/  ISETP.NE.AND P0, PT, R13, RZ, PT ;  /* 0x000000ff0d00720c */ /* 0x000fc80003f05270 */
[----:B------:R0:W1:Y:S01]  /*32f0*/  LDS.64 R18, [R21+UR6] ;  /* 0x0000000615127984 */ /* 0x0000620008000a00 */
[----:B------:R-:W-:-:S04]  /*3300*/  IADD3 R22, PT, PT, R21, UR6, RZ ;  /* 0x0000000615167c10 */ /* 0x000fc8000fffe0ff */
[----:B------:R-:W-:Y:S01]  /*3310*/  IADD3 R23, PT, PT, R22, UR6, RZ ;  /* 0x0000000616177c10 */ /* 0x000fe2000fffe0ff */
[----:B------:R-:W3:Y:S04]  /*3320*/  LDS.64 R16, [R22+UR6] ;  /* 0x0000000616107984 */ /* 0x000ee80008000a00 */
[----:B------:R-:W4:Y:S01]  /*3330*/  LDS.64 R2, [R23+UR6] ;  /* 0x0000000617027984 */ /* 0x000f220008000a00 */
[----:B------:R-:W-:-:S05]  /*3340*/  VIADD R24, R23, UR6 ;  /* 0x0000000617187c36 */ /* 0x000fca0008000000 */
[----:B------:R-:W5:Y:S01]  /*3350*/  LDS.64 R4, [R24+UR6] ;  /* 0x0000000618047984 */ /* 0x000f620008000a00 */
[----:B------:R-:W-:-:S04]  /*3360*/  IADD3 R25, PT, PT, R24, UR6, RZ ;  /* 0x0000000618197c10 */ /* 0x000fc8000fffe0ff */
[----:B------:R-:W-:-:S05]  /*3370*/  IADD3 R26, PT, PT, R25, UR6, RZ ;  /* 0x00000006191a7c10 */ /* 0x000fca000fffe0ff */
[----:B0-----:R-:W-:Y:S01]  /*3380*/  VIADD R21, R26, UR6 ;  /* 0x000000061a157c36 */ /* 0x001fe20008000000 */
[----:B--2---:R-:W-:Y:S01]  /*3390*/  DMUL R14, R8, R14 ;  /* 0x0000000e080e7228 */ /* 0x004fe20000000000 */
[----:B------:R-:W0:Y:S07]  /*33a0*/  LDS.64 R8, [R25+UR6] ;  /* 0x0000000619087984 */ /* 0x000e2e0008000a00 */
[----:B-1----:R-:W-:Y:S02]  /*33b0*/  DMUL R18, R14, R18 ;  /* 0x000000120e127228 */ /* 0x002fe40000000000 */
[----:B------:R-:W1:Y:S06]  /*33c0*/  LDS.64 R14, [R26+UR6] ;  /* 0x000000061a0e7984 */ /* 0x000e6c0008000a00 */
[----:B---3--:R-:W-:Y:S01]  /*33d0*/  DMUL R18, R18, R16 ;  /* 0x0000001012127228 */ /* 0x008fe20000000000 */
[----:B------:R-:W2:Y:S07]  /*33e0*/  LDS.64 R16, [R21+UR6] ;  /* 0x0000000615107984 */ /* 0x000eae0008000a00 */
[----:B----4-:R-:W-:-:S08]  /*33f0*/  DMUL R2, R18, R2 ;  /* 0x0000000212027228 */ /* 0x010fd00000000000 */
[----:B-----5:R-:W-:Y:S01]  /*3400*/  DMUL R2, R2, R4 ;  /* 0x0000000402027228 */ /* 0x020fe20000000000 */
[----:B------:R-:W3:Y:S07]  /*3410*/  LDC R4, c[0x0][0x360] ;  /* 0x0000d800ff047b82 */ /* 0x000eee0000000800 */
[----:B0-----:R-:W-:-:S08]  /*3420*/  DMUL R2, R2, R8 ;  /* 0x0000000802027228 */ /* 0x001fd00000000000 */
[----:B-1----:R-:W-:-:S08]  /*3430*/  DMUL R14, R2, R14 ;  /* 0x0000000e020e7228 */ /* 0x002fd00000000000 */
[----:B--2---:R-:W-:Y:S01]  /*3440*/  DMUL R14, R14, R16 ;  /* 0x000000100e0e7228 */ /* 0x004fe20000000000 */
[----:B---3--:R-:W-:Y:S01]  /*3450*/  LEA R11, R4, R11, 0x6 ;  /* 0x0000000b040b7211 */ /* 0x008fe200078e30ff */
[----:B------:R-:W-:Y:S09]  /*3460*/  @P0 BRA `(.L_x_304) ;  /* 0xfffffffc00840947 */ /* 0x000ff2000383ffff */
[----:B------:R-:W-:-:S07]  /*3470*/  IADD3 R12, PT, PT, R12, 0x1, RZ ;  /* 0x000000010c0c7810 */ /* 0x000fce0007ffe0ff */
.L_x_303:
        /* <DEDUP_REMOVED lines=8> */
[----:B------:R-:W-:-:S03]  /*3500*/  IADD3 R12, PT, PT, R12, 0x4, RZ ;  /* 0x000000040c0c7810 */ /* 0x000fc60007ffe0ff */
[----:B------:R-:W-:-:S05]  /*3510*/  IMAD R7, R3, 0x8, R0 ;  /* 0x0000000803077824 */ /* 0x000fca00078e0200 */
[----:B------:R-:W2:Y:S01]  /*3520*/  LDS.64 R2, [R7] ;  /* 0x0000000007027984 */ /* 0x000ea20000000a00 */
[----:B0-----:R-:W-:-:S04]  /*3530*/  LEA R11, R16, R7, 0x3 ;  /* 0x00000007100b7211 */ /* 0x001fc800078e18ff */
[C---:B------:R-:W-:Y:S01]  /*3540*/  LEA R13, R16.reuse, R11, 0x3 ;  /* 0x0000000b100d7211 */ /* 0x040fe200078e18ff */
[----:B------:R-:W0:Y:S04]  /*3550*/  LDS.64 R4, [R11] ;  /* 0x000000000b047984 */ /* 0x000e280000000a00 */
[----:B------:R-:W1:Y:S01]  /*3560*/  LDS.64 R8, [R13] ;  /* 0x000000000d087984 */ /* 0x000e620000000a00 */
[----:B------:R-:W-:-:S06]  /*3570*/  IMAD R16, R16, 0x8, R13 ;  /* 0x0000000810107824 */ /* 0x000fcc00078e020d */
[----:B------:R-:W3:Y:S01]  /*3580*/  LDS.64 R16, [R16] ;  /* 0x0000000010107984 */ /* 0x000ee20000000a00 */
[----:B--2---:R-:W-:-:S08]  /*3590*/  DMUL R2, R14, R2 ;  /* 0x000000020e027228 */ /* 0x004fd00000000000 */
[----:B0-----:R-:W-:-:S08]  /*35a0*/  DMUL R2, R2, R4 ;  /* 0x0000000402027228 */ /* 0x001fd00000000000 */
[----:B-1----:R-:W-:-:S08]  /*35b0*/  DMUL R2, R2, R8 ;  /* 0x0000000802027228 */ /* 0x002fd00000000000 */
[----:B---3--:R-:W-:-:S11]  /*35c0*/  DMUL R14, R2, R16 ;  /* 0x00000010020e7228 */ /* 0x008fd60000000000 */
.L_x_306:
[----:B------:R-:W-:Y:S05]  /*35d0*/  @!P1 BRA `(.L_x_305) ;  /* 0x0000000000449947 */ /* 0x000fea0003800000 */
[----:B------:R-:W-:Y:S02]  /*35e0*/  ISETP.NE.AND P0, PT, R18, 0x1, PT ;  /* 0x000000011200780c */ /* 0x000fe40003f05270 */
[----:B------:R-:W-:-:S04]  /*35f0*/  LOP3.LUT R10, R10, 0x1, RZ, 0xc0, !PT ;  /* 0x000000010a0a7812 */ /* 0x000fc800078ec0ff */
[----:B------:R-:W-:-:S07]  /*3600*/  ISETP.NE.U32.AND P1, PT, R10, 0x1, PT ;  /* 0x000000010a00780c */ /* 0x000fce0003f25070 */
[----:B------:R-:W-:Y:S06]  /*3610*/  @!P0 BRA `(.L_x_307) ;  /* 0x0000000000248947 */ /* 0x000fec0003800000 */
[----:B------:R-:W0:Y:S01]  /*3620*/  LDC R4, c[0x0][0x360] ;  /* 0x0000d800ff047b82 */ /* 0x000e220000000800 */
[C---:B------:R-:W-:Y:S01]  /*3630*/  IMAD R3, R12.reuse, UR9, RZ ;  /* 0x000000090c037c24 */ /* 0x040fe2000f8e02ff */
[----:B------:R-:W-:-:S04]  /*3640*/  IADD3 R12, PT, PT, R12, 0x2, RZ ;  /* 0x000000020c0c7810 */ /* 0x000fc80007ffe0ff */
[----:B------:R-:W-:-:S05]  /*3650*/  LEA R7, R3, R0, 0x3 ;  /* 0x0000000003077211 */ /* 0x000fca00078e18ff */
[----:B------:R-:W2:Y:S01]  /*3660*/  LDS.64 R2, [R7] ;  /* 0x0000000007027984 */ /* 0x000ea20000000a00 */
[----:B0-----:R-:W-:-:S06]  /*3670*/  IMAD R4, R4, 0x8, R7 ;  /* 0x0000000804047824 */ /* 0x001fcc00078e0207 */
[----:B------:R-:W0:Y:S01]  /*3680*/  LDS.64 R4, [R4] ;  /* 0x0000000004047984 */ /* 0x000e220000000a00 */
[----:B--2---:R-:W-:-:S08]  /*3690*/  DMUL R2, R14, R2 ;  /* 0x000000020e027228 */ /* 0x004fd00000000000 */
[----:B0-----:R-:W-:-:S11]  /*36a0*/  DMUL R14, R2, R4 ;  /* 0x00000004020e7228 */ /* 0x001fd60000000000 */
.L_x_307:
[----:B------:R-:W-:-:S05]  /*36b0*/  @!P1 IMAD R3, R12, UR9, RZ ;  /* 0x000000090c039c24 */ /* 0x000fca000f8e02ff */
[----:B------:R-:W-:-:S06]  /*36c0*/  @!P1 LEA R3, R3, R0, 0x3 ;  /* 0x0000000003039211 */ /* 0x000fcc00078e18ff */
[----:B------:R-:W2:Y:S02]  /*36d0*/  @!P1 LDS.64 R2, [R3] ;  /* 0x0000000003029984 */ /* 0x000ea40000000a00 */
[----:B--2---:R-:W-:-:S11]  /*36e0*/  @!P1 DMUL R14, R14, R2 ;  /* 0x000000020e0e9228 */ /* 0x004fd60000000000 */
.L_x_305:
[----:B--2---:R1:W-:Y:S02]  /*36f0*/  STS.64 [R0], R14 ;  /* 0x0000000e00007388 */ /* 0x0043e40000000a00 */
.L_x_302:
[----:B0-----:R-:W0:Y:S01]  /*3700*/  LDC.64 R2, c[0x4][RZ] ;  /* 0x01000000ff027b82 */ /* 0x001e220000000a00 */
[----:B------:R-:W-:Y:S01]  /*3710*/  BSSY B0, `(.L_x_308) ;  /* 0x0000007000007945 */ /* 0x000fe20003800000 */
[----:B------:R-:W-:-:S07]  /*3720*/  IMAD.MOV.U32 R5, RZ, RZ, 0x1 ;  /* 0x00000001ff057424 */ /* 0x000fce00078e00ff */
.L_x_309:
[----:B------:R-:W-:Y:S01]  /*3730*/  HFMA2 R4, -RZ, RZ, 0, 0 ;  /* 0x00000000ff047431 */ /* 0x000fe200000001ff */
[----:B------:R-:W-:Y:S05]  /*3740*/  YIELD ;  /* 0x0000000000007946 */ /* 0x000fea0003800000 */
[----:B0-----:R-:W2:Y:S02]  /*3750*/  ATOMG.E.CAS.STRONG.GPU PT, R4, [R2], R4, R5 ;  /* 0x00000004020473a9 */ /* 0x001ea400001ee105 */
[----:B--2---:R-:W-:-:S13]  /*3760*/  ISETP.NE.AND P0, PT, R4, RZ, PT ;  /* 0x000000ff0400720c */ /* 0x004fda0003f05270 */
[----:B------:R-:W-:Y:S05]  /*3770*/  @P0 BRA `(.L_x_309) ;  /* 0xfffffffc00ec0947 */ /* 0x000fea000383ffff */
[----:B------:R-:W-:Y:S05]  /*3780*/  BSYNC B0 ;  /* 0x0000000000007941 */ /* 0x000fea0003800000 */
.L_x_308:
[----:B------:R-:W0:Y:S01]  /*3790*/  LDCU.64 UR4, c[0x0][0x380] ;  /* 0x00007000ff0477ac */ /* 0x000e220008000a00 */
[----:B------:R-:W2:Y:S01]  /*37a0*/  LDS.64 R4, [R0] ;  /* 0x0000000000047984 */ /* 0x000ea20000000a00 */
[----:B0-----:R-:W-:-:S04]  /*37b0*/  LEA R8, P0, R6, UR4, 0x3 ;  /* 0x0000000406087c11 */ /* 0x001fc8000f8018ff */
[----:B------:R-:W-:-:S05]  /*37c0*/  LEA.HI.X R9, R6, UR5, RZ, 0x3, P0 ;  /* 0x0000000506097c11 */ /* 0x000fca00080f1cff */
[----:B------:R-:W2:Y:S02]  /*37d0*/  LDG.E.64 R6, desc[UR10][R8.64] ;  /* 0x0000000a08067981 */ /* 0x000ea4000c1e1b00 */
[----:B--2---:R-:W-:-:S07]  /*37e0*/  DMUL R4, R4, R6 ;  /* 0x0000000604047228 */ /* 0x004fce0000000000 */
[----:B------:R-:W-:Y:S04]  /*37f0*/  STG.E.64 desc[UR10][R8.64], R4 ;  /* 0x0000000408007986 */ /* 0x000fe8000c101b0a */
[----:B------:R-:W-:Y:S01]  /*3800*/  ATOMG.E.EXCH.STRONG.GPU PT, RZ, desc[UR10][R2.64], RZ ;  /* 0x800000ff02ff79a8 */ /* 0x000fe2000c1ef10a */
[----:B------:R-:W-:Y:S05]  /*3810*/  EXIT ;  /* 0x000000000000794d */ /* 0x000fea0003800000 */
        .weak           $__internal_6_$__cuda_sm20_div_s64
        .type           $__internal_6_$__cuda_sm20_div_s64,@function
        .size           $__internal_6_$__cuda_sm20_div_s64,($__internal_7_$__cuda_sm20_rem_s64 - $__internal_6_$__cuda_sm20_div_s64)
$__internal_6_$__cuda_sm20_div_s64:
        /* <DEDUP_REMOVED lines=82> */
[----:B------:R-:W-:Y:S06]  /*3d40*/  RET.REL.NODEC R10 `(contiguous_reduce3_f64) ;  /* 0xffffffc00aac7950 */ /* 0x000fec0003c3ffff */
        .weak           $__internal_7_$__cuda_sm20_rem_s64
        .type           $__internal_7_$__cuda_sm20_rem_s64,@function
        .size           $__internal_7_$__cuda_sm20_rem_s64,(.L_x_3132 - $__internal_7_$__cuda_sm20_rem_s64)
$__internal_7_$__cuda_sm20_rem_s64:
        /* <DEDUP_REMOVED lines=65> */
[----:B------:R-:W-:Y:S06]  /*4160*/  RET.REL.NODEC R12 `(contiguous_reduce3_f64) ;  /* 0xffffffbc0ca47950 */ /* 0x000fec0003c3ffff */
.L_x_310:
        /* <DEDUP_REMOVED lines=9> */
.L_x_3132:


//--------------------- .text.contiguous_reduce22_f64 --------------------------
	.section	.text.contiguous_reduce22_f64,"ax",@progbits
	.align	128
        .global         contiguous_reduce22_f64
        .type           contiguous_reduce22_f64,@function
        .size           contiguous_reduce22_f64,(.L_x_3203 - contiguous_reduce22_f64)
        .other          contiguous_reduce22_f64,@"STO_CUDA_ENTRY STV_DEFAULT"
contiguous_reduce22_f64:
.text.contiguous_reduce22_f64:
[----:B------:R-:W-:Y:S01]  /*0000*/  LDC R1, c[0x0][0x37c] ;  /* 0x0000df00ff017b82 */ /* 0x000fe20000000800 */
[----:B------:R-:W0:Y:S07]  /*0010*/  S2R R0, SR_TID.X ;  /* 0x0000000000007919 */ /* 0x000e2e0000002100 */
[----:B------:R-:W1:Y:S01]  /*0020*/  S2UR UR6, SR_CTAID.X ;  /* 0x00000000000679c3 */ /* 0x000e620000002500 */
[----:B------:R-:W2:Y:S01]  /*0030*/  LDCU.64 UR8, c[0x0][0x390] ;  /* 0x00007200ff0877ac */ /* 0x000ea20008000a00 */
[----:B------:R-:W3:Y:S06]  /*0040*/  LDCU.64 UR12, c[0x0][0x358] ;  /* 0x00006b00ff0c77ac */ /* 0x000eec0008000a00 */
[----:B------:R-:W1:Y:S02]  /*0050*/  LDC R3, c[0x0][0x360] ;  /* 0x0000d800ff037b82 */ /* 0x000e640000000800 */
[----:B-1----:R-:W-:-:S04]  /*0060*/  IMAD R5, R3, UR6, RZ ;  /* 0x0000000603057c24 */ /* 0x002fc8000f8e02ff */
[----:B0-----:R-:W-:-:S04]  /*0070*/  IMAD R4, R5, 0x2, R0 ;  /* 0x0000000205047824 */ /* 0x001fc800078e0200 */
[----:B------:R-:W-:-:S05]  /*0080*/  IMAD.IADD R8, R4, 0x1, R3 ;  /* 0x0000000104087824 */ /* 0x000fca00078e0203 */
[----:B--2---:R-:W-:-:S04]  /*0090*/  ISETP.GE.U32.AND P0, PT, R8, UR8, PT ;  /* 0x0000000808007c0c */ /* 0x004fc8000bf06070 */
[----:B------:R-:W-:-:S13]  /*00a0*/  ISETP.GE.U32.AND.EX P0, PT, RZ, UR9, PT, P0 ;  /* 0x00000009ff007c0c */ /* 0x000fda000bf06100 */
[----:B------:R-:W0:Y:S01]  /*00b0*/  @!P0 S2R R11, SR_CTAID.Y ;  /* 0x00000000000b8919 */ /* 0x000e220000002600 */
[----:B------:R-:W1:Y:S01]  /*00c0*/  @!P0 LDC.64 R14, c[0x0][0x388] ;  /* 0x0000e200ff0e8b82 */ /* 0x000e620000000a00 */
[----:B------:R-:W-:Y:S02]  /*00d0*/  @!P0 IMAD.MOV.U32 R9, RZ, RZ, RZ ;  /* 0x000000ffff098224 */ /* 0x000fe400078e00ff */
[----:B------:R-:W-:Y:S02]  /*00e0*/  @!P0 IMAD.MOV.U32 R5, RZ, RZ, RZ ;  /* 0x000000ffff058224 */ /* 0x000fe400078e00ff */
[----:B0-----:R-:W-:-:S04]  /*00f0*/  @!P0 IMAD.WIDE.U32 R6, R11, UR8, R4 ;  /* 0x000000080b068c25 */ /* 0x001fc8000f8e0004 */
[C---:B------:R-:W-:Y:S01]  /*0100*/  @!P0 IMAD R13, R11.reuse, UR9, RZ ;  /* 0x000000090b0d8c24 */ /* 0x040fe2000f8e02ff */
[----:B-1----:R-:W-:Y:S01]  /*0110*/  @!P0 LEA R10, P1, R6, R14, 0x3 ;  /* 0x0000000e060a8211 */ /* 0x002fe200078218ff */
[----:B------:R-:W-:-:S04]  /*0120*/  @!P0 IMAD.WIDE.U32 R8, R11, UR8, R8 ;  /* 0x000000080b088c25 */ /* 0x000fc8000f8e0008 */
[----:B------:R-:W-:Y:S01]  /*0130*/  @!P0 IMAD.IADD R7, R7, 0x1, R13 ;  /* 0x0000000107078824 */ /* 0x000fe200078e020d */
[----:B------:R-:W-:Y:S01]  /*0140*/  @!P0 LEA R12, P2, R8, R14, 0x3 ;  /* 0x0000000e080c8211 */ /* 0x000fe200078418ff */
[----:B------:R-:W-:-:S03]  /*0150*/  @!P0 IMAD.IADD R2, R13, 0x1, R9 ;  /* 0x000000010d028824 */ /* 0x000fc600078e0209 */
[-C--:B------:R-:W-:Y:S02]  /*0160*/  @!P0 LEA.HI.X R11, R6, R15.reuse, R7, 0x3, P1 ;  /* 0x0000000f060b8211 */ /* 0x080fe400008f1c07 */
[----:B------:R-:W-:-:S03]  /*0170*/  @!P0 LEA.HI.X R13, R8, R15, R2, 0x3, P2 ;  /* 0x0000000f080d8211 */ /* 0x000fc600010f1c02 */
[----:B---3--:R-:W2:Y:S04]  /*0180*/  @!P0 LDG.E.64 R6, desc[UR12][R10.64] ;  /* 0x0000000c0a068981 */ /* 0x008ea8000c1e1b00 */
[----:B------:R-:W2:Y:S01]  /*0190*/  @!P0 LDG.E.64 R8, desc[UR12][R12.64] ;  /* 0x0000000c0c088981 */ /* 0x000ea2000c1e1b00 */
[----:B------:R-:W0:Y:S01]  /*01a0*/  S2UR UR5, SR_CgaCtaId ;  /* 0x00000000000579c3 */ /* 0x000e220000008800 */
[----:B------:R-:W-:Y:S01]  /*01b0*/  UMOV UR4, 0x400 ;  /* 0x0000040000047882 */ /* 0x000fe20000000000 */
[----:B------:R-:W-:Y:S02]  /*01c0*/  HFMA2 R14, -RZ, RZ, 0, 0 ;  /* 0x00000000ff0e7431 */ /* 0x000fe400000001ff */
[----:B------:R-:W-:Y:S01]  /*01d0*/  IMAD.MOV.U32 R15, RZ, RZ, 0x3ff00000 ;  /* 0x3ff00000ff0f7424 */ /* 0x000fe200078e00ff */
[----:B------:R-:W-:Y:S01]  /*01e0*/  BSSY.RECONVERGENT B0, `(.L_x_311) ;  /* 0x0000015000007945 */ /* 0x000fe20003800200 */
[----:B------:R-:W-:-:S02]  /*01f0*/  ISETP.GE.U32.AND P1, PT, R3, 0x42, PT ;  /* 0x000000420300780c */ /* 0x000fc40003f26070 */
[----:B------:R-:W-:Y:S01]  /*0200*/  ISETP.GT.U32.AND P2, PT, R0, 0x1f, PT ;  /* 0x0000001f0000780c */ /* 0x000fe20003f44070 */
[----:B0-----:R-:W-:-:S06]  /*0210*/  ULEA UR4, UR5, UR4, 0x18 ;  /* 0x0000000405047291 */ /* 0x001fcc000f8ec0ff */
[----:B------:R-:W-:-:S05]  /*0220*/  LEA R2, R0, UR4, 0x3 ;  /* 0x0000000400027c11 */ /* 0x000fca000f8e18ff */
[----:B------:R0:W-:Y:S01]  /*0230*/  STS.64 [R2], R14 ;  /* 0x0000000e02007388 */ /* 0x0001e20000000a00 */
[----:B--2---:R-:W-:-:S07]  /*0240*/  @!P0 DMUL R6, R6, R8 ;  /* 0x0000000806068228 */ /* 0x004fce0000000000 */
[----:B------:R0:W-:Y:S01]  /*0250*/  @!P0 STS.64 [R2], R6 ;  /* 0x0000000602008388 */ /* 0x0001e20000000a00 */
[----:B------:R-:W-:Y:S05]  /*0260*/  @!P0 BRA `(.L_x_312) ;  /* 0x0000000000308947 */ /* 0x000fea0003800000 */
[----:B------:R-:W-:-:S04]  /*0270*/  ISETP.GE.U32.AND P0, PT, R4, UR8, PT ;  /* 0x0000000804007c0c */ /* 0x000fc8000bf06070 */
[----:B------:R-:W-:-:S13]  /*0280*/  ISETP.GE.U32.AND.EX P0, PT, RZ, UR9, PT, P0 ;  /* 0x00000009ff007c0c */ /* 0x000fda000bf06100 */
[----:B------:R-:W-:Y:S05]  /*0290*/  @P0 BRA `(.L_x_312) ;  /* 0x0000000000240947 */ /* 0x000fea0003800000 */
[----:B0-----:R-:W0:Y:S01]  /*02a0*/  S2R R7, SR_CTAID.Y ;  /* 0x0000000000077919 */ /* 0x001e220000002600 */
[----:B------:R-:W1:Y:S01]  /*02b0*/  LDCU.64 UR4, c[0x0][0x388] ;  /* 0x00007100ff0477ac */ /* 0x000e620008000a00 */
[----:B------:R-:W-:Y:S02]  /*02c0*/  IMAD.MOV.U32 R5, RZ, RZ, RZ ;  /* 0x000000ffff057224 */ /* 0x000fe400078e00ff */
[----:B0-----:R-:W-:-:S04]  /*02d0*/  IMAD.WIDE.U32 R4, R7, UR8, R4 ;  /* 0x0000000807047c25 */ /* 0x001fc8000f8e0004 */
[----:B------:R-:W-:Y:S01]  /*02e0*/  IMAD R7, R7, UR9, R5 ;  /* 0x0000000907077c24 */ /* 0x000fe2000f8e0205 */
[----:B-1----:R-:W-:-:S04]  /*02f0*/  LEA R6, P0, R4, UR4, 0x3 ;  /* 0x0000000404067c11 */ /* 0x002fc8000f8018ff */
[----:B------:R-:W-:-:S06]  /*0300*/  LEA.HI.X R7, R4, UR5, R7, 0x3, P0 ;  /* 0x0000000504077c11 */ /* 0x000fcc00080f1c07 */
[----:B------:R-:W2:Y:S04]  /*0310*/  LDG.E.64 R6, desc[UR12][R6.64] ;  /* 0x0000000c06067981 */ /* 0x000ea8000c1e1b00 */
[----:B--2---:R1:W-:Y:S02]  /*0320*/  STS.64 [R2], R6 ;  /* 0x0000000602007388 */ /* 0x0043e40000000a00 */
.L_x_312:
[----:B------:R-:W-:Y:S05]  /*0330*/  BSYNC.RECONVERGENT B0 ;  /* 0x0000000000007941 */ /* 0x000fea0003800200 */
.L_x_311:
[----:B------:R-:W-:Y:S06]  /*0340*/  BAR.SYNC.DEFER_BLOCKING 0x0 ;  /* 0x0000000000007b1d */ /* 0x000fec0000010000 */
[----:B------:R-:W-:Y:S05]  /*0350*/  @!P1 BRA `(.L_x_313) ;  /* 0x00000000002c9947 */ /* 0x000fea0003800000 */
.L_x_314:
[----:B------:R-:W-:-:S04]  /*0360*/  SHF.R.U32.HI R9, RZ, 0x1, R3 ;  /* 0x00000001ff097819 */ /* 0x000fc80000011603 */
[----:B------:R-:W-:-:S13]  /*0370*/  ISETP.GE.U32.AND P0, PT, R0, R9, PT ;  /* 0x000000090000720c */ /* 0x000fda0003f06070 */
[----:B01----:R-:W-:Y:S01]  /*0380*/  @!P0 IMAD R6, R9, 0x8, R2 ;  /* 0x0000000809068824 */ /* 0x003fe200078e0202 */
[----:B------:R-:W-:Y:S05]  /*0390*/  @!P0 LDS.64 R4, [R2] ;  /* 0x0000000002048984 */ /* 0x000fea0000000a00 */
[----:B------:R-:W0:Y:S02]  /*03a0*/  @!P0 LDS.64 R6, [R6] ;  /* 0x0000000006068984 */ /* 0x000e240000000a00 */
[----:B0-----:R-:W-:-:S07]  /*03b0*/  @!P0 DMUL R4, R4, R6 ;  /* 0x0000000604048228 */ /* 0x001fce0000000000 */
[----:B------:R2:W-:Y:S01]  /*03c0*/  @!P0 STS.64 [R2], R4 ;  /* 0x0000000402008388 */ /* 0x0005e20000000a00 */
[----:B------:R-:W-:Y:S01]  /*03d0*/  BAR.SYNC.DEFER_BLOCKING 0x0 ;  /* 0x0000000000007b1d */ /* 0x000fe20000010000 */
[----:B------:R-:W-:Y:S02]  /*03e0*/  ISETP.GT.U32.AND P0, PT, R3, 0x83, PT ;  /* 0x000000830300780c */ /* 0x000fe40003f04070 */
[----:B------:R-:W-:-:S11]  /*03f0*/  MOV R3, R9 ;  /* 0x0000000900037202 */ /* 0x000fd60000000f00 */
[----:B--2---:R-:W-:Y:S05]  /*0400*/  @P0 BRA `(.L_x_314) ;  /* 0xfffffffc00d40947 */ /* 0x004fea000383ffff */
.L_x_313:
[----:B------:R-:W-:Y:S05]  /*0410*/  @P2 EXIT ;  /* 0x000000000000294d */ /* 0x000fea0003800000 */
[----:B------:R-:W-:Y:S01]  /*0420*/  LDS.64 R4, [R2] ;  /* 0x0000000002047984 */ /* 0x000fe20000000a00 */
[----:B------:R-:W-:-:S03]  /*0430*/  ISETP.NE.AND P0, PT, R0, RZ, PT ;  /* 0x000000ff0000720c */ /* 0x000fc60003f05270 */
[----:B01----:R-:W0:Y:S02]  /*0440*/  LDS.64 R6, [R2+0x100] ;  /* 0x0001000002067984 */ /* 0x003e240000000a00 */
[----:B0-----:R-:W-:-:S07]  /*0450*/  DMUL R4, R4, R6 ;  /* 0x0000000604047228 */ /* 0x001fce0000000000 */
[----:B------:R-:W-:Y:S04]  /*0460*/  STS.64 [R2], R4 ;  /* 0x0000000402007388 */ /* 0x000fe80000000a00 */
[----:B------:R-:W-:Y:S04]  /*0470*/  LDS.64 R6, [R2] ;  /* 0x0000000002067984 */ /* 0x000fe80000000a00 */
[----:B------:R-:W0:Y:S02]  /*0480*/  LDS.64 R8, [R2+0x80] ;  /* 0x0000800002087984 */ /* 0x000e240000000a00 */
        /* <DEDUP_REMOVED lines=17> */
[----:B------:R0:W-:Y:S01]  /*05a0*/  STS.64 [R2], R6 ;  /* 0x0000000602007388 */ /* 0x0001e20000000a00 */
        /* <DEDUP_REMOVED lines=8> */
[----:B0-----:R-:W0:Y:S01]  /*0630*/  LDS.64 R2, [UR4] ;  /* 0x00000004ff027984 */ /* 0x001e220008000a00 */
[----:B------:R-:W-:Y:S02]  /*0640*/  UMOV UR4, UR6 ;  /* 0x0000000600047c82 */ /* 0x000fe40008000000 */
[----:B--2---:R-:W-:-:S04]  /*0650*/  UIMAD.WIDE.U32 UR4, UR7, UR8, UR4 ;  /* 0x00000008070472a5 */ /* 0x004fc8000f8e0004 */
[----:B------:R-:W-:Y:S02]  /*0660*/  UIMAD UR7, UR7, UR9, UR5 ;  /* 0x00000009070772a4 */ /* 0x000fe4000f8e0205 */
[----:B---3--:R-:W-:-:S04]  /*0670*/  ULEA UR5, UP0, UR4, UR10, 0x3 ;  /* 0x0000000a04057291 */ /* 0x008fc8000f8018ff */
[----:B------:R-:W-:Y:S02]  /*0680*/  ULEA.HI.X UR4, UR4, UR11, UR7, 0x3, UP0 ;  /* 0x0000000b04047291 */ /* 0x000fe400080f1c07 */
[----:B------:R-:W-:-:S04]  /*0690*/  IMAD.U32 R4, RZ, RZ, UR5 ;  /* 0x00000005ff047e24 */ /* 0x000fc8000f8e00ff */
[----:B------:R-:W-:-:S05]  /*06a0*/  IMAD.U32 R5, RZ, RZ, UR4 ;  /* 0x00000004ff057e24 */ /* 0x000fca000f8e00ff */
[----:B0-----:R-:W-:Y:S01]  /*06b0*/  STG.E.64 desc[UR12][R4.64], R2 ;  /* 0x0000000204007986 */ /* 0x001fe2000c101b0c */
[----:B------:R-:W-:Y:S05]  /*06c0*/  EXIT ;  /* 0x000000000000794d */ /* 0x000fea0003800000 */
.L_x_315:
        /* <DEDUP_REMOVED lines=11> */
.L_x_3203:


//--------------------- .text.contiguous_reduce2_f64 --------------------------
	.section	.text.contiguous_reduce2_f64,"ax",@progbits
	.align	128
        .global         contiguous_reduce2_f64
        .type           contiguous_reduce2_f64,@function
        .size           contiguous_reduce2_f64,(.L_x_3134 - contiguous_reduce2_f64)
        .other          contiguous_reduce2_f64,@"STO_CUDA_ENTRY STV_DEFAULT"
contiguous_reduce2_f64:
.text.contiguous_reduce2_f64:
[----:B------:R-:W-:Y:S01]  /*0000*/  LDC R1, c[0x0][0x37c] ;  /* 0x0000df00ff017b82 */ /* 0x000fe20000000800 */
[----:B------:R-:W0:Y:S07]  /*0010*/  S2R R0, SR_TID.X ;  /* 0x0000000000007919 */ /* 0x000e2e0000002100 */
[----:B------:R-:W1:Y:S01]  /*0020*/  S2UR UR6, SR_CTAID.X ;  /* 0x00000000000679c3 */ /* 0x000e620000002500 */
[----:B------:R-:W2:Y:S01]  /*0030*/  LDCU.64 UR8, c[0x0][0x3a8] ;  /* 0x00007500ff0877ac */ /* 0x000ea20008000a00 */
[----:B------:R-:W-:-:S02]  /*0040*/  HFMA2 R4, -RZ, RZ, 0, 0 ;  /* 0x00000000ff047431 */ /* 0x000fc400000001ff */
[----:B------:R-:W-:Y:S01]  /*0050*/  IMAD.MOV.U32 R5, RZ, RZ, 0x3ff00000 ;  /* 0x3ff00000ff057424 */ /* 0x000fe200078e00ff */
[----:B------:R-:W-:Y:S01]  /*0060*/  BSSY.RECONVERGENT B0, `(.L_x_316) ;  /* 0x000066a000007945 */ /* 0x000fe20003800200 */
[----:B------:R-:W-:Y:S01]  /*0070*/  UMOV UR4, 0x400 ;  /* 0x0000040000047882 */ /* 0x000fe20000000000 */
[----:B------:R-:W3:Y:S01]  /*0080*/  LDCU.64 UR12, c[0x0][0x358] ;  /* 0x00006b00ff0c77ac */ /* 0x000ee20008000a00 */
[----:B------:R-:W1:Y:S08]  /*0090*/  LDC R2, c[0x0][0x360] ;  /* 0x0000d800ff027b82 */ /* 0x000e700000000800 */
[----:B------:R-:W4:Y:S08]  /*00a0*/  S2UR UR5, SR_CgaCtaId ;  /* 0x00000000000579c3 */ /* 0x000f300000008800 */
[----:B------:R-:W5:Y:S01]  /*00b0*/  LDC R11, c[0x0][0x3a0] ;  /* 0x0000e800ff0b7b82 */ /* 0x000f620000000800 */
[----:B-1----:R-:W-:-:S05]  /*00c0*/  IMAD R7, R2, UR6, RZ ;  /* 0x0000000602077c24 */ /* 0x002fca000f8e02ff */
[----:B0-----:R-:W-:Y:S01]  /*00d0*/  LEA R6, R7, R0, 0x1 ;  /* 0x0000000007067211 */ /* 0x001fe200078e08ff */
[----:B----4-:R-:W-:-:S04]  /*00e0*/  ULEA UR4, UR5, UR4, 0x18 ;  /* 0x0000000405047291 */ /* 0x010fc8000f8ec0ff */
[----:B------:R-:W-:Y:S02]  /*00f0*/  IMAD.IADD R20, R6, 0x1, R2 ;  /* 0x0000000106147824 */ /* 0x000fe400078e0202 */
[----:B------:R-:W-:-:S03]  /*0100*/  LEA R3, R0, UR4, 0x3 ;  /* 0x0000000400037c11 */ /* 0x000fc6000f8e18ff */
[----:B--2---:R-:W-:Y:S02]  /*0110*/  ISETP.GE.U32.AND P0, PT, R20, UR8, PT ;  /* 0x0000000814007c0c */ /* 0x004fe4000bf06070 */
[----:B-----5:R-:W-:Y:S01]  /*0120*/  IADD3 R10, PT, PT, R11, -0x1, RZ ;  /* 0xffffffff0b0a7810 */ /* 0x020fe20007ffe0ff */
[----:B------:R-:W0:Y:S01]  /*0130*/  LDCU.64 UR4, c[0x0][0x388] ;  /* 0x00007100ff0477ac */ /* 0x000e220008000a00 */
[----:B------:R1:W-:Y:S01]  /*0140*/  STS.64 [R3], R4 ;  /* 0x0000000403007388 */ /* 0x0003e20000000a00 */
[----:B------:R-:W-:Y:S02]  /*0150*/  ISETP.GE.U32.AND.EX P0, PT, RZ, UR9, PT, P0 ;  /* 0x00000009ff007c0c */ /* 0x000fe4000bf06100 */
[----:B0-----:R-:W-:Y:S01]  /*0160*/  MOV R8, UR4 ;  /* 0x0000000400087c02 */ /* 0x001fe20008000f00 */
[----:B------:R-:W-:-:S10]  /*0170*/  IMAD.U32 R9, RZ, RZ, UR5 ;  /* 0x00000005ff097e24 */ /* 0x000fd4000f8e00ff */
[----:B-1-3--:R-:W-:Y:S05]  /*0180*/  @P0 BRA `(.L_x_317) ;  /* 0x0000002c00a40947 */ /* 0x00afea0003800000 */
[----:B------:R-:W0:Y:S01]  /*0190*/  S2R R9, SR_CTAID.Y ;  /* 0x0000000000097919 */ /* 0x000e220000002600 */
[----:B------:R-:W-:Y:S01]  /*01a0*/  ISETP.GE.AND P0, PT, R10, RZ, PT ;  /* 0x000000ff0a00720c */ /* 0x000fe20003f06270 */
[----:B------:R-:W-:Y:S01]  /*01b0*/  IMAD.MOV.U32 R7, RZ, RZ, RZ ;  /* 0x000000ffff077224 */ /* 0x000fe200078e00ff */
[----:B------:R-:W-:Y:S02]  /*01c0*/  MOV R21, RZ ;  /* 0x000000ff00157202 */ /* 0x000fe40000000f00 */
        /* <DEDUP_REMOVED lines=8> */
[----:B------:R-:W-:Y:S01]  /*0250*/  IMAD.IADD R9, R9, 0x1, R21 ;  /* 0x0000000109097824 */ /* 0x000fe200078e0215 */
[----:B------:R-:W-:Y:S02]  /*0260*/  CS2R R22, SRZ ;  /* 0x0000000000167805 */ /* 0x000fe4000001ff00 */
[----:B------:R-:W-:Y:S02]  /*0270*/  CS2R R4, SRZ ;  /* 0x0000000000047805 */ /* 0x000fe4000001ff00 */
[----:B------:R-:W-:-:S13]  /*0280*/  ISETP.GE.U32.AND P0, PT, R8, 0x3, PT ;  /* 0x000000030800780c */ /* 0x000fda0003f06070 */
[----:B------:R-:W-:Y:S05]  /*0290*/  @!P0 BRA `(.L_x_319) ;  /* 0x0000001800a48947 */ /* 0x000fea0003800000 */
[----:B------:R-:W0:Y:S01]  /*02a0*/  LDC.64 R18, c[0x0][0x390] ;  /* 0x0000e400ff127b82 */ /* 0x000e220000000a00 */
[C---:B------:R-:W-:Y:S02]  /*02b0*/  LOP3.LUT R10, R11.reuse, 0xfffffffc, RZ, 0xc0, !PT ;  /* 0xfffffffc0b0a7812 */ /* 0x040fe400078ec0ff */
[----:B------:R-:W-:Y:S02]  /*02c0*/  CS2R R22, SRZ ;  /* 0x0000000000167805 */ /* 0x000fe4000001ff00 */
[----:B------:R-:W-:Y:S01]  /*02d0*/  IADD3 R8, PT, PT, R11, -0x2, RZ ;  /* 0xfffffffe0b087810 */ /* 0x000fe20007ffe0ff */
[----:B------:R-:W-:Y:S02]  /*02e0*/  IMAD.MOV R10, RZ, RZ, -R10 ;  /* 0x000000ffff0a7224 */ /* 0x000fe400078e0a0a */
[----:B------:R-:W1:Y:S05]  /*02f0*/  LDC.64 R16, c[0x0][0x398] ;  /* 0x0000e600ff107b82 */ /* 0x000e6a0000000a00 */
.L_x_344:
        /* <DEDUP_REMOVED lines=15> */
[----:B------:R0:W2:Y:S02]  /*03f0*/  F2I.FTZ.U32.TRUNC.NTZ R13, R12 ;  /* 0x0000000c000d7305 */ /* 0x0000a4000021f000 */
[----:B0-----:R-:W-:Y:S01]  /*0400*/  MOV R12, RZ ;  /* 0x000000ff000c7202 */ /* 0x001fe20000000f00 */
[----:B--2---:R-:W-:-:S04]  /*0410*/  IMAD R11, R11, R13, RZ ;  /* 0x0000000d0b0b7224 */ /* 0x004fc800078e02ff */
[----:B------:R-:W-:-:S06]  /*0420*/  IMAD.HI.U32 R13, R13, R11, R12 ;  /* 0x0000000b0d0d7227 */ /* 0x000fcc00078e000c */
[----:B------:R-:W-:-:S04]  /*0430*/  IMAD.HI.U32 R36, R13, R6, RZ ;  /* 0x000000060d247227 */ /* 0x000fc800078e00ff */
[----:B------:R-:W-:Y:S02]  /*0440*/  HFMA2 R13, -RZ, RZ, 0, 0 ;  /* 0x00000000ff0d7431 */ /* 0x000fe400000001ff */
        /* <DEDUP_REMOVED lines=11> */
.L_x_321:
[----:B------:R-:W-:Y:S01]  /*0500*/  MOV R26, R6 ;  /* 0x00000006001a7202 */ /* 0x000fe20000000f00 */
[----:B------:R-:W-:Y:S01]  /*0510*/  IMAD.MOV.U32 R13, RZ, RZ, R7 ;  /* 0x000000ffff0d7224 */ /* 0x000fe200078e0007 */
[----:B------:R-:W-:Y:S01]  /*0520*/  MOV R14, R34 ;  /* 0x00000022000e7202 */ /* 0x000fe20000000f00 */
[----:B------:R-:W-:Y:S01]  /*0530*/  IMAD.MOV.U32 R11, RZ, RZ, R35 ;  /* 0x000000ffff0b7224 */ /* 0x000fe200078e0023 */
[----:B------:R-:W-:-:S07]  /*0540*/  MOV R12, 0x560 ;  /* 0x00000560000c7802 */ /* 0x000fce0000000f00 */
[----:B-1----:R-:W-:Y:S05]  /*0550*/  CALL.REL.NOINC `($__internal_8_$__cuda_sm20_div_s64) ;  /* 0x0000006400587944 */ /* 0x002fea0003c00000 */
[----:B------:R-:W-:Y:S01]  /*0560*/  IADD3 R13, P0, PT, RZ, -R24, RZ ;  /* 0x80000018ff0d7210 */ /* 0x000fe20007f1e0ff */
[----:B------:R-:W-:Y:S01]  /*0570*/  IMAD.MOV.U32 R36, RZ, RZ, R24 ;  /* 0x000000ffff247224 */ /* 0x000fe200078e0018 */
[-C--:B------:R-:W-:Y:S02]  /*0580*/  MOV R37, R25.reuse ;  /* 0x0000001900257202 */ /* 0x080fe40000000f00 */
[----:B------:R-:W-:Y:S01]  /*0590*/  IADD3.X R11, PT, PT, RZ, ~R25, RZ, P0, !PT ;  /* 0x80000019ff0b7210 */ /* 0x000fe200007fe4ff */
[----:B------:R-:W-:-:S04]  /*05a0*/  IMAD.WIDE.U32 R6, R34, R13, R6 ;  /* 0x0000000d22067225 */ /* 0x000fc800078e0006 */
[----:B------:R-:W-:Y:S02]  /*05b0*/  IMAD R11, R11, R34, RZ ;  /* 0x000000220b0b7224 */ /* 0x000fe400078e02ff */
[----:B------:R-:W-:Y:S02]  /*05c0*/  IMAD.MOV.U32 R43, RZ, RZ, R6 ;  /* 0x000000ffff2b7224 */ /* 0x000fe400078e0006 */
[----:B------:R-:W-:-:S05]  /*05d0*/  IMAD R11, R35, R13, R11 ;  /* 0x0000000d230b7224 */ /* 0x000fca00078e020b */
[----:B------:R-:W-:-:S07]  /*05e0*/  IADD3 R13, PT, PT, R7, R11, RZ ;  /* 0x0000000b070d7210 */ /* 0x000fce0007ffe0ff */
.L_x_322:
[----:B------:R-:W-:Y:S05]  /*05f0*/  BSYNC.RECONVERGENT B1 ;  /* 0x0000000000017941 */ /* 0x000fea0003800200 */
.L_x_320:
[----:B-1----:R-:W-:-:S06]  /*0600*/  IMAD.WIDE.U32 R6, R15, 0x8, R16 ;  /* 0x000000080f067825 */ /* 0x002fcc00078e0010 */
        /* <DEDUP_REMOVED lines=33> */
.L_x_324:
[----:B------:R-:W-:Y:S01]  /*0820*/  IMAD.MOV.U32 R26, RZ, RZ, R20 ;  /* 0x000000ffff1a7224 */ /* 0x000fe200078e0014 */
[----:B------:R-:W-:Y:S01]  /*0830*/  MOV R13, R9 ;  /* 0x00000009000d7202 */ /* 0x000fe20000000f00 */
[----:B------:R-:W-:Y:S01]  /*0840*/  IMAD.MOV.U32 R14, RZ, RZ, R34 ;  /* 0x000000ffff0e7224 */ /* 0x000fe200078e0022 */
[----:B------:R-:W-:Y:S02]  /*0850*/  MOV R11, R35 ;  /* 0x00000023000b7202 */ /* 0x000fe40000000f00 */
[----:B------:R-:W-:-:S07]  /*0860*/  MOV R12, 0x880 ;  /* 0x00000880000c7802 */ /* 0x000fce0000000f00 */
[----:B------:R-:W-:Y:S05]  /*0870*/  CALL.REL.NOINC `($__internal_8_$__cuda_sm20_div_s64) ;  /* 0x0000006000907944 */ /* 0x000fea0003c00000 */
[----:B------:R-:W-:Y:S02]  /*0880*/  IADD3 R11, P0, PT, RZ, -R24, RZ ;  /* 0x80000018ff0b7210 */ /* 0x000fe40007f1e0ff */
[----:B------:R-:W-:-:S03]  /*0890*/  MOV R21, R9 ;  /* 0x0000000900157202 */ /* 0x000fc60000000f00 */
[----:B------:R-:W-:-:S04]  /*08a0*/  IMAD.X R13, RZ, RZ, ~R25, P0 ;  /* 0x000000ffff0d7224 */ /* 0x000fc800000e0e19 */
[----:B------:R-:W-:Y:S02]  /*08b0*/  IMAD R4, R13, R34, RZ ;  /* 0x000000220d047224 */ /* 0x000fe400078e02ff */
[----:B------:R-:W-:Y:S01]  /*08c0*/  IMAD.WIDE.U32 R12, R34, R11, R20 ;  /* 0x0000000b220c7225 */ /* 0x000fe200078e0014 */
[----:B------:R-:W-:-:S03]  /*08d0*/  MOV R34, R24 ;  /* 0x0000001800227202 */ /* 0x000fc60000000f00 */
[----:B------:R-:W-:Y:S02]  /*08e0*/  IMAD R9, R35, R11, R4 ;  /* 0x0000000b23097224 */ /* 0x000fe400078e0204 */
[----:B------:R-:W-:Y:S02]  /*08f0*/  IMAD.MOV.U32 R35, RZ, RZ, R25 ;  /* 0x000000ffff237224 */ /* 0x000fe400078e0019 */
[----:B------:R-:W-:-:S07]  /*0900*/  IMAD.IADD R9, R9, 0x1, R13 ;  /* 0x0000000109097824 */ /* 0x000fce00078e020d */
.L_x_325:
[----:B------:R-:W-:Y:S05]  /*0910*/  BSYNC.RECONVERGENT B1 ;  /* 0x0000000000017941 */ /* 0x000fea0003800200 */
.L_x_323:
[----:B------:R-:W-:-:S06]  /*0920*/  IMAD.WIDE.U32 R20, R8, 0x8, R18 ;  /* 0x0000000808147825 */ /* 0x000fcc00078e0012 */
        /* <DEDUP_REMOVED lines=32> */
.L_x_327:
[----:B------:R-:W-:Y:S01]  /*0b30*/  IMAD.MOV.U32 R26, RZ, RZ, R36 ;  /* 0x000000ffff1a7224 */ /* 0x000fe200078e0024 */
[----:B------:R-:W-:Y:S01]  /*0b40*/  MOV R13, R37 ;  /* 0x00000025000d7202 */ /* 0x000fe20000000f00 */
[----:B------:R-:W-:Y:S01]  /*0b50*/  IMAD.MOV.U32 R14, RZ, RZ, R20 ;  /* 0x000000ffff0e7224 */ /* 0x000fe200078e0014 */
[----:B------:R-:W-:Y:S02]  /*0b60*/  MOV R11, R21 ;  /* 0x00000015000b7202 */ /* 0x000fe40000000f00 */
[----:B------:R-:W-:-:S07]  /*0b70*/  MOV R12, 0xb90 ;  /* 0x00000b90000c7802 */ /* 0x000fce0000000f00 */
[----:B------:R-:W-:Y:S05]  /*0b80*/  CALL.REL.NOINC `($__internal_8_$__cuda_sm20_div_s64) ;  /* 0x0000005c00cc7944 */ /* 0x000fea0003c00000 */
        /* <DEDUP_REMOVED lines=10> */
.L_x_328:
[----:B------:R-:W-:Y:S05]  /*0c30*/  BSYNC.RECONVERGENT B1 ;  /* 0x0000000000017941 */ /* 0x000fea0003800200 */
.L_x_326:
        /* <DEDUP_REMOVED lines=35> */
.L_x_330:
[----:B------:R-:W-:Y:S01]  /*0e70*/  MOV R26, R34 ;  /* 0x00000022001a7202 */ /* 0x000fe20000000f00 */
[----:B------:R-:W-:Y:S01]  /*0e80*/  IMAD.MOV.U32 R13, RZ, RZ, R35 ;  /* 0x000000ffff0d7224 */ /* 0x000fe200078e0023 */
[----:B------:R-:W-:Y:S01]  /*0e90*/  MOV R14, R20 ;  /* 0x00000014000e7202 */ /* 0x000fe20000000f00 */
[----:B------:R-:W-:Y:S01]  /*0ea0*/  IMAD.MOV.U32 R11, RZ, RZ, R21 ;  /* 0x000000ffff0b7224 */ /* 0x000fe200078e0015 */
[----:B------:R-:W-:-:S07]  /*0eb0*/  MOV R12, 0xed0 ;  /* 0x00000ed0000c7802 */ /* 0x000fce0000000f00 */
[----:B------:R-:W-:Y:S05]  /*0ec0*/  CALL.REL.NOINC `($__internal_8_$__cuda_sm20_div_s64) ;  /* 0x0000005800fc7944 */ /* 0x000fea0003c00000 */
        /* <DEDUP_REMOVED lines=11> */
.L_x_331:
[----:B------:R-:W-:Y:S05]  /*0f80*/  BSYNC.RECONVERGENT B1 ;  /* 0x0000000000017941 */ /* 0x000fea0003800200 */
.L_x_329:
[----:B------:R-:W-:-:S04]  /*0f90*/  VIADD R9, R8, 0xffffffff ;  /* 0xffffffff08097836 */ /* 0x000fc80000000000 */
[----:B------:R-:W-:-:S06]  /*0fa0*/  IMAD.WIDE.U32 R20, R9, 0x8, R18 ;  /* 0x0000000809147825 */ /* 0x000fcc00078e0012 */
[----:B------:R-:W2:Y:S01]  /*0fb0*/  LDG.E.64 R20, desc[UR12][R20.64] ;  /* 0x0000000c14147981 */ /* 0x000ea2000c1e1b00 */
[----:B------:R-:W-:Y:S01]  /*0fc0*/  MOV R6, R22 ;  /* 0x0000001600067202 */ /* 0x000fe20000000f00 */
[----:B------:R-:W-:Y:S01]  /*0fd0*/  IMAD R13, R13, R40, RZ ;  /* 0x000000280d0d7224 */ /* 0x000fe200078e02ff */
[----:B------:R-:W-:Y:S03]  /*0fe0*/  BSSY.RECONVERGENT B1, `(.L_x_332) ;  /* 0x000002f000017945 */ /* 0x000fe60003800200 */
        /* <DEDUP_REMOVED lines=30> */
.L_x_333:
        /* <DEDUP_REMOVED lines=16> */
.L_x_334:
[----:B------:R-:W-:Y:S05]  /*12d0*/  BSYNC.RECONVERGENT B1 ;  /* 0x0000000000017941 */ /* 0x000fea0003800200 */
.L_x_332:
        /* <DEDUP_REMOVED lines=35> */
.L_x_336:
        /* <DEDUP_REMOVED lines=17> */
.L_x_337:
[----:B------:R-:W-:Y:S05]  /*1620*/  BSYNC.RECONVERGENT B1 ;  /* 0x0000000000017941 */ /* 0x000fea0003800200 */
.L_x_335:
        /* <DEDUP_REMOVED lines=20> */
[----:B------:R-:W-:-:S04]  /*1770*/  IMAD.HI.U32 R7, R7, R11, R6 ;  /* 0x0000000b07077227 */ /* 0x000fc800078e0006 */
[----:B------:R-:W-:Y:S02]  /*1780*/  IMAD.MOV.U32 R11, RZ, RZ, RZ ;  /* 0x000000ffff0b7224 */ /* 0x000fe400078e00ff */
        /* <DEDUP_REMOVED lines=13> */
.L_x_339:
        /* <DEDUP_REMOVED lines=10> */
[----:B------:R-:W-:Y:S01]  /*1900*/  IADD3.X R7, PT, PT, RZ, ~R25, RZ, P0, !PT ;  /* 0x80000019ff077210 */ /* 0x000fe200007fe4ff */
[----:B------:R-:W-:-:S04]  /*1910*/  IMAD.WIDE.U32 R12, R20, R11, R12 ;  /* 0x0000000b140c7225 */ /* 0x000fc800078e000c */
[----:B------:R-:W-:-:S04]  /*1920*/  IMAD R7, R7, R20, RZ ;  /* 0x0000001407077224 */ /* 0x000fc800078e02ff */
[----:B------:R-:W-:-:S05]  /*1930*/  IMAD R7, R21, R11, R7 ;  /* 0x0000000b15077224 */ /* 0x000fca00078e0207 */
[----:B------:R-:W-:Y:S01]  /*1940*/  IADD3 R11, PT, PT, R13, R7, RZ ;  /* 0x000000070d0b7210 */ /* 0x000fe20007ffe0ff */
[----:B------:R-:W-:-:S07]  /*1950*/  IMAD.MOV.U32 R7, RZ, RZ, R25 ;  /* 0x000000ffff077224 */ /* 0x000fce00078e0019 */
.L_x_340:
[----:B------:R-:W-:Y:S05]  /*1960*/  BSYNC.RECONVERGENT B1 ;  /* 0x0000000000017941 */ /* 0x000fea0003800200 */
.L_x_338:
        /* <DEDUP_REMOVED lines=33> */
[----:B------:R-:W-:Y:S01]  /*1b80*/  MOV R20, R11 ;  /* 0x0000000b00147202 */ /* 0x000fe20000000f00 */
[----:B------:R-:W-:Y:S06]  /*1b90*/  BRA `(.L_x_343) ;  /* 0x0000000000407947 */ /* 0x000fec0003800000 */
.L_x_342:
        /* <DEDUP_REMOVED lines=14> */
[----:B------:R-:W-:-:S03]  /*1c80*/  MOV R9, R25 ;  /* 0x0000001900097202 */ /* 0x000fc60000000f00 */
[----:B------:R-:W-:-:S07]  /*1c90*/  IMAD.IADD R13, R11, 0x1, R13 ;  /* 0x000000010b0d7824 */ /* 0x000fce00078e020d */
.L_x_343:
[----:B------:R-:W-:Y:S05]  /*1ca0*/  BSYNC.RECONVERGENT B1 ;  /* 0x0000000000017941 */ /* 0x000fea0003800200 */
.L_x_341:
        /* <DEDUP_REMOVED lines=8> */
.L_x_319:
        /* <DEDUP_REMOVED lines=36> */
.L_x_347:
[----:B------:R-:W-:Y:S01]  /*1f70*/  MOV R26, R6 ;  /* 0x00000006001a7202 */ /* 0x000fe20000000f00 */
[----:B------:R-:W-:Y:S01]  /*1f80*/  IMAD.MOV.U32 R13, RZ, RZ, R7 ;  /* 0x000000ffff0d7224 */ /* 0x000fe200078e0007 */
[----:B------:R-:W-:Y:S01]  /*1f90*/  MOV R14, R16 ;  /* 0x00000010000e7202 */ /* 0x000fe20000000f00 */
[----:B------:R-:W-:Y:S01]  /*1fa0*/  IMAD.MOV.U32 R11, RZ, RZ, R17 ;  /* 0x000000ffff0b7224 */ /* 0x000fe200078e0011 */
[----:B------:R-:W-:-:S07]  /*1fb0*/  MOV R12, 0x1fd0 ;  /* 0x00001fd0000c7802 */ /* 0x000fce0000000f00 */
[----:B------:R-:W-:Y:S05]  /*1fc0*/  CALL.REL.NOINC `($__internal_8_$__cuda_sm20_div_s64) ;  /* 0x0000004800bc7944 */ /* 0x000fea0003c00000 */
[----:B------:R-:W-:-:S04]  /*1fd0*/  IADD3 R13, P0, PT, RZ, -R24, RZ ;  /* 0x80000018ff0d7210 */ /* 0x000fc80007f1e0ff */
[----:B------:R-:W-:Y:S01]  /*1fe0*/  IADD3.X R11, PT, PT, RZ, ~R25, RZ, P0, !PT ;  /* 0x80000019ff0b7210 */ /* 0x000fe200007fe4ff */
[----:B------:R-:W-:-:S04]  /*1ff0*/  IMAD.WIDE.U32 R6, R16, R13, R6 ;  /* 0x0000000d10067225 */ /* 0x000fc800078e0006 */
[----:B------:R-:W-:Y:S02]  /*2000*/  IMAD R11, R11, R16, RZ ;  /* 0x000000100b0b7224 */ /* 0x000fe400078e02ff */
[----:B------:R-:W-:Y:S02]  /*2010*/  IMAD.MOV.U32 R35, RZ, RZ, R6 ;  /* 0x000000ffff237224 */ /* 0x000fe400078e0006 */
[----:B------:R-:W-:Y:S02]  /*2020*/  IMAD R11, R17, R13, R11 ;  /* 0x0000000d110b7224 */ /* 0x000fe400078e020b */
[----:B------:R-:W-:-:S03]  /*2030*/  IMAD.MOV.U32 R6, RZ, RZ, R24 ;  /* 0x000000ffff067224 */ /* 0x000fc600078e0018 */
[----:B------:R-:W-:Y:S02]  /*2040*/  IADD3 R13, PT, PT, R7, R11, RZ ;  /* 0x0000000b070d7210 */ /* 0x000fe40007ffe0ff */
[----:B------:R-:W-:-:S07]  /*2050*/  MOV R7, R25 ;  /* 0x0000001900077202 */ /* 0x000fce0000000f00 */
.L_x_348:
[----:B------:R-:W-:Y:S05]  /*2060*/  BSYNC.RECONVERGENT B1 ;  /* 0x0000000000017941 */ /* 0x000fea0003800200 */
.L_x_346:
        /* <DEDUP_REMOVED lines=34> */
.L_x_350:
        /* <DEDUP_REMOVED lines=8> */
[-C--:B------:R-:W-:Y:S01]  /*2310*/  MOV R19, R25.reuse ;  /* 0x0000001900137202 */ /* 0x080fe20000000f00 */
[----:B------:R-:W-:Y:S01]  /*2320*/  IMAD.MOV.U32 R18, RZ, RZ, R24 ;  /* 0x000000ffff127224 */ /* 0x000fe200078e0018 */
[----:B------:R-:W-:-:S05]  /*2330*/  IADD3.X R5, PT, PT, RZ, ~R25, RZ, P0, !PT ;  /* 0x80000019ff057210 */ /* 0x000fca00007fe4ff */
[----:B------:R-:W-:Y:S01]  /*2340*/  IMAD R10, R5, R16, RZ ;  /* 0x00000010050a7224 */ /* 0x000fe200078e02ff */
[----:B------:R-:W-:-:S03]  /*2350*/  MOV R5, R9 ;  /* 0x0000000900057202 */ /* 0x000fc60000000f00 */
[----:B------:R-:W-:-:S04]  /*2360*/  IMAD.WIDE.U32 R4, R16, R11, R4 ;  /* 0x0000000b10047225 */ /* 0x000fc800078e0004 */
[----:B------:R-:W-:Y:S02]  /*2370*/  IMAD R11, R17, R11, R10 ;  /* 0x0000000b110b7224 */ /* 0x000fe400078e020a */
[----:B------:R-:W-:-:S03]  /*2380*/  IMAD.MOV.U32 R9, RZ, RZ, R4 ;  /* 0x000000ffff097224 */ /* 0x000fc600078e0004 */
[----:B------:R-:W-:-:S07]  /*2390*/  IADD3 R11, PT, PT, R11, R5, RZ ;  /* 0x000000050b0b7210 */ /* 0x000fce0007ffe0ff */
.L_x_351:
[----:B------:R-:W-:Y:S05]  /*23a0*/  BSYNC.RECONVERGENT B1 ;  /* 0x0000000000017941 */ /* 0x000fea0003800200 */
.L_x_349:
        /* <DEDUP_REMOVED lines=36> */
.L_x_353:
        /* <DEDUP_REMOVED lines=11> */
[----:B------:R-:W-:Y:S02]  /*26a0*/  IMAD.MOV.U32 R7, RZ, RZ, R25 ;  /* 0x000000ffff077224 */ /* 0x000fe400078e0019 */
[----:B------:R-:W-:-:S04]  /*26b0*/  IMAD.WIDE.U32 R10, R16, R9, R10 ;  /* 0x00000009100a7225 */ /* 0x000fc800078e000a */
[----:B------:R-:W-:-:S04]  /*26c0*/  IMAD R5, R5, R16, RZ ;  /* 0x0000001005057224 */ /* 0x000fc800078e02ff */
[----:B------:R-:W-:-:S05]  /*26d0*/  IMAD R5, R17, R9, R5 ;  /* 0x0000000911057224 */ /* 0x000fca00078e0205 */
[----:B------:R-:W-:-:S07]  /*26e0*/  IADD3 R9, PT, PT, R11, R5, RZ ;  /* 0x000000050b097210 */ /* 0x000fce0007ffe0ff */
.L_x_354:
[----:B------:R-:W-:Y:S05]  /*26f0*/  BSYNC.RECONVERGENT B1 ;  /* 0x0000000000017941 */ /* 0x000fea0003800200 */
.L_x_352:
[----:B------:R-:W0:Y:S02]  /*2700*/  LDC.64 R38, c[0x0][0x398] ;  /* 0x0000e600ff267b82 */ /* 0x000e240000000a00 */
[----:B0-----:R-:W-:-:S06]  /*2710*/  IMAD.WIDE.U32 R38, R4, 0x8, R38 ;  /* 0x0000000804267825 */ /* 0x001fcc00078e0026 */
        /* <DEDUP_REMOVED lines=33> */
.L_x_356:
[----:B------:R-:W-:Y:S01]  /*2930*/  MOV R26, R18 ;  /* 0x00000012001a7202 */ /* 0x000fe20000000f00 */
[----:B------:R-:W-:Y:S01]  /*2940*/  IMAD.MOV.U32 R13, RZ, RZ, R19 ;  /* 0x000000ffff0d7224 */ /* 0x000fe200078e0013 */
[----:B------:R-:W-:Y:S01]  /*2950*/  MOV R14, R16 ;  /* 0x00000010000e7202 */ /* 0x000fe20000000f00 */
[----:B------:R-:W-:Y:S01]  /*2960*/  IMAD.MOV.U32 R11, RZ, RZ, R17 ;  /* 0x000000ffff0b7224 */ /* 0x000fe200078e0011 */
[----:B------:R-:W-:-:S07]  /*2970*/  MOV R12, 0x2990 ;  /* 0x00002990000c7802 */ /* 0x000fce0000000f00 */
[----:B------:R-:W-:Y:S05]  /*2980*/  CALL.REL.NOINC `($__internal_8_$__cuda_sm20_div_s64) ;  /* 0x00000040004c7944 */ /* 0x000fea0003c00000 */
[----:B------:R-:W-:Y:S01]  /*2990*/  IADD3 R9, P0, PT, RZ, -R24, RZ ;  /* 0x80000018ff097210 */ /* 0x000fe20007f1e0ff */
[----:B------:R-:W-:Y:S02]  /*29a0*/  IMAD.MOV.U32 R10, RZ, RZ, R18 ;  /* 0x000000ffff0a7224 */ /* 0x000fe400078e0012 */
[----:B------:R-:W-:Y:S01]  /*29b0*/  IMAD.MOV.U32 R20, RZ, RZ, R24 ;  /* 0x000000ffff147224 */ /* 0x000fe200078e0018 */
[----:B------:R-:W-:-:S05]  /*29c0*/  IADD3.X R11, PT, PT, RZ, ~R25, RZ, P0, !PT ;  /* 0x80000019ff0b7210 */ /* 0x000fca00007fe4ff */
[----:B------:R-:W-:Y:S01]  /*29d0*/  IMAD R12, R11, R16, RZ ;  /* 0x000000100b0c7224 */ /* 0x000fe200078e02ff */
[----:B------:R-:W-:-:S03]  /*29e0*/  MOV R11, R19 ;  /* 0x00000013000b7202 */ /* 0x000fc60000000f00 */
[----:B------:R-:W-:-:S04]  /*29f0*/  IMAD.WIDE.U32 R10, R16, R9, R10 ;  /* 0x00000009100a7225 */ /* 0x000fc800078e000a */
[----:B------:R-:W-:-:S05]  /*2a00*/  IMAD R9, R17, R9, R12 ;  /* 0x0000000911097224 */ /* 0x000fca00078e020c */
[----:B------:R-:W-:Y:S01]  /*2a10*/  IADD3 R11, PT, PT, R9, R11, RZ ;  /* 0x0000000b090b7210 */ /* 0x000fe20007ffe0ff */
[----:B------:R-:W-:-:S07]  /*2a20*/  IMAD.MOV.U32 R9, RZ, RZ, R25 ;  /* 0x000000ffff097224 */ /* 0x000fce00078e0019 */
.L_x_357:
[----:B------:R-:W-:Y:S05]  /*2a30*/  BSYNC.RECONVERGENT B1 ;  /* 0x0000000000017941 */ /* 0x000fea0003800200 */
.L_x_355:
[----:B------:R-:W-:Y:S01]  /*2a40*/  MOV R36, R22 ;  /* 0x0000001600247202 */ /* 0x000fe20000000f00 */
[----:B------:R-:W-:Y:S02]  /*2a50*/  IMAD R11, R11, R38, RZ ;  /* 0x000000260b0b7224 */ /* 0x000fe400078e02ff */
[----:B------:R-:W-:Y:S02]  /*2a60*/  VIADD R8, R8, 0xfffffffe ;  /* 0xfffffffe08087836 */ /* 0x000fe40000000000 */
[----:B------:R-:W-:-:S04]  /*2a70*/  IMAD.WIDE.U32 R22, R38, R10, R36 ;  /* 0x0000000a26167225 */ /* 0x000fc800078e0024 */
[----:B------:R-:W-:-:S05]  /*2a80*/  IMAD R11, R39, R10, R11 ;  /* 0x0000000a270b7224 */ /* 0x000fca00078e020b */
[----:B------:R-:W-:-:S07]  /*2a90*/  IADD3 R23, PT, PT, R23, R11, RZ ;  /* 0x0000000b17177210 */ /* 0x000fce0007ffe0ff */
.L_x_345:
        /* <DEDUP_REMOVED lines=30> */
.L_x_359:
[----:B------:R-:W-:Y:S01]  /*2c80*/  MOV R18, R6 ;  /* 0x0000000600127202 */ /* 0x000fe20000000f00 */
[----:B------:R-:W-:Y:S01]  /*2c90*/  IMAD.MOV.U32 R19, RZ, RZ, R7 ;  /* 0x000000ffff137224 */ /* 0x000fe200078e0007 */
[----:B------:R-:W-:Y:S01]  /*2ca0*/  MOV R24, R10 ;  /* 0x0000000a00187202 */ /* 0x000fe20000000f00 */
[----:B------:R-:W-:Y:S01]  /*2cb0*/  IMAD.MOV.U32 R21, RZ, RZ, R11 ;  /* 0x000000ffff157224 */ /* 0x000fe200078e000b */
[----:B------:R-:W-:-:S07]  /*2cc0*/  MOV R26, 0x2ce0 ;  /* 0x00002ce0001a7802 */ /* 0x000fce0000000f00 */
[----:B------:R-:W-:Y:S05]  /*2cd0*/  CALL.REL.NOINC `($__internal_9_$__cuda_sm20_rem_s64) ;  /* 0x0000004000c47944 */ /* 0x000fea0003c00000 */
.L_x_360:
[----:B------:R-:W-:Y:S05]  /*2ce0*/  BSYNC.RECONVERGENT B1 ;  /* 0x0000000000017941 */ /* 0x000fea0003800200 */
.L_x_358:
        /* <DEDUP_REMOVED lines=30> */
.L_x_362:
[----:B------:R-:W-:Y:S01]  /*2ed0*/  MOV R24, R10 ;  /* 0x0000000a00187202 */ /* 0x000fe20000000f00 */
[----:B------:R-:W-:Y:S01]  /*2ee0*/  IMAD.MOV.U32 R21, RZ, RZ, R11 ;  /* 0x000000ffff157224 */ /* 0x000fe200078e000b */
[----:B------:R-:W-:Y:S01]  /*2ef0*/  MOV R18, R20 ;  /* 0x0000001400127202 */ /* 0x000fe20000000f00 */
[----:B------:R-:W-:Y:S01]  /*2f00*/  IMAD.MOV.U32 R19, RZ, RZ, R9 ;  /* 0x000000ffff137224 */ /* 0x000fe200078e0009 */
[----:B------:R-:W-:-:S07]  /*2f10*/  MOV R26, 0x2f30 ;  /* 0x00002f30001a7802 */ /* 0x000fce0000000f00 */
[----:B------:R-:W-:Y:S05]  /*2f20*/  CALL.REL.NOINC `($__internal_9_$__cuda_sm20_rem_s64) ;  /* 0x0000004000307944 */ /* 0x000fea0003c00000 */
.L_x_363:
[----:B------:R-:W-:Y:S05]  /*2f30*/  BSYNC.RECONVERGENT B1 ;  /* 0x0000000000017941 */ /* 0x000fea0003800200 */
.L_x_361:
[----:B------:R-:W-:Y:S02]  /*2f40*/  IMAD R7, R7, R16, RZ ;  /* 0x0000001007077224 */ /* 0x000fe400078e02ff */
[----:B------:R-:W-:-:S04]  /*2f50*/  IMAD.WIDE.U32 R22, R16, R6, R22 ;  /* 0x0000000610167225 */ /* 0x000fc800078e0016 */
[----:B------:R-:W-:-:S05]  /*2f60*/  IMAD R7, R17, R6, R7 ;  /* 0x0000000611077224 */ /* 0x000fca00078e0207 */
[----:B------:R-:W-:-:S07]  /*2f70*/  IADD3 R23, PT, PT, R23, R7, RZ ;  /* 0x0000000717177210 */ /* 0x000fce0007ffe0ff */
.L_x_318:
[----:B------:R-:W0:Y:S02]  /*2f80*/  LDCU.64 UR4, c[0x0][0x388] ;  /* 0x00007100ff0477ac */ /* 0x000e240008000a00 */
[----:B0-----:R-:W-:Y:S02]  /*2f90*/  LEA R6, P1, R22, UR4, 0x3 ;  /* 0x0000000416067c11 */ /* 0x001fe4000f8218ff */
[----:B------:R-:W-:Y:S02]  /*2fa0*/  LEA R8, P0, R4, UR4, 0x3 ;  /* 0x0000000404087c11 */ /* 0x000fe4000f8018ff */
[----:B------:R-:W-:Y:S02]  /*2fb0*/  LEA.HI.X R7, R22, UR5, R23, 0x3, P1 ;  /* 0x0000000516077c11 */ /* 0x000fe400088f1c17 */
[----:B------:R-:W-:-:S04]  /*2fc0*/  LEA.HI.X R9, R4, UR5, R5, 0x3, P0 ;  /* 0x0000000504097c11 */ /* 0x000fc800080f1c05 */
[----:B------:R-:W2:Y:S04]  /*2fd0*/  LDG.E.64 R6, desc[UR12][R6.64] ;  /* 0x0000000c06067981 */ /* 0x000ea8000c1e1b00 */
[----:B------:R-:W2:Y:S02]  /*2fe0*/  LDG.E.64 R4, desc[UR12][R8.64] ;  /* 0x0000000c08047981 */ /* 0x000ea4000c1e1b00 */
[----:B--2---:R-:W-:-:S07]  /*2ff0*/  DMUL R4, R4, R6 ;  /* 0x0000000604047228 */ /* 0x004fce0000000000 */
[----:B------:R0:W-:Y:S01]  /*3000*/  STS.64 [R3], R4 ;  /* 0x0000000403007388 */ /* 0x0001e20000000a00 */
[----:B------:R-:W-:Y:S05]  /*3010*/  BRA `(.L_x_364) ;  /* 0x0000003400b87947 */ /* 0x000fea0003800000 */
.L_x_317:
[----:B------:R-:W-:-:S04]  /*3020*/  ISETP.GE.U32.AND P0, PT, R6, UR8, PT ;  /* 0x0000000806007c0c */ /* 0x000fc8000bf06070 */
[----:B------:R-:W-:-:S13]  /*3030*/  ISETP.GE.U32.AND.EX P0, PT, RZ, UR9, PT, P0 ;  /* 0x00000009ff007c0c */ /* 0x000fda000bf06100 */
[----:B------:R-:W-:Y:S05]  /*3040*/  @P0 BRA `(.L_x_364) ;  /* 0x0000003400ac0947 */ /* 0x000fea0003800000 */
[----:B------:R-:W0:Y:S01]  /*3050*/  S2R R5, SR_CTAID.Y ;  /* 0x0000000000057919 */ /* 0x000e220000002600 */
[----:B------:R-:W-:Y:S01]  /*3060*/  ISETP.GE.AND P0, PT, R10, RZ, PT ;  /* 0x000000ff0a00720c */ /* 0x000fe20003f06270 */
[----:B------:R-:W-:Y:S02]  /*3070*/  IMAD.MOV.U32 R7, RZ, RZ, RZ ;  /* 0x000000ffff077224 */ /* 0x000fe400078e00ff */
[----:B0-----:R-:W-:-:S04]  /*3080*/  IMAD.WIDE.U32 R18, R5, UR8, R6 ;  /* 0x0000000805127c25 */ /* 0x001fc8000f8e0006 */
[----:B------:R-:W-:-:S06]  /*3090*/  IMAD R5, R5, UR9, R19 ;  /* 0x0000000905057c24 */ /* 0x000fcc000f8e0213 */
[----:B------:R-:W-:Y:S05]  /*30a0*/  @!P0 BRA `(.L_x_365) ;  /* 0x00000034008c8947 */ /* 0x000fea0003800000 */
[----:B------:R-:W-:Y:S02]  /*30b0*/  ISETP.GE.U32.AND P0, PT, R10, 0x7, PT ;  /* 0x000000070a00780c */ /* 0x000fe40003f06070 */
[----:B------:R-:W-:Y:S02]  /*30c0*/  MOV R19, R5 ;  /* 0x0000000500137202 */ /* 0x000fe40000000f00 */
[----:B------:R-:W-:-:S09]  /*30d0*/  LOP3.LUT R15, R11, 0x7, RZ, 0xc0, !PT ;  /* 0x000000070b0f7812 */ /* 0x000fd200078ec0ff */
[----:B------:R-:W-:Y:S05]  /*30e0*/  @!P0 BRA `(.L_x_366) ;  /* 0x0000001c00388947 */ /* 0x000fea0003800000 */
[----:B------:R-:W0:Y:S01]  /*30f0*/  LDC.64 R34, c[0x0][0x390] ;  /* 0x0000e400ff227b82 */ /* 0x000e220000000a00 */
[C---:B------:R-:W-:Y:S01]  /*3100*/  LOP3.LUT R6, R11.reuse, 0xfffffff8, RZ, 0xc0, !PT ;  /* 0xfffffff80b067812 */ /* 0x040fe200078ec0ff */
[----:B------:R-:W-:-:S03]  /*3110*/  VIADD R10, R11, 0xfffffffc ;  /* 0xfffffffc0b0a7836 */ /* 0x000fc60000000000 */
[----:B------:R-:W-:-:S03]  /*3120*/  IADD3 R6, PT, PT, -R6, RZ, RZ ;  /* 0x000000ff06067210 */ /* 0x000fc60007ffe1ff */
[----:B------:R-:W1:Y:S04]  /*3130*/  LDC.64 R16, c[0x0][0x398] ;  /* 0x0000e600ff107b82 */ /* 0x000e680000000a00 */
.L_x_391:
[----:B------:R-:W-:-:S04]  /*3140*/  VIADD R5, R10, 0x3 ;  /* 0x000000030a057836 */ /* 0x000fc80000000000 */
        /* <DEDUP_REMOVED lines=29> */
.L_x_368:
        /* <DEDUP_REMOVED lines=11> */
[----:B------:R-:W-:-:S04]  /*33d0*/  IMAD R7, R7, R20, RZ ;  /* 0x0000001407077224 */ /* 0x000fc800078e02ff */
[----:B------:R-:W-:Y:S02]  /*33e0*/  IMAD R7, R21, R11, R7 ;  /* 0x0000000b15077224 */ /* 0x000fe400078e0207 */
[----:B------:R-:W-:-:S03]  /*33f0*/  IMAD.MOV.U32 R21, RZ, RZ, R12 ;  /* 0x000000ffff157224 */ /* 0x000fc600078e000c */
[----:B------:R-:W-:-:S07]  /*3400*/  IADD3 R11, PT, PT, R13, R7, RZ ;  /* 0x000000070d0b7210 */ /* 0x000fce0007ffe0ff */
.L_x_369:
[----:B------:R-:W-:Y:S05]  /*3410*/  BSYNC.RECONVERGENT B1 ;  /* 0x0000000000017941 */ /* 0x000fea0003800200 */
.L_x_367:
[----:B------:R-:W0:Y:S01]  /*3420*/  LDC.64 R18, c[0x0][0x390] ;  /* 0x0000e400ff127b82 */ /* 0x000e220000000a00 */
[----:B------:R-:W-:-:S07]  /*3430*/  VIADD R7, R10, 0x2 ;  /* 0x000000020a077836 */ /* 0x000fce0000000000 */
[----:B------:R-:W2:Y:S01]  /*3440*/  LDC.64 R22, c[0x0][0x398] ;  /* 0x0000e600ff167b82 */ /* 0x000ea20000000a00 */
[----:B0-----:R-:W-:-:S06]  /*3450*/  IMAD.WIDE.U32 R38, R7, 0x8, R18 ;  /* 0x0000000807267825 */ /* 0x001fcc00078e0012 */
[----:B------:R-:W3:Y:S01]  /*3460*/  LDG.E.64 R38, desc[UR12][R38.64] ;  /* 0x0000000c26267981 */ /* 0x000ee2000c1e1b00 */
[----:B--2---:R-:W-:-:S06]  /*3470*/  IMAD.WIDE.U32 R12, R5, 0x8, R22 ;  /* 0x00000008050c7825 */ /* 0x004fcc00078e0016 */
[----:B------:R-:W2:Y:S01]  /*3480*/  LDG.E.64 R12, desc[UR12][R12.64] ;  /* 0x0000000c0c0c7981 */ /* 0x000ea2000c1e1b00 */
[----:B------:R-:W-:Y:S01]  /*3490*/  BSSY.RECONVERGENT B1, `(.L_x_370) ;  /* 0x0000031000017945 */ /* 0x000fe20003800200 */
[----:B---3--:R-:W-:-:S04]  /*34a0*/  LOP3.LUT R14, R37, R39, RZ, 0xfc, !PT ;  /* 0x00000027250e7212 */ /* 0x008fc800078efcff */
[----:B------:R-:W-:Y:S01]  /*34b0*/  ISETP.NE.U32.AND P0, PT, R14, RZ, PT ;  /* 0x000000ff0e00720c */ /* 0x000fe20003f05070 */
[-C--:B--2---:R-:W-:Y:S02]  /*34c0*/  IMAD R20, R13, R21.reuse, RZ ;  /* 0x000000150d147224 */ /* 0x084fe400078e02ff */
[----:B------:R-:W-:-:S04]  /*34d0*/  IMAD.WIDE.U32 R4, R12, R21, RZ ;  /* 0x000000150c047225 */ /* 0x000fc800078e00ff */
        /* <DEDUP_REMOVED lines=27> */
.L_x_371:
        /* <DEDUP_REMOVED lines=17> */
.L_x_372:
[----:B------:R-:W-:Y:S05]  /*37a0*/  BSYNC.RECONVERGENT B1 ;  /* 0x0000000000017941 */ /* 0x000fea0003800200 */
.L_x_370:
        /* <DEDUP_REMOVED lines=37> */
.L_x_374:
        /* <DEDUP_REMOVED lines=14> */
[----:B------:R-:W-:Y:S01]  /*3ae0*/  MOV R21, R25 ;  /* 0x0000001900157202 */ /* 0x000fe20000000f00 */
[----:B------:R-:W-:-:S03]  /*3af0*/  IMAD.MOV.U32 R41, RZ, RZ, R12 ;  /* 0x000000ffff297224 */ /* 0x000fc600078e000c */
[----:B------:R-:W-:-:S07]  /*3b00*/  IADD3 R11, PT, PT, R13, R11, RZ ;  /* 0x0000000b0d0b7210 */ /* 0x000fce0007ffe0ff */
.L_x_375:
[----:B------:R-:W-:Y:S05]  /*3b10*/  BSYNC.RECONVERGENT B1 ;  /* 0x0000000000017941 */ /* 0x000fea0003800200 */
.L_x_373:
[----:B------:R-:W-:-:S04]  /*3b20*/  IMAD.WIDE.U32 R36, R10, 0x8, R18 ;  /* 0x000000080a247825 */ /* 0x000fc800078e0012 */
[----:B------:R-:W-:Y:S02]  /*3b30*/  IMAD.WIDE.U32 R12, R5, 0x8, R22 ;  /* 0x00000008050c7825 */ /* 0x000fe400078e0016 */
        /* <DEDUP_REMOVED lines=8> */
[----:B------:R-:W-:Y:S01]  /*3bc0*/  IMAD R7, R4, R11, R5 ;  /* 0x0000000b04077224 */ /* 0x000fe200078e0205 */
[----:B------:R-:W-:-:S03]  /*3bd0*/  IADD3 R5, PT, PT, R10, -0x4, RZ ;  /* 0xfffffffc0a057810 */ /* 0x000fc60007ffe0ff */
        /* <DEDUP_REMOVED lines=26> */
.L_x_377:
[----:B------:R-:W-:Y:S01]  /*3d80*/  IMAD.MOV.U32 R26, RZ, RZ, R20 ;  /* 0x000000ffff1a7224 */ /* 0x000fe200078e0014 */
[----:B------:R-:W-:Y:S01]  /*3d90*/  MOV R13, R21 ;  /* 0x00000015000d7202 */ /* 0x000fe20000000f00 */
[----:B------:R-:W-:Y:S01]  /*3da0*/  IMAD.MOV.U32 R14, RZ, RZ, R36 ;  /* 0x000000ffff0e7224 */ /* 0x000fe200078e0024 */
[----:B------:R-:W-:Y:S02]  /*3db0*/  MOV R11, R37 ;  /* 0x00000025000b7202 */ /* 0x000fe40000000f00 */
[----:B------:R-:W-:-:S07]  /*3dc0*/  MOV R12, 0x3de0 ;  /* 0x00003de0000c7802 */ /* 0x000fce0000000f00 */
[----:B-1----:R-:W-:Y:S05]  /*3dd0*/  CALL.REL.NOINC `($__internal_8_$__cuda_sm20_div_s64) ;  /* 0x0000002c00387944 */ /* 0x002fea0003c00000 */
        /* <DEDUP_REMOVED lines=11> */
.L_x_378:
[----:B------:R-:W-:Y:S05]  /*3e90*/  BSYNC.RECONVERGENT B1 ;  /* 0x0000000000017941 */ /* 0x000fea0003800200 */
.L_x_376:
        /* <DEDUP_REMOVED lines=38> */
.L_x_380:
        /* <DEDUP_REMOVED lines=13> */
[----:B------:R-:W-:Y:S02]  /*41d0*/  IMAD R7, R7, R22, RZ ;  /* 0x0000001607077224 */ /* 0x000fe400078e02ff */
[----:B------:R-:W-:Y:S02]  /*41e0*/  IMAD.MOV.U32 R27, RZ, RZ, R12 ;  /* 0x000000ffff1b7224 */ /* 0x000fe400078e000c */
[----:B------:R-:W-:-:S05]  /*41f0*/  IMAD R7, R23, R11, R7 ;  /* 0x0000000b17077224 */ /* 0x000fca00078e0207 */
[----:B------:R-:W-:-:S07]  /*4200*/  IADD3 R11, PT, PT, R13, R7, RZ ;  /* 0x000000070d0b7210 */ /* 0x000fce0007ffe0ff */
.L_x_381:
[----:B------:R-:W-:Y:S05]  /*4210*/  BSYNC.RECONVERGENT B1 ;  /* 0x0000000000017941 */ /* 0x000fea0003800200 */
.L_x_379:
[----:B------:R-:W0:Y:S01]  /*4220*/  LDC.64 R22, c[0x0][0x390] ;  /* 0x0000e400ff167b82 */ /* 0x000e220000000a00 */
[----:B------:R-:W-:-:S07]  /*4230*/  VIADD R7, R10, 0xfffffffe ;  /* 0xfffffffe0a077836 */ /* 0x000fce0000000000 */
[----:B------:R-:W2:Y:S01]  /*4240*/  LDC.64 R12, c[0x0][0x398] ;  /* 0x0000e600ff0c7b82 */ /* 0x000ea20000000a00 */
[----:B0-----:R-:W-:-:S06]  /*4250*/  IMAD.WIDE.U32 R22, R7, 0x8, R22 ;  /* 0x0000000807167825 */ /* 0x001fcc00078e0016 */
[----:B------:R-:W3:Y:S01]  /*4260*/  LDG.E.64 R22, desc[UR12][R22.64] ;  /* 0x0000000c16167981 */ /* 0x000ee2000c1e1b00 */
[----:B--2---:R-:W-:-:S06]  /*4270*/  IMAD.WIDE.U32 R12, R4, 0x8, R12 ;  /* 0x00000008040c7825 */ /* 0x004fcc00078e000c */
[----:B------:R-:W2:Y:S01]  /*4280*/  LDG.E.64 R12, desc[UR12][R12.64] ;  /* 0x0000000c0c0c7981 */ /* 0x000ea2000c1e1b00 */
        /* <DEDUP_REMOVED lines=33> */
.L_x_383:
        /* <DEDUP_REMOVED lines=17> */
.L_x_384:
[----:B------:R-:W-:Y:S05]  /*45b0*/  BSYNC.RECONVERGENT B1 ;  /* 0x0000000000017941 */ /* 0x000fea0003800200 */
.L_x_382:
[----:B------:R-:W0:Y:S01]  /*45c0*/  LDC.64 R22, c[0x0][0x390] ;  /* 0x0000e400ff167b82 */ /* 0x000e220000000a00 */
[----:B------:R-:W-:-:S07]  /*45d0*/  IADD3 R4, PT, PT, R10, -0x3, RZ ;  /* 0xfffffffd0a047810 */ /* 0x000fce0007ffe0ff */
[----:B------:R-:W2:Y:S01]  /*45e0*/  LDC.64 R12, c[0x0][0x398] ;  /* 0x0000e600ff0c7b82 */ /* 0x000ea20000000a00 */
[----:B0-----:R-:W-:-:S06]  /*45f0*/  IMAD.WIDE.U32 R22, R4, 0x8, R22 ;  /* 0x0000000804167825 */ /* 0x001fcc00078e0016 */
[----:B------:R-:W3:Y:S01]  /*4600*/  LDG.E.64 R22, desc[UR12][R22.64] ;  /* 0x0000000c16167981 */ /* 0x000ee2000c1e1b00 */
[----:B--2---:R-:W-:-:S06]  /*4610*/  IMAD.WIDE.U32 R12, R7, 0x8, R12 ;  /* 0x00000008070c7825 */ /* 0x004fcc00078e000c */
[----:B------:R-:W2:Y:S01]  /*4620*/  LDG.E.64 R12, desc[UR12][R12.64] ;  /* 0x0000000c0c0c7981 */ /* 0x000ea2000c1e1b00 */
        /* <DEDUP_REMOVED lines=33> */
.L_x_386:
        /* <DEDUP_REMOVED lines=17> */
.L_x_387:
[----:B------:R-:W-:Y:S05]  /*4950*/  BSYNC.RECONVERGENT B1 ;  /* 0x0000000000017941 */ /* 0x000fea0003800200 */
.L_x_385:
[----:B------:R-:W0:Y:S08]  /*4960*/  LDC.64 R22, c[0x0][0x390] ;  /* 0x0000e400ff167b82 */ /* 0x000e300000000a00 */
        /* <DEDUP_REMOVED lines=37> */
.L_x_389:
        /* <DEDUP_REMOVED lines=8> */
[----:B------:R-:W-:Y:S02]  /*4c40*/  MOV R12, R20 ;  /* 0x00000014000c7202 */ /* 0x000fe40000000f00 */
[----:B------:R-:W-:Y:S01]  /*4c50*/  MOV R18, R24 ;  /* 0x0000001800127202 */ /* 0x000fe20000000f00 */
[----:B------:R-:W-:Y:S02]  /*4c60*/  IMAD.X R11, RZ, RZ, ~R25, P0 ;  /* 0x000000ffff0b7224 */ /* 0x000fe400000e0e19 */
[----:B------:R-:W-:-:S04]  /*4c70*/  IMAD.WIDE.U32 R12, R22, R19, R12 ;  /* 0x00000013160c7225 */ /* 0x000fc800078e000c */
[----:B------:R-:W-:Y:S02]  /*4c80*/  IMAD R11, R11, R22, RZ ;  /* 0x000000160b0b7224 */ /* 0x000fe400078e02ff */
[----:B------:R-:W-:Y:S02]  /*4c90*/  IMAD.MOV.U32 R21, RZ, RZ, R12 ;  /* 0x000000ffff157224 */ /* 0x000fe400078e000c */
[----:B------:R-:W-:Y:S02]  /*4ca0*/  IMAD R11, R23, R19, R11 ;  /* 0x00000013170b7224 */ /* 0x000fe400078e020b */
[----:B------:R-:W-:-:S03]  /*4cb0*/  IMAD.MOV.U32 R19, RZ, RZ, R25 ;  /* 0x000000ffff137224 */ /* 0x000fc600078e0019 */
[----:B------:R-:W-:-:S07]  /*4cc0*/  IADD3 R11, PT, PT, R13, R11, RZ ;  /* 0x0000000b0d0b7210 */ /* 0x000fce0007ffe0ff */
.L_x_390:
[----:B------:R-:W-:Y:S05]  /*4cd0*/  BSYNC.RECONVERGENT B1 ;  /* 0x0000000000017941 */ /* 0x000fea0003800200 */
.L_x_388:
[----:B-1----:R-:W-:-:S06]  /*4ce0*/  IMAD.WIDE.U32 R4, R5, 0x8, R16 ;  /* 0x0000000805047825 */ /* 0x002fcc00078e0010 */
[----:B------:R-:W2:Y:S01]  /*4cf0*/  LDG.E.64 R4, desc[UR12][R4.64] ;  /* 0x0000000c04047981 */ /* 0x000ea2000c1e1b00 */
[----:B------:R-:W-:Y:S01]  /*4d00*/  IADD3 R6, PT, PT, R6, 0x8, RZ ;  /* 0x0000000806067810 */ /* 0x000fe20007ffe0ff */
[----:B------:R-:W-:Y:S01]  /*4d10*/  IMAD.MOV.U32 R13, RZ, RZ, R7 ;  /* 0x000000ffff0d7224 */ /* 0x000fe200078e0007 */
[----:B------:R-:W-:Y:S02]  /*4d20*/  MOV R12, R36 ;  /* 0x00000024000c7202 */ /* 0x000fe40000000f00 */
[----:B------:R-:W-:Y:S02]  /*4d30*/  ISETP.NE.AND P0, PT, R6, RZ, PT ;  /* 0x000000ff0600720c */ /* 0x000fe40003f05270 */
[----:B------:R-:W-:Y:S01]  /*4d40*/  IADD3 R10, PT, PT, R10, -0x8, RZ ;  /* 0xfffffff80a0a7810 */ /* 0x000fe20007ffe0ff */
[-C--:B--2---:R-:W-:Y:S02]  /*4d50*/  IMAD R7, R5, R21.reuse, RZ ;  /* 0x0000001505077224 */ /* 0x084fe400078e02ff */
[----:B------:R-:W-:-:S04]  /*4d60*/  IMAD.WIDE.U32 R12, R4, R21, R12 ;  /* 0x00000015040c7225 */ /* 0x000fc800078e000c */
[----:B------:R-:W-:Y:S01]  /*4d70*/  IMAD R7, R4, R11, R7 ;  /* 0x0000000b04077224 */ /* 0x000fe200078e0207 */
[----:B------:R-:W-:-:S03]  /*4d80*/  LEA R8, P1, R12, R8, 0x3 ;  /* 0x000000080c087211 */ /* 0x000fc600078218ff */
[----:B------:R-:W-:-:S05]  /*4d90*/  IMAD.IADD R7, R13, 0x1, R7 ;  /* 0x000000010d077824 */ /* 0x000fca00078e0207 */
[----:B------:R-:W-:Y:S01]  /*4da0*/  LEA.HI.X R9, R12, R9, R7, 0x3, P1 ;  /* 0x000000090c097211 */ /* 0x000fe200008f1c07 */
[----:B------:R-:W-:Y:S06]  /*4db0*/  @P0 BRA `(.L_x_391) ;  /* 0xffffffe000e00947 */ /* 0x000fec000383ffff */
[----:B------:R-:W-:-:S07]  /*4dc0*/  VIADD R10, R10, 0x3 ;  /* 0x000000030a0a7836 */ /* 0x000fce0000000000 */
.L_x_366:
        /* <DEDUP_REMOVED lines=34> */
[----:B------:R-:W-:Y:S02]  /*4ff0*/  IMAD R17, R6, R17, R18 ;  /* 0x0000001106117224 */ /* 0x000fe400078e0212 */
[----:B------:R-:W-:Y:S01]  /*5000*/  IMAD.MOV.U32 R18, RZ, RZ, R13 ;  /* 0x000000ffff127224 */ /* 0x000fe200078e000d */
[----:B------:R-:W-:Y:S06]  /*5010*/  BRA `(.L_x_395) ;  /* 0x00000000003c7947 */ /* 0x000fec0003800000 */
.L_x_394:
[----:B------:R-:W-:Y:S01]  /*5020*/  MOV R26, R18 ;  /* 0x00000012001a7202 */ /* 0x000fe20000000f00 */
[----:B------:R-:W-:Y:S01]  /*5030*/  IMAD.MOV.U32 R13, RZ, RZ, R19 ;  /* 0x000000ffff0d7224 */ /* 0x000fe200078e0013 */
[----:B------:R-:W-:Y:S02]  /*5040*/  MOV R14, R6 ;  /* 0x00000006000e7202 */ /* 0x000fe40000000f00 */
[----:B------:R-:W-:Y:S02]  /*5050*/  MOV R11, R7 ;  /* 0x00000007000b7202 */ /* 0x000fe40000000f00 */
[----:B------:R-:W-:-:S07]  /*5060*/  MOV R12, 0x5080 ;  /* 0x00005080000c7802 */ /* 0x000fce0000000f00 */
[----:B------:R-:W-:Y:S05]  /*5070*/  CALL.REL.NOINC `($__internal_8_$__cuda_sm20_div_s64) ;  /* 0x0000001800907944 */ /* 0x000fea0003c00000 */
[----:B------:R-:W-:-:S05]  /*5080*/  IADD3 R15, P0, PT, RZ, -R24, RZ ;  /* 0x80000018ff0f7210 */ /* 0x000fca0007f1e0ff */
[----:B------:R-:W-:Y:S02]  /*5090*/  IMAD.X R11, RZ, RZ, ~R25, P0 ;  /* 0x000000ffff0b7224 */ /* 0x000fe400000e0e19 */
[----:B------:R-:W-:Y:S01]  /*50a0*/  IMAD.WIDE.U32 R12, R6, R15, R18 ;  /* 0x0000000f060c7225 */ /* 0x000fe200078e0012 */
[----:B------:R-:W-:-:S03]  /*50b0*/  MOV R19, R25 ;  /* 0x0000001900137202 */ /* 0x000fc60000000f00 */
[----:B------:R-:W-:Y:S01]  /*50c0*/  IMAD R11, R11, R6, RZ ;  /* 0x000000060b0b7224 */ /* 0x000fe200078e02ff */
[----:B------:R-:W-:Y:S01]  /*50d0*/  MOV R17, R12 ;  /* 0x0000000c00117202 */ /* 0x000fe20000000f00 */
[----:B------:R-:W-:Y:S02]  /*50e0*/  IMAD.MOV.U32 R18, RZ, RZ, R24 ;  /* 0x000000ffff127224 */ /* 0x000fe400078e0018 */
[----:B------:R-:W-:-:S05]  /*50f0*/  IMAD R11, R7, R15, R11 ;  /* 0x0000000f070b7224 */ /* 0x000fca00078e020b */
[----:B------:R-:W-:-:S07]  /*5100*/  IADD3 R15, PT, PT, R13, R11, RZ ;  /* 0x0000000b0d0f7210 */ /* 0x000fce0007ffe0ff */
.L_x_395:
[----:B------:R-:W-:Y:S05]  /*5110*/  BSYNC.RECONVERGENT B1 ;  /* 0x0000000000017941 */ /* 0x000fea0003800200 */
.L_x_393:
        /* <DEDUP_REMOVED lines=39> */
.L_x_397:
        /* <DEDUP_REMOVED lines=17> */
.L_x_398:
[----:B------:R-:W-:Y:S05]  /*54a0*/  BSYNC.RECONVERGENT B1 ;  /* 0x0000000000017941 */ /* 0x000fea0003800200 */
.L_x_396:
        /* <DEDUP_REMOVED lines=40> */
.L_x_400:
[----:B------:R-:W-:Y:S01]  /*5730*/  MOV R26, R18 ;  /* 0x00000012001a7202 */ /* 0x000fe20000000f00 */
[----:B------:R-:W-:Y:S01]  /*5740*/  IMAD.MOV.U32 R14, RZ, RZ, R20 ;  /* 0x000000ffff0e7224 */ /* 0x000fe200078e0014 */
[----:B------:R-:W-:Y:S02]  /*5750*/  MOV R13, R19 ;  /* 0x00000013000d7202 */ /* 0x000fe40000000f00 */
[----:B------:R-:W-:Y:S02]  /*5760*/  MOV R11, R21 ;  /* 0x00000015000b7202 */ /* 0x000fe40000000f00 */
[----:B------:R-:W-:-:S07]  /*5770*/  MOV R12, 0x5790 ;  /* 0x00005790000c7802 */ /* 0x000fce0000000f00 */
[----:B------:R-:W-:Y:S05]  /*5780*/  CALL.REL.NOINC `($__internal_8_$__cuda_sm20_div_s64) ;  /* 0x0000001000cc7944 */ /* 0x000fea0003c00000 */
        /* <DEDUP_REMOVED lines=8> */
[----:B------:R-:W-:Y:S01]  /*5810*/  IMAD R11, R21, R15, R11 ;  /* 0x0000000f150b7224 */ /* 0x000fe200078e020b */
[----:B------:R-:W-:-:S03]  /*5820*/  MOV R15, R12 ;  /* 0x0000000c000f7202 */ /* 0x000fc60000000f00 */
[----:B------:R-:W-:-:S07]  /*5830*/  IMAD.IADD R11, R13, 0x1, R11 ;  /* 0x000000010d0b7824 */ /* 0x000fce00078e020b */
.L_x_401:
[----:B------:R-:W-:Y:S05]  /*5840*/  BSYNC.RECONVERGENT B1 ;  /* 0x0000000000017941 */ /* 0x000fea0003800200 */
.L_x_399:
        /* <DEDUP_REMOVED lines=38> */
[----:B------:R-:W-:Y:S01]  /*5ab0*/  MOV R18, R13 ;  /* 0x0000000d00127202 */ /* 0x000fe20000000f00 */
[----:B------:R-:W-:Y:S06]  /*5ac0*/  BRA `(.L_x_404) ;  /* 0x0000000000447947 */ /* 0x000fec0003800000 */
.L_x_403:
[----:B------:R-:W-:Y:S01]  /*5ad0*/  MOV R26, R18 ;  /* 0x00000012001a7202 */ /* 0x000fe20000000f00 */
[----:B------:R-:W-:Y:S01]  /*5ae0*/  IMAD.MOV.U32 R13, RZ, RZ, R19 ;  /* 0x000000ffff0d7224 */ /* 0x000fe200078e0013 */
[----:B------:R-:W-:Y:S02]  /*5af0*/  MOV R14, R20 ;  /* 0x00000014000e7202 */ /* 0x000fe40000000f00 */
[----:B------:R-:W-:Y:S02]  /*5b00*/  MOV R11, R21 ;  /* 0x00000015000b7202 */ /* 0x000fe40000000f00 */
[----:B------:R-:W-:-:S07]  /*5b10*/  MOV R12, 0x5b30 ;  /* 0x00005b30000c7802 */ /* 0x000fce0000000f00 */
[----:B------:R-:W-:Y:S05]  /*5b20*/  CALL.REL.NOINC `($__internal_8_$__cuda_sm20_div_s64) ;  /* 0x0000000c00e47944 */ /* 0x000fea0003c00000 */
[----:B------:R-:W-:Y:S02]  /*5b30*/  IADD3 R15, P0, PT, RZ, -R24, RZ ;  /* 0x80000018ff0f7210 */ /* 0x000fe40007f1e0ff */
[----:B------:R-:W-:Y:S01]  /*5b40*/  MOV R12, R18 ;  /* 0x00000012000c7202 */ /* 0x000fe20000000f00 */
[----:B------:R-:W-:Y:S01]  /*5b50*/  IMAD.MOV.U32 R18, RZ, RZ, R24 ;  /* 0x000000ffff127224 */ /* 0x000fe200078e0018 */
[----:B------:R-:W-:Y:S01]  /*5b60*/  MOV R13, R19 ;  /* 0x00000013000d7202 */ /* 0x000fe20000000f00 */
[--C-:B------:R-:W-:Y:S02]  /*5b70*/  IMAD.X R11, RZ, RZ, ~R25.reuse, P0 ;  /* 0x000000ffff0b7224 */ /* 0x100fe400000e0e19 */
[----:B------:R-:W-:Y:S02]  /*5b80*/  IMAD.MOV.U32 R19, RZ, RZ, R25 ;  /* 0x000000ffff137224 */ /* 0x000fe400078e0019 */
[----:B------:R-:W-:Y:S02]  /*5b90*/  IMAD R11, R11, R20, RZ ;  /* 0x000000140b0b7224 */ /* 0x000fe400078e02ff */
[----:B------:R-:W-:-:S04]  /*5ba0*/  IMAD.WIDE.U32 R12, R20, R15, R12 ;  /* 0x0000000f140c7225 */ /* 0x000fc800078e000c */
[----:B------:R-:W-:Y:S01]  /*5bb0*/  IMAD R11, R21, R15, R11 ;  /* 0x0000000f150b7224 */ /* 0x000fe200078e020b */
[----:B------:R-:W-:-:S04]  /*5bc0*/  MOV R21, R12 ;  /* 0x0000000c00157202 */ /* 0x000fc80000000f00 */
[----:B------:R-:W-:-:S07]  /*5bd0*/  IADD3 R11, PT, PT, R13, R11, RZ ;  /* 0x0000000b0d0b7210 */ /* 0x000fce0007ffe0ff */
.L_x_404:
[----:B------:R-:W-:Y:S05]  /*5be0*/  BSYNC.RECONVERGENT B1 ;  /* 0x0000000000017941 */ /* 0x000fea0003800200 */
.L_x_402:
        /* <DEDUP_REMOVED lines=11> */
.L_x_392:
[----:B------:R-:W-:-:S13]  /*5ca0*/  ISETP.NE.AND P0, PT, R5, RZ, PT ;  /* 0x000000ff0500720c */ /* 0x000fda0003f05270 */
[----:B------:R-:W-:Y:S05]  /*5cb0*/  @!P0 BRA `(.L_x_365) ;  /* 0x0000000800888947 */ /* 0x000fea0003800000 */
[----:B------:R-:W-:-:S13]  /*5cc0*/  ISETP.NE.AND P0, PT, R5, 0x1, PT ;  /* 0x000000010500780c */ /* 0x000fda0003f05270 */
        /* <DEDUP_REMOVED lines=32> */
.L_x_407:
[----:B------:R-:W-:Y:S01]  /*5ed0*/  IMAD.MOV.U32 R26, RZ, RZ, R18 ;  /* 0x000000ffff1a7224 */ /* 0x000fe200078e0012 */
[----:B------:R-:W-:Y:S01]  /*5ee0*/  MOV R13, R19 ;  /* 0x00000013000d7202 */ /* 0x000fe20000000f00 */
[----:B------:R-:W-:Y:S01]  /*5ef0*/  IMAD.MOV.U32 R11, RZ, RZ, R5 ;  /* 0x000000ffff0b7224 */ /* 0x000fe200078e0005 */
[----:B------:R-:W-:Y:S02]  /*5f00*/  MOV R14, R4 ;  /* 0x00000004000e7202 */ /* 0x000fe40000000f00 */
[----:B------:R-:W-:-:S07]  /*5f10*/  MOV R12, 0x5f30 ;  /* 0x00005f30000c7802 */ /* 0x000fce0000000f00 */
[----:B------:R-:W-:Y:S05]  /*5f20*/  CALL.REL.NOINC `($__internal_8_$__cuda_sm20_div_s64) ;  /* 0x0000000800e47944 */ /* 0x000fea0003c00000 */
[----:B------:R-:W-:-:S04]  /*5f30*/  IADD3 R13, P0, PT, RZ, -R24, RZ ;  /* 0x80000018ff0d7210 */ /* 0x000fc80007f1e0ff */
[----:B------:R-:W-:Y:S01]  /*5f40*/  IADD3.X R11, PT, PT, RZ, ~R25, RZ, P0, !PT ;  /* 0x80000019ff0b7210 */ /* 0x000fe200007fe4ff */
[----:B------:R-:W-:Y:S01]  /*5f50*/  IMAD.WIDE.U32 R6, R4, R13, R18 ;  /* 0x0000000d04067225 */ /* 0x000fe200078e0012 */
[----:B------:R-:W-:-:S03]  /*5f60*/  MOV R19, R25 ;  /* 0x0000001900137202 */ /* 0x000fc60000000f00 */
[----:B------:R-:W-:Y:S02]  /*5f70*/  IMAD R11, R11, R4, RZ ;  /* 0x000000040b0b7224 */ /* 0x000fe400078e02ff */
[----:B------:R-:W-:Y:S02]  /*5f80*/  IMAD.MOV.U32 R18, RZ, RZ, R24 ;  /* 0x000000ffff127224 */ /* 0x000fe400078e0018 */
[----:B------:R-:W-:-:S05]  /*5f90*/  IMAD R11, R5, R13, R11 ;  /* 0x0000000d050b7224 */ /* 0x000fca00078e020b */
[----:B------:R-:W-:-:S07]  /*5fa0*/  IADD3 R11, PT, PT, R7, R11, RZ ;  /* 0x0000000b070b7210 */ /* 0x000fce0007ffe0ff */
.L_x_408:
[----:B------:R-:W-:Y:S05]  /*5fb0*/  BSYNC.RECONVERGENT B1 ;  /* 0x0000000000017941 */ /* 0x000fea0003800200 */
.L_x_406:
        /* <DEDUP_REMOVED lines=39> */
.L_x_410:
        /* <DEDUP_REMOVED lines=17> */
.L_x_411:
[----:B------:R-:W-:Y:S05]  /*6340*/  BSYNC.RECONVERGENT B1 ;  /* 0x0000000000017941 */ /* 0x000fea0003800200 */
.L_x_409:
        /* <DEDUP_REMOVED lines=8> */
[----:B------:R-:W-:-:S03]  /*63d0*/  LEA R8, P0, R4, R8, 0x3 ;  /* 0x0000000804087211 */ /* 0x000fc600078018ff */
[----:B------:R-:W-:-:S05]  /*63e0*/  IMAD.IADD R5, R5, 0x1, R7 ;  /* 0x0000000105057824 */ /* 0x000fca00078e0207 */
[----:B------:R-:W-:-:S07]  /*63f0*/  LEA.HI.X R9, R4, R9, R5, 0x3, P0 ;  /* 0x0000000904097211 */ /* 0x000fce00000f1c05 */
.L_x_405:
        /* <DEDUP_REMOVED lines=28> */
[----:B------:R-:W-:-:S04]  /*65c0*/  @!P1 LOP3.LUT R7, RZ, R20, RZ, 0x33, !PT ;  /* 0x00000014ff079212 */ /* 0x000fc800078e33ff */
[----:B------:R-:W-:Y:S01]  /*65d0*/  MOV R4, R7 ;  /* 0x0000000700047202 */ /* 0x000fe20000000f00 */
[----:B------:R-:W-:Y:S06]  /*65e0*/  BRA `(.L_x_414) ;  /* 0x0000000000147947 */ /* 0x000fec0003800000 */
.L_x_413:
[----:B------:R-:W-:Y:S02]  /*65f0*/  MOV R24, R20 ;  /* 0x0000001400187202 */ /* 0x000fe40000000f00 */
[----:B------:R-:W-:-:S07]  /*6600*/  MOV R26, 0x6620 ;  /* 0x00006620001a7802 */ /* 0x000fce0000000f00 */
[----:B------:R-:W-:Y:S05]  /*6610*/  CALL.REL.NOINC `($__internal_9_$__cuda_sm20_rem_s64) ;  /* 0x0000000800747944 */ /* 0x000fea0003c00000 */
[----:B------:R-:W-:Y:S01]  /*6620*/  MOV R4, R6 ;  /* 0x0000000600047202 */ /* 0x000fe20000000f00 */
[----:B------:R-:W-:-:S07]  /*6630*/  IMAD.MOV.U32 R5, RZ, RZ, R7 ;  /* 0x000000ffff057224 */ /* 0x000fce00078e0007 */
.L_x_414:
[----:B------:R-:W-:Y:S05]  /*6640*/  BSYNC.RECONVERGENT B1 ;  /* 0x0000000000017941 */ /* 0x000fea0003800200 */
.L_x_412:
        /* <DEDUP_REMOVED lines=9> */
.L_x_365:
[----:B------:R-:W2:Y:S04]  /*66e0*/  LDG.E.64 R4, desc[UR12][R8.64] ;  /* 0x0000000c08047981 */ /* 0x000ea8000c1e1b00 */
[----:B--2---:R1:W-:Y:S02]  /*66f0*/  STS.64 [R3], R4 ;  /* 0x0000000403007388 */ /* 0x0043e40000000a00 */
.L_x_364:
[----:B------:R-:W-:Y:S05]  /*6700*/  BSYNC.RECONVERGENT B0 ;  /* 0x0000000000007941 */ /* 0x000fea0003800200 */
.L_x_316:
[----:B------:R-:W-:Y:S01]  /*6710*/  BAR.SYNC.DEFER_BLOCKING 0x0 ;  /* 0x0000000000007b1d */ /* 0x000fe20000010000 */
[----:B------:R-:W-:Y:S02]  /*6720*/  ISETP.GE.U32.AND P0, PT, R2, 0x42, PT ;  /* 0x000000420200780c */ /* 0x000fe40003f06070 */
[----:B------:R-:W-:-:S11]  /*6730*/  ISETP.GT.U32.AND P1, PT, R0, 0x1f, PT ;  /* 0x0000001f0000780c */ /* 0x000fd60003f24070 */
[----:B------:R-:W-:Y:S05]  /*6740*/  @!P0 BRA `(.L_x_415) ;  /* 0x00000000002c8947 */ /* 0x000fea0003800000 */
.L_x_416:
[----:B------:R-:W-:-:S04]  /*6750*/  SHF.R.U32.HI R8, RZ, 0x1, R2 ;  /* 0x00000001ff087819 */ /* 0x000fc80000011602 */
[----:B------:R-:W-:-:S13]  /*6760*/  ISETP.GE.U32.AND P0, PT, R0, R8, PT ;  /* 0x000000080000720c */ /* 0x000fda0003f06070 */
[----:B------:R-:W-:Y:S01]  /*6770*/  @!P0 LEA R6, R8, R3, 0x3 ;  /* 0x0000000308068211 */ /* 0x000fe200078e18ff */
[----:B01----:R-:W-:Y:S05]  /*6780*/  @!P0 LDS.64 R4, [R3] ;  /* 0x0000000003048984 */ /* 0x003fea0000000a00 */
[----:B------:R-:W0:Y:S02]  /*6790*/  @!P0 LDS.64 R6, [R6] ;  /* 0x0000000006068984 */ /* 0x000e240000000a00 */
[----:B0-----:R-:W-:-:S07]  /*67a0*/  @!P0 DMUL R4, R4, R6 ;  /* 0x0000000604048228 */ /* 0x001fce0000000000 */
[----:B------:R2:W-:Y:S01]  /*67b0*/  @!P0 STS.64 [R3], R4 ;  /* 0x0000000403008388 */ /* 0x0005e20000000a00 */
[----:B------:R-:W-:Y:S01]  /*67c0*/  BAR.SYNC.DEFER_BLOCKING 0x0 ;  /* 0x0000000000007b1d */ /* 0x000fe20000010000 */
[----:B------:R-:W-:Y:S01]  /*67d0*/  ISETP.GT.U32.AND P0, PT, R2, 0x83, PT ;  /* 0x000000830200780c */ /* 0x000fe20003f04070 */
[----:B------:R-:W-:-:S12]  /*67e0*/  IMAD.MOV.U32 R2, RZ, RZ, R8 ;  /* 0x000000ffff027224 */ /* 0x000fd800078e0008 */
[----:B--2---:R-:W-:Y:S05]  /*67f0*/  @P0 BRA `(.L_x_416) ;  /* 0xfffffffc00d40947 */ /* 0x004fea000383ffff */
.L_x_415:
[----:B------:R-:W-:Y:S05]  /*6800*/  @P1 EXIT ;  /* 0x000000000000194d */ /* 0x000fea0003800000 */
[----:B01----:R-:W-:Y:S01]  /*6810*/  LDS.64 R4, [R3] ;  /* 0x0000000003047984 */ /* 0x003fe20000000a00 */
[----:B------:R-:W-:-:S03]  /*6820*/  ISETP.NE.AND P0, PT, R0, RZ, PT ;  /* 0x000000ff0000720c */ /* 0x000fc60003f05270 */
        /* <DEDUP_REMOVED lines=37> */
[----:B------:R-:W-:-:S04]  /*6a80*/  MOV R4, UR5 ;  /* 0x0000000500047c02 */ /* 0x000fc80008000f00 */
[----:B------:R-:W-:-:S05]  /*6a90*/  MOV R5, UR4 ;  /* 0x0000000400057c02 */ /* 0x000fca0008000f00 */
[----:B0-----:R-:W-:Y:S01]  /*6aa0*/  STG.E.64 desc[UR12][R4.64], R2 ;  /* 0x0000000204007986 */ /* 0x001fe2000c101b0c */
[----:B------:R-:W-:Y:S05]  /*6ab0*/  EXIT ;  /* 0x000000000000794d */ /* 0x000fea0003800000 */
        .weak           $__internal_8_$__cuda_sm20_div_s64
        .type           $__internal_8_$__cuda_sm20_div_s64,@function
        .size           $__internal_8_$__cuda_sm20_div_s64,($__internal_9_$__cuda_sm20_rem_s64 - $__internal_8_$__cuda_sm20_div_s64)
$__internal_8_$__cuda_sm20_div_s64:
        /* <DEDUP_REMOVED lines=27> */
[----:B------:R-:W-:Y:S02]  /*6c70*/  IADD3 R30, P0, PT, RZ, -R30, RZ ;  /* 0x8000001eff1e7210 */ /* 0x000fe40007f1e0ff */
[----:B------:R-:W-:Y:S01]  /*6c80*/  MOV R31, RZ ;  /* 0x000000ff001f7202 */ /* 0x000fe20000000f00 */
        /* <DEDUP_REMOVED lines=46> */
[----:B------:R-:W-:-:S02]  /*6f70*/  IMAD.X R14, RZ, RZ, ~R27, P3 ;  /* 0x000000ffff0e7224 */ /* 0x000fc400018e0e1b */
[----:B------:R-:W-:Y:S01]  /*6f80*/  HFMA2 R13, -RZ, RZ, 0, 0 ;  /* 0x00000000ff0d7431 */ /* 0x000fe200000001ff */
[----:B------:R-:W-:Y:S02]  /*6f90*/  ISETP.NE.AND.EX P0, PT, R11, RZ, PT, P0 ;  /* 0x000000ff0b00720c */ /* 0x000fe40003f05300 */
[----:B------:R-:W-:Y:S02]  /*6fa0*/  SEL R24, R24, R25, !P2 ;  /* 0x0000001918187207 */ /* 0x000fe40005000000 */
[----:B------:R-:W-:Y:S02]  /*6fb0*/  SEL R14, R14, R27, !P2 ;  /* 0x0000001b0e0e7207 */ /* 0x000fe40005000000 */
[----:B------:R-:W-:Y:S02]  /*6fc0*/  SEL R24, R24, 0xffffffff, P0 ;  /* 0xffffffff18187807 */ /* 0x000fe40000000000 */
[----:B------:R-:W-:Y:S01]  /*6fd0*/  SEL R25, R14, 0xffffffff, P0 ;  /* 0xffffffff0e197807 */ /* 0x000fe20000000000 */
[----:B------:R-:W-:Y:S06]  /*6fe0*/  RET.REL.NODEC R12 `(contiguous_reduce2_f64) ;  /* 0xffffff900c047950 */ /* 0x000fec0003c3ffff */
        .weak           $__internal_9_$__cuda_sm20_rem_s64
        .type           $__internal_9_$__cuda_sm20_rem_s64,@function
        .size           $__internal_9_$__cuda_sm20_rem_s64,(.L_x_3134 - $__internal_9_$__cuda_sm20_rem_s64)
$__internal_9_$__cuda_sm20_rem_s64:
        /* <DEDUP_REMOVED lines=76> */
[----:B------:R-:W-:Y:S06]  /*74b0*/  RET.REL.NODEC R26 `(contiguous_reduce2_f64) ;  /* 0xffffff881ad07950 */ /* 0x000fec0003c3ffff */
.L_x_417:
        /* <DEDUP_REMOVED lines=12> */
.L_x_3134:


//--------------------- .text.uncontiguous_reduce_f64 --------------------------
	.section	.text.uncontiguous_reduce_f64,"ax",@progbits
	.align	128
        .global         uncontiguous_reduce_f64
        .type           uncontiguous_reduce_f64,@function
        .size           uncontiguous_reduce_f64,(.L_x_3136 - uncontiguous_reduce_f64)
        .other          uncontiguous_reduce_f64,@"STO_CUDA_ENTRY STV_DEFAULT"
uncontiguous_reduce_f64:
.text.uncontiguous_reduce_f64:
[----:B------:R-:W-:Y:S01]  /*0000*/  LDC R1, c[0x0][0x37c] ;  /* 0x0000df00ff017b82 */ /* 0x000fe20000000800 */
[----:B------:R-:W0:Y:S07]  /*0010*/  S2R R0, SR_CTAID.X ;  /* 0x0000000000007919 */ /* 0x000e2e0000002500 */
[----:B------:R-:W1:Y:S01]  /*0020*/  S2UR UR5, SR_CgaCtaId ;  /* 0x00000000000579c3 */ /* 0x000e620000008800 */
[----:B------:R-:W2:Y:S01]  /*0030*/  LDCU UR8, c[0x0][0x360] ;  /* 0x00006c00ff0877ac */ /* 0x000ea20008000800 */
[----:B------:R-:W-:Y:S01]  /*0040*/  HFMA2 R6, -RZ, RZ, 0, 0 ;  /* 0x00000000ff067431 */ /* 0x000fe200000001ff */
[----:B------:R-:W3:Y:S01]  /*0050*/  S2R R2, SR_TID.X ;  /* 0x0000000000027919 */ /* 0x000ee20000002100 */
[----:B------:R-:W-:Y:S01]  /*0060*/  IMAD.MOV.U32 R7, RZ, RZ, 0x3ff00000 ;  /* 0x3ff00000ff077424 */ /* 0x000fe200078e00ff */
[----:B------:R-:W4:Y:S01]  /*0070*/  LDCU.64 UR10, c[0x0][0x3a8] ;  /* 0x00007500ff0a77ac */ /* 0x000f220008000a00 */
[----:B------:R-:W-:Y:S02]  /*0080*/  BSSY.RECONVERGENT B0, `(.L_x_418) ;  /* 0x000068c000007945 */ /* 0x000fe40003800200 */
[----:B------:R-:W5:Y:S01]  /*0090*/  LDC R11, c[0x0][0x3a0] ;  /* 0x0000e800ff0b7b82 */ /* 0x000f620000000800 */
[----:B------:R-:W-:Y:S01]  /*00a0*/  UMOV UR4, 0x400 ;  /* 0x0000040000047882 */ /* 0x000fe20000000000 */
[----:B------:R-:W3:Y:S01]  /*00b0*/  LDCU.64 UR6, c[0x0][0x358] ;  /* 0x00006b00ff0677ac */ /* 0x000ee20008000a00 */
[----:B--2---:R-:W-:Y:S01]  /*00c0*/  MOV R4, UR8 ;  /* 0x0000000800047c02 */ /* 0x004fe20008000f00 */
[----:B-1----:R-:W-:Y:S01]  /*00d0*/  ULEA UR4, UR5, UR4, 0x18 ;  /* 0x0000000405047291 */ /* 0x002fe2000f8ec0ff */
[----:B0-----:R-:W-:-:S02]  /*00e0*/  IMAD R5, R0, UR8, RZ ;  /* 0x0000000800057c24 */ /* 0x001fc4000f8e02ff */
[----:B-----5:R-:W-:-:S03]  /*00f0*/  VIADD R9, R11, 0xffffffff ;  /* 0xffffffff0b097836 */ /* 0x020fc60000000000 */
[----:B---3--:R-:W-:Y:S02]  /*0100*/  LEA R3, R2, UR4, 0x3 ;  /* 0x0000000402037c11 */ /* 0x008fe4000f8e18ff */
[----:B------:R-:W-:-:S03]  /*0110*/  LEA R14, R5, R2, 0x1 ;  /* 0x00000002050e7211 */ /* 0x000fc600078e08ff */
[----:B------:R0:W-:Y:S02]  /*0120*/  STS.64 [R3], R6 ;  /* 0x0000000603007388 */ /* 0x0001e40000000a00 */
[----:B------:R-:W-:-:S05]  /*0130*/  VIADD R8, R14, UR8 ;  /* 0x000000080e087c36 */ /* 0x000fca0008000000 */
[----:B----4-:R-:W-:-:S04]  /*0140*/  ISETP.GE.U32.AND P0, PT, R8, UR10, PT ;  /* 0x0000000a08007c0c */ /* 0x010fc8000bf06070 */
[----:B------:R-:W-:-:S13]  /*0150*/  ISETP.GE.U32.AND.EX P0, PT, RZ, UR11, PT, P0 ;  /* 0x0000000bff007c0c */ /* 0x000fda000bf06100 */
[----:B0-----:R-:W-:Y:S05]  /*0160*/  @P0 BRA `(.L_x_419) ;  /* 0x0000003000140947 */ /* 0x001fea0003800000 */
[----:B------:R-:W-:Y:S01]  /*0170*/  ISETP.GE.AND P0, PT, R9, RZ, PT ;  /* 0x000000ff0900720c */ /* 0x000fe20003f06270 */
[----:B------:R-:W-:Y:S01]  /*0180*/  IMAD.MOV.U32 R28, RZ, RZ, RZ ;  /* 0x000000ffff1c7224 */ /* 0x000fe200078e00ff */
[----:B------:R-:W-:Y:S01]  /*0190*/  MOV R27, RZ ;  /* 0x000000ff001b7202 */ /* 0x000fe20000000f00 */
[----:B------:R-:W-:Y:S01]  /*01a0*/  IMAD.MOV.U32 R6, RZ, RZ, RZ ;  /* 0x000000ffff067224 */ /* 0x000fe200078e00ff */
[----:B------:R-:W-:-:S09]  /*01b0*/  MOV R5, RZ ;  /* 0x000000ff00057202 */ /* 0x000fd20000000f00 */
[----:B------:R-:W-:Y:S05]  /*01c0*/  @!P0 BRA `(.L_x_420) ;  /* 0x0000002c00d48947 */ /* 0x000fea0003800000 */
[----:B------:R-:W-:Y:S01]  /*01d0*/  ISETP.GE.U32.AND P0, PT, R9, 0x3, PT ;  /* 0x000000030900780c */ /* 0x000fe20003f06070 */
[----:B------:R-:W-:Y:S01]  /*01e0*/  HFMA2 R15, -RZ, RZ, 0, 0 ;  /* 0x00000000ff0f7431 */ /* 0x000fe200000001ff */
[----:B------:R-:W-:Y:S01]  /*01f0*/  MOV R7, R8 ;  /* 0x0000000800077202 */ /* 0x000fe20000000f00 */
[----:B------:R-:W-:Y:S02]  /*0200*/  HFMA2 R28, -RZ, RZ, 0, 0 ;  /* 0x00000000ff1c7431 */ /* 0x000fe400000001ff */
[----:B------:R-:W-:Y:S01]  /*0210*/  IMAD.MOV.U32 R8, RZ, RZ, RZ ;  /* 0x000000ffff087224 */ /* 0x000fe200078e00ff */
[----:B------:R-:W-:Y:S01]  /*0220*/  MOV R6, RZ ;  /* 0x000000ff00067202 */ /* 0x000fe20000000f00 */
[----:B------:R-:W-:Y:S02]  /*0230*/  IMAD.MOV.U32 R5, RZ, RZ, RZ ;  /* 0x000000ffff057224 */ /* 0x000fe400078e00ff */
[----:B------:R-:W-:-:S04]  /*0240*/  IMAD.MOV.U32 R27, RZ, RZ, RZ ;  /* 0x000000ffff1b7224 */ /* 0x000fc800078e00ff */
[----:B------:R-:W-:Y:S05]  /*0250*/  @!P0 BRA `(.L_x_421) ;  /* 0x0000001800d88947 */ /* 0x000fea0003800000 */
[----:B------:R-:W0:Y:S01]  /*0260*/  LDC.64 R18, c[0x0][0x390] ;  /* 0x0000e400ff127b82 */ /* 0x000e220000000a00 */
[C---:B------:R-:W-:Y:S01]  /*0270*/  LOP3.LUT R10, R11.reuse, 0xfffffffc, RZ, 0xc0, !PT ;  /* 0xfffffffc0b0a7812 */ /* 0x040fe200078ec0ff */
[----:B------:R-:W-:Y:S01]  /*0280*/  VIADD R9, R11, 0xfffffffe ;  /* 0xfffffffe0b097836 */ /* 0x000fe20000000000 */
[----:B------:R-:W-:Y:S01]  /*0290*/  MOV R5, RZ ;  /* 0x000000ff00057202 */ /* 0x000fe20000000f00 */
[----:B------:R-:W-:Y:S01]  /*02a0*/  IMAD.MOV.U32 R6, RZ, RZ, RZ ;  /* 0x000000ffff067224 */ /* 0x000fe200078e00ff */
[----:B------:R-:W-:-:S07]  /*02b0*/  IADD3 R10, PT, PT, -R10, RZ, RZ ;  /* 0x000000ff0a0a7210 */ /* 0x000fce0007ffe1ff */
.L_x_446:
[----:B------:R-:W-:-:S04]  /*02c0*/  VIADD R22, R9, 0x1 ;  /* 0x0000000109167836 */ /* 0x000fc80000000000 */
[----:B0-----:R-:W-:-:S06]  /*02d0*/  IMAD.WIDE.U32 R16, R22, 0x8, R18 ;  /* 0x0000000816107825 */ /* 0x001fcc00078e0012 */
[----:B------:R-:W2:Y:S01]  /*02e0*/  LDG.E.64 R16, desc[UR6][R16.64] ;  /* 0x0000000610107981 */ /* 0x000ea2000c1e1b00 */
[----:B------:R-:W-:Y:S01]  /*02f0*/  IADD3 R10, PT, PT, R10, 0x4, RZ ;  /* 0x000000040a0a7810 */ /* 0x000fe20007ffe0ff */
[----:B------:R-:W-:Y:S03]  /*0300*/  BSSY.RECONVERGENT B1, `(.L_x_422) ;  /* 0x000002c000017945 */ /* 0x000fe60003800200 */
[----:B------:R-:W-:Y:S02]  /*0310*/  ISETP.NE.AND P2, PT, R10, RZ, PT ;  /* 0x000000ff0a00720c */ /* 0x000fe40003f45270 */
        /* <DEDUP_REMOVED lines=27> */
.L_x_423:
[----:B------:R-:W-:Y:S01]  /*04d0*/  MOV R29, R14 ;  /* 0x0000000e001d7202 */ /* 0x000fe20000000f00 */
[----:B------:R-:W-:Y:S01]  /*04e0*/  IMAD.MOV.U32 R26, RZ, RZ, R15 ;  /* 0x000000ffff1a7224 */ /* 0x000fe200078e000f */
[----:B------:R-:W-:Y:S01]  /*04f0*/  MOV R13, R16 ;  /* 0x00000010000d7202 */ /* 0x000fe20000000f00 */
[----:B------:R-:W-:Y:S01]  /*0500*/  IMAD.MOV.U32 R12, RZ, RZ, R17 ;  /* 0x000000ffff0c7224 */ /* 0x000fe200078e0011 */
[----:B------:R-:W-:-:S07]  /*0510*/  MOV R11, 0x530 ;  /* 0x00000530000b7802 */ /* 0x000fce0000000f00 */
[----:B------:R-:W-:Y:S05]  /*0520*/  CALL.REL.NOINC `($__internal_10_$__cuda_sm20_div_s64) ;  /* 0x0000006400d07944 */ /* 0x000fea0003c00000 */
[----:B------:R-:W-:-:S04]  /*0530*/  IADD3 R21, P0, PT, RZ, -R24, RZ ;  /* 0x80000018ff157210 */ /* 0x000fc80007f1e0ff */
[----:B------:R-:W-:Y:S01]  /*0540*/  IADD3.X R11, PT, PT, RZ, ~R25, RZ, P0, !PT ;  /* 0x80000019ff0b7210 */ /* 0x000fe200007fe4ff */
[----:B------:R-:W-:Y:S01]  /*0550*/  IMAD.WIDE.U32 R12, R16, R21, R14 ;  /* 0x00000015100c7225 */ /* 0x000fe200078e000e */
[----:B------:R-:W-:-:S03]  /*0560*/  MOV R15, R25 ;  /* 0x00000019000f7202 */ /* 0x000fc60000000f00 */
[----:B------:R-:W-:Y:S02]  /*0570*/  IMAD R11, R11, R16, RZ ;  /* 0x000000100b0b7224 */ /* 0x000fe400078e02ff */
[----:B------:R-:W-:Y:S02]  /*0580*/  IMAD.MOV.U32 R29, RZ, RZ, R12 ;  /* 0x000000ffff1d7224 */ /* 0x000fe400078e000c */
[----:B------:R-:W-:Y:S02]  /*0590*/  IMAD R11, R17, R21, R11 ;  /* 0x00000015110b7224 */ /* 0x000fe400078e020b */
[----:B------:R-:W-:-:S03]  /*05a0*/  IMAD.MOV.U32 R14, RZ, RZ, R24 ;  /* 0x000000ffff0e7224 */ /* 0x000fc600078e0018 */
[----:B------:R-:W-:-:S07]  /*05b0*/  IADD3 R11, PT, PT, R13, R11, RZ ;  /* 0x0000000b0d0b7210 */ /* 0x000fce0007ffe0ff */
.L_x_424:
[----:B------:R-:W-:Y:S05]  /*05c0*/  BSYNC.RECONVERGENT B1 ;  /* 0x0000000000017941 */ /* 0x000fea0003800200 */
.L_x_422:
[----:B------:R-:W0:Y:S02]  /*05d0*/  LDC.64 R20, c[0x0][0x398] ;  /* 0x0000e600ff147b82 */ /* 0x000e240000000a00 */
[----:B0-----:R-:W-:-:S06]  /*05e0*/  IMAD.WIDE.U32 R22, R22, 0x8, R20 ;  /* 0x0000000816167825 */ /* 0x001fcc00078e0014 */
        /* <DEDUP_REMOVED lines=34> */
.L_x_426:
[----:B------:R-:W-:Y:S01]  /*0810*/  MOV R29, R7 ;  /* 0x00000007001d7202 */ /* 0x000fe20000000f00 */
[----:B------:R-:W-:Y:S01]  /*0820*/  IMAD.MOV.U32 R26, RZ, RZ, R8 ;  /* 0x000000ffff1a7224 */ /* 0x000fe200078e0008 */
[----:B------:R-:W-:Y:S01]  /*0830*/  MOV R13, R16 ;  /* 0x00000010000d7202 */ /* 0x000fe20000000f00 */
[----:B------:R-:W-:Y:S01]  /*0840*/  IMAD.MOV.U32 R12, RZ, RZ, R17 ;  /* 0x000000ffff0c7224 */ /* 0x000fe200078e0011 */
[----:B------:R-:W-:-:S07]  /*0850*/  MOV R11, 0x870 ;  /* 0x00000870000b7802 */ /* 0x000fce0000000f00 */
[----:B------:R-:W-:Y:S05]  /*0860*/  CALL.REL.NOINC `($__internal_10_$__cuda_sm20_div_s64) ;  /* 0x0000006400007944 */ /* 0x000fea0003c00000 */
        /* <DEDUP_REMOVED lines=10> */
.L_x_427:
[----:B------:R-:W-:Y:S05]  /*0910*/  BSYNC.RECONVERGENT B1 ;  /* 0x0000000000017941 */ /* 0x000fea0003800200 */
.L_x_425:
[----:B------:R-:W-:-:S06]  /*0920*/  IMAD.WIDE.U32 R16, R9, 0x8, R18 ;  /* 0x0000000809107825 */ /* 0x000fcc00078e0012 */
[----:B------:R-:W2:Y:S01]  /*0930*/  LDG.E.64 R16, desc[UR6][R16.64] ;  /* 0x0000000610107981 */ /* 0x000ea2000c1e1b00 */
[----:B------:R-:W-:Y:S01]  /*0940*/  MOV R38, R5 ;  /* 0x0000000500267202 */ /* 0x000fe20000000f00 */
[----:B------:R-:W-:Y:S01]  /*0950*/  IMAD R11, R11, R22, RZ ;  /* 0x000000160b0b7224 */ /* 0x000fe200078e02ff */
[----:B------:R-:W-:Y:S01]  /*0960*/  BSSY.RECONVERGENT B1, `(.L_x_428) ;  /* 0x0000031000017945 */ /* 0x000fe20003800200 */
[----:B------:R-:W-:Y:S01]  /*0970*/  IMAD.MOV.U32 R39, RZ, RZ, R6 ;  /* 0x000000ffff277224 */ /* 0x000fe200078e0006 */
[----:B------:R-:W-:Y:S01]  /*0980*/  IADD3 R5, PT, PT, R9, -0x2, RZ ;  /* 0xfffffffe09057810 */ /* 0x000fe20007ffe0ff */
[-C--:B------:R-:W-:Y:S02]  /*0990*/  IMAD R11, R23, R12.reuse, R11 ;  /* 0x0000000c170b7224 */ /* 0x080fe400078e020b */
[----:B------:R-:W-:-:S04]  /*09a0*/  IMAD.WIDE.U32 R38, R22, R12, R38 ;  /* 0x0000000c16267225 */ /* 0x000fc800078e0026 */
        /* <DEDUP_REMOVED lines=28> */
.L_x_429:
[----:B------:R-:W-:Y:S01]  /*0b70*/  IMAD.MOV.U32 R29, RZ, RZ, R14 ;  /* 0x000000ffff1d7224 */ /* 0x000fe200078e000e */
[----:B------:R-:W-:Y:S01]  /*0b80*/  MOV R26, R15 ;  /* 0x0000000f001a7202 */ /* 0x000fe20000000f00 */
[----:B------:R-:W-:Y:S01]  /*0b90*/  IMAD.MOV.U32 R13, RZ, RZ, R16 ;  /* 0x000000ffff0d7224 */ /* 0x000fe200078e0010 */
[----:B------:R-:W-:Y:S02]  /*0ba0*/  MOV R12, R17 ;  /* 0x00000011000c7202 */ /* 0x000fe40000000f00 */
[----:B------:R-:W-:-:S07]  /*0bb0*/  MOV R11, 0xbd0 ;  /* 0x00000bd0000b7802 */ /* 0x000fce0000000f00 */
[----:B------:R-:W-:Y:S05]  /*0bc0*/  CALL.REL.NOINC `($__internal_10_$__cuda_sm20_div_s64) ;  /* 0x0000006000287944 */ /* 0x000fea0003c00000 */
        /* <DEDUP_REMOVED lines=10> */
.L_x_430:
[----:B------:R-:W-:Y:S05]  /*0c70*/  BSYNC.RECONVERGENT B1 ;  /* 0x0000000000017941 */ /* 0x000fea0003800200 */
.L_x_428:
        /* <DEDUP_REMOVED lines=34> */
.L_x_432:
        /* <DEDUP_REMOVED lines=8> */
[----:B------:R-:W-:Y:S02]  /*0f20*/  MOV R12, R36 ;  /* 0x00000024000c7202 */ /* 0x000fe40000000f00 */
[----:B------:R-:W-:Y:S01]  /*0f30*/  MOV R35, R25 ;  /* 0x0000001900237202 */ /* 0x000fe20000000f00 */
[----:B------:R-:W-:-:S04]  /*0f40*/  IMAD.X R13, RZ, RZ, ~R25, P0 ;  /* 0x000000ffff0d7224 */ /* 0x000fc800000e0e19 */
[----:B------:R-:W-:Y:S02]  /*0f50*/  IMAD R8, R13, R16, RZ ;  /* 0x000000100d087224 */ /* 0x000fe400078e02ff */
[----:B------:R-:W-:Y:S02]  /*0f60*/  IMAD.MOV.U32 R13, RZ, RZ, R37 ;  /* 0x000000ffff0d7224 */ /* 0x000fe400078e0025 */
[----:B------:R-:W-:-:S04]  /*0f70*/  IMAD.WIDE.U32 R12, R16, R11, R12 ;  /* 0x0000000b100c7225 */ /* 0x000fc800078e000c */
[----:B------:R-:W-:-:S05]  /*0f80*/  IMAD R11, R17, R11, R8 ;  /* 0x0000000b110b7224 */ /* 0x000fca00078e0208 */
[----:B------:R-:W-:-:S07]  /*0f90*/  IADD3 R13, PT, PT, R11, R13, RZ ;  /* 0x0000000d0b0d7210 */ /* 0x000fce0007ffe0ff */
.L_x_433:
[----:B------:R-:W-:Y:S05]  /*0fa0*/  BSYNC.RECONVERGENT B1 ;  /* 0x0000000000017941 */ /* 0x000fea0003800200 */
.L_x_431:
[----:B------:R-:W-:-:S04]  /*0fb0*/  VIADD R8, R9, 0xffffffff ;  /* 0xffffffff09087836 */ /* 0x000fc80000000000 */
[----:B------:R-:W-:-:S06]  /*0fc0*/  IMAD.WIDE.U32 R16, R8, 0x8, R18 ;  /* 0x0000000808107825 */ /* 0x000fcc00078e0012 */
[----:B------:R-:W2:Y:S01]  /*0fd0*/  LDG.E.64 R16, desc[UR6][R16.64] ;  /* 0x0000000610107981 */ /* 0x000ea2000c1e1b00 */
[----:B------:R-:W-:Y:S01]  /*0fe0*/  MOV R36, R38 ;  /* 0x0000002600247202 */ /* 0x000fe20000000f00 */
        /* <DEDUP_REMOVED lines=33> */
.L_x_435:
[----:B------:R-:W-:Y:S01]  /*1200*/  MOV R29, R14 ;  /* 0x0000000e001d7202 */ /* 0x000fe20000000f00 */
[----:B------:R-:W-:Y:S01]  /*1210*/  IMAD.MOV.U32 R26, RZ, RZ, R15 ;  /* 0x000000ffff1a7224 */ /* 0x000fe200078e000f */
[----:B------:R-:W-:Y:S01]  /*1220*/  MOV R13, R16 ;  /* 0x00000010000d7202 */ /* 0x000fe20000000f00 */
[----:B------:R-:W-:Y:S01]  /*1230*/  IMAD.MOV.U32 R12, RZ, RZ, R17 ;  /* 0x000000ffff0c7224 */ /* 0x000fe200078e0011 */
[----:B------:R-:W-:-:S07]  /*1240*/  MOV R11, 0x1260 ;  /* 0x00001260000b7802 */ /* 0x000fce0000000f00 */
[----:B------:R-:W-:Y:S05]  /*1250*/  CALL.REL.NOINC `($__internal_10_$__cuda_sm20_div_s64) ;  /* 0x0000005800847944 */ /* 0x000fea0003c00000 */
        /* <DEDUP_REMOVED lines=11> */
.L_x_436:
[----:B------:R-:W-:Y:S05]  /*1310*/  BSYNC.RECONVERGENT B1 ;  /* 0x0000000000017941 */ /* 0x000fea0003800200 */
.L_x_434:
[----:B------:R-:W0:Y:S02]  /*1320*/  LDC.64 R12, c[0x0][0x398] ;  /* 0x0000e600ff0c7b82 */ /* 0x000e240000000a00 */
[----:B0-----:R-:W-:-:S05]  /*1330*/  IMAD.WIDE.U32 R12, R8, 0x8, R12 ;  /* 0x00000008080c7825 */ /* 0x001fca00078e000c */
        /* <DEDUP_REMOVED lines=33> */
.L_x_438:
        /* <DEDUP_REMOVED lines=16> */
.L_x_439:
[----:B------:R-:W-:Y:S05]  /*1650*/  BSYNC.RECONVERGENT B1 ;  /* 0x0000000000017941 */ /* 0x000fea0003800200 */
.L_x_437:
[----:B------:R-:W-:-:S06]  /*1660*/  IMAD.WIDE.U32 R16, R5, 0x8, R18 ;  /* 0x0000000805107825 */ /* 0x000fcc00078e0012 */
[----:B------:R-:W2:Y:S01]  /*1670*/  LDG.E.64 R16, desc[UR6][R16.64] ;  /* 0x0000000610107981 */ /* 0x000ea2000c1e1b00 */
[----:B------:R-:W-:Y:S01]  /*1680*/  MOV R23, R6 ;  /* 0x0000000600177202 */ /* 0x000fe20000000f00 */
[----:B------:R-:W-:Y:S01]  /*1690*/  IMAD R11, R11, R40, RZ ;  /* 0x000000280b0b7224 */ /* 0x000fe200078e02ff */
[----:B------:R-:W-:Y:S01]  /*16a0*/  BSSY.RECONVERGENT B1, `(.L_x_440) ;  /* 0x0000031000017945 */ /* 0x000fe20003800200 */
[----:B------:R-:W-:Y:S02]  /*16b0*/  IMAD.MOV.U32 R22, RZ, RZ, R36 ;  /* 0x000000ffff167224 */ /* 0x000fe400078e0024 */
        /* <DEDUP_REMOVED lines=8> */
[----:B------:R-:W-:Y:S02]  /*1740*/  ISETP.NE.U32.AND P3, PT, R16, RZ, PT ;  /* 0x000000ff1000720c */ /* 0x000fe40003f65070 */
        /* <DEDUP_REMOVED lines=21> */
.L_x_441:
        /* <DEDUP_REMOVED lines=14> */
[----:B------:R-:W-:Y:S02]  /*1980*/  IMAD R11, R17, R27, R11 ;  /* 0x0000001b110b7224 */ /* 0x000fe400078e020b */
[----:B------:R-:W-:-:S03]  /*1990*/  IMAD.MOV.U32 R27, RZ, RZ, R12 ;  /* 0x000000ffff1b7224 */ /* 0x000fc600078e000c */
[----:B------:R-:W-:-:S07]  /*19a0*/  IADD3 R11, PT, PT, R13, R11, RZ ;  /* 0x0000000b0d0b7210 */ /* 0x000fce0007ffe0ff */
.L_x_442:
[----:B------:R-:W-:Y:S05]  /*19b0*/  BSYNC.RECONVERGENT B1 ;  /* 0x0000000000017941 */ /* 0x000fea0003800200 */
.L_x_440:
[----:B------:R-:W0:Y:S02]  /*19c0*/  LDC.64 R12, c[0x0][0x398] ;  /* 0x0000e600ff0c7b82 */ /* 0x000e240000000a00 */
[----:B0-----:R-:W-:-:S05]  /*19d0*/  IMAD.WIDE.U32 R12, R5, 0x8, R12 ;  /* 0x00000008050c7825 */ /* 0x001fca00078e000c */
[----:B------:R-:W2:Y:S01]  /*19e0*/  LDG.E.64 R34, desc[UR6][R12.64] ;  /* 0x000000060c227981 */ /* 0x000ea2000c1e1b00 */
[----:B------:R-:W-:Y:S01]  /*19f0*/  LOP3.LUT R5, R21, R17, RZ, 0xfc, !PT ;  /* 0x0000001115057212 */ /* 0x000fe200078efcff */
[----:B------:R-:W-:Y:S01]  /*1a00*/  BSSY.RECONVERGENT B1, `(.L_x_443) ;  /* 0x0000031000017945 */ /* 0x000fe20003800200 */
[----:B------:R-:W-:Y:S02]  /*1a10*/  MOV R39, R7 ;  /* 0x0000000700277202 */ /* 0x000fe40000000f00 */
[----:B------:R-:W-:Y:S01]  /*1a20*/  ISETP.NE.U32.AND P0, PT, R5, RZ, PT ;  /* 0x000000ff0500720c */ /* 0x000fe20003f05070 */
[-C--:B--2---:R-:W-:Y:S02]  /*1a30*/  IMAD R8, R35, R27.reuse, RZ ;  /* 0x0000001b23087224 */ /* 0x084fe400078e02ff */
[----:B------:R-:W-:-:S04]  /*1a40*/  IMAD.WIDE.U32 R38, R34, R27, R38 ;  /* 0x0000001b22267225 */ /* 0x000fc800078e0026 */
[----:B------:R-:W-:Y:S02]  /*1a50*/  IMAD R11, R34, R11, R8 ;  /* 0x0000000b220b7224 */ /* 0x000fe400078e0208 */
[----:B------:R-:W-:-:S03]  /*1a60*/  IMAD.MOV.U32 R27, RZ, RZ, R38 ;  /* 0x000000ffff1b7224 */ /* 0x000fc600078e0026 */
        /* <DEDUP_REMOVED lines=25> */
.L_x_444:
        /* <DEDUP_REMOVED lines=9> */
[--C-:B------:R-:W-:Y:S02]  /*1c90*/  IMAD.MOV.U32 R8, RZ, RZ, R25.reuse ;  /* 0x000000ffff087224 */ /* 0x100fe400078e0019 */
[----:B------:R-:W-:Y:S02]  /*1ca0*/  IMAD.X R7, RZ, RZ, ~R25, P0 ;  /* 0x000000ffff077224 */ /* 0x000fe400000e0e19 */
[----:B------:R-:W-:-:S04]  /*1cb0*/  IMAD.WIDE.U32 R12, R16, R5, R12 ;  /* 0x00000005100c7225 */ /* 0x000fc800078e000c */
[----:B------:R-:W-:-:S04]  /*1cc0*/  IMAD R7, R7, R16, RZ ;  /* 0x0000001007077224 */ /* 0x000fc800078e02ff */
[----:B------:R-:W-:Y:S01]  /*1cd0*/  IMAD R5, R17, R5, R7 ;  /* 0x0000000511057224 */ /* 0x000fe200078e0207 */
[----:B------:R-:W-:Y:S01]  /*1ce0*/  MOV R7, R24 ;  /* 0x0000001800077202 */ /* 0x000fe20000000f00 */
[----:B------:R-:W-:-:S03]  /*1cf0*/  IMAD.MOV.U32 R17, RZ, RZ, R12 ;  /* 0x000000ffff117224 */ /* 0x000fc600078e000c */
[----:B------:R-:W-:-:S07]  /*1d00*/  IADD3 R5, PT, PT, R5, R13, RZ ;  /* 0x0000000d05057210 */ /* 0x000fce0007ffe0ff */
.L_x_445:
[----:B------:R-:W-:Y:S05]  /*1d10*/  BSYNC.RECONVERGENT B1 ;  /* 0x0000000000017941 */ /* 0x000fea0003800200 */
.L_x_443:
[----:B------:R-:W-:Y:S01]  /*1d20*/  MOV R12, R22 ;  /* 0x00000016000c7202 */ /* 0x000fe20000000f00 */
[----:B------:R-:W-:Y:S01]  /*1d30*/  IMAD R5, R5, R34, RZ ;  /* 0x0000002205057224 */ /* 0x000fe200078e02ff */
[----:B------:R-:W-:Y:S01]  /*1d40*/  IADD3 R9, PT, PT, R9, -0x4, RZ ;  /* 0xfffffffc09097810 */ /* 0x000fe20007ffe0ff */
[----:B------:R-:W-:Y:S02]  /*1d50*/  IMAD.MOV.U32 R13, RZ, RZ, R6 ;  /* 0x000000ffff0d7224 */ /* 0x000fe400078e0006 */
[-C--:B------:R-:W-:Y:S02]  /*1d60*/  IMAD R5, R35, R17.reuse, R5 ;  /* 0x0000001123057224 */ /* 0x080fe400078e0205 */
[----:B------:R-:W-:-:S04]  /*1d70*/  IMAD.WIDE.U32 R12, R34, R17, R12 ;  /* 0x00000011220c7225 */ /* 0x000fc800078e000c */
[----:B------:R-:W-:Y:S01]  /*1d80*/  IMAD.IADD R6, R13, 0x1, R5 ;  /* 0x000000010d067824 */ /* 0x000fe200078e0205 */
[----:B------:R-:W-:Y:S01]  /*1d90*/  MOV R5, R12 ;  /* 0x0000000c00057202 */ /* 0x000fe20000000f00 */
[----:B------:R-:W-:Y:S06]  /*1da0*/  @P2 BRA `(.L_x_446) ;  /* 0xffffffe400442947 */ /* 0x000fec000383ffff */
[----:B------:R-:W-:-:S07]  /*1db0*/  VIADD R9, R9, 0x1 ;  /* 0x0000000109097836 */ /* 0x000fce0000000000 */
.L_x_421:
        /* <DEDUP_REMOVED lines=36> */
.L_x_449:
[----:B------:R-:W-:Y:S01]  /*2000*/  IMAD.MOV.U32 R29, RZ, RZ, R14 ;  /* 0x000000ffff1d7224 */ /* 0x000fe200078e000e */
[----:B------:R-:W-:Y:S01]  /*2010*/  MOV R26, R15 ;  /* 0x0000000f001a7202 */ /* 0x000fe20000000f00 */
[----:B------:R-:W-:Y:S01]  /*2020*/  IMAD.MOV.U32 R13, RZ, RZ, R16 ;  /* 0x000000ffff0d7224 */ /* 0x000fe200078e0010 */
[----:B------:R-:W-:Y:S02]  /*2030*/  MOV R12, R17 ;  /* 0x00000011000c7202 */ /* 0x000fe40000000f00 */
[----:B------:R-:W-:-:S07]  /*2040*/  MOV R11, 0x2060 ;  /* 0x00002060000b7802 */ /* 0x000fce0000000f00 */
[----:B------:R-:W-:Y:S05]  /*2050*/  CALL.REL.NOINC `($__internal_10_$__cuda_sm20_div_s64) ;  /* 0x0000004c00047944 */ /* 0x000fea0003c00000 */
[----:B------:R-:W-:-:S05]  /*2060*/  IADD3 R19, P0, PT, RZ, -R24, RZ ;  /* 0x80000018ff137210 */ /* 0x000fca0007f1e0ff */
[----:B------:R-:W-:Y:S02]  /*2070*/  IMAD.X R13, RZ, RZ, ~R25, P0 ;  /* 0x000000ffff0d7224 */ /* 0x000fe400000e0e19 */
[----:B------:R-:W-:Y:S01]  /*2080*/  IMAD.WIDE.U32 R10, R16, R19, R14 ;  /* 0x00000013100a7225 */ /* 0x000fe200078e000e */
[----:B------:R-:W-:-:S03]  /*2090*/  MOV R14, R24 ;  /* 0x00000018000e7202 */ /* 0x000fc60000000f00 */
[----:B------:R-:W-:Y:S02]  /*20a0*/  IMAD R13, R13, R16, RZ ;  /* 0x000000100d0d7224 */ /* 0x000fe400078e02ff */
[----:B------:R-:W-:Y:S02]  /*20b0*/  IMAD.MOV.U32 R15, RZ, RZ, R25 ;  /* 0x000000ffff0f7224 */ /* 0x000fe400078e0019 */
[----:B------:R-:W-:Y:S01]  /*20c0*/  IMAD R19, R17, R19, R13 ;  /* 0x0000001311137224 */ /* 0x000fe200078e020d */
[----:B------:R-:W-:-:S03]  /*20d0*/  MOV R13, R10 ;  /* 0x0000000a000d7202 */ /* 0x000fc60000000f00 */
[----:B------:R-:W-:-:S07]  /*20e0*/  IMAD.IADD R19, R11, 0x1, R19 ;  /* 0x000000010b137824 */ /* 0x000fce00078e0213 */
.L_x_450:
[----:B------:R-:W-:Y:S05]  /*20f0*/  BSYNC.RECONVERGENT B1 ;  /* 0x0000000000017941 */ /* 0x000fea0003800200 */
.L_x_448:
        /* <DEDUP_REMOVED lines=36> */
.L_x_452:
[----:B------:R-:W-:Y:S01]  /*2340*/  IMAD.MOV.U32 R29, RZ, RZ, R7 ;  /* 0x000000ffff1d7224 */ /* 0x000fe200078e0007 */
[----:B------:R-:W-:Y:S01]  /*2350*/  MOV R26, R8 ;  /* 0x00000008001a7202 */ /* 0x000fe20000000f00 */
[----:B------:R-:W-:Y:S01]  /*2360*/  IMAD.MOV.U32 R13, RZ, RZ, R16 ;  /* 0x000000ffff0d7224 */ /* 0x000fe200078e0010 */
[----:B------:R-:W-:Y:S02]  /*2370*/  MOV R12, R17 ;  /* 0x00000011000c7202 */ /* 0x000fe40000000f00 */
[----:B------:R-:W-:-:S07]  /*2380*/  MOV R11, 0x23a0 ;  /* 0x000023a0000b7802 */ /* 0x000fce0000000f00 */
[----:B------:R-:W-:Y:S05]  /*2390*/  CALL.REL.NOINC `($__internal_10_$__cuda_sm20_div_s64) ;  /* 0x0000004800347944 */ /* 0x000fea0003c00000 */
[-C--:B------:R-:W-:Y:S01]  /*23a0*/  IADD3 R11, P0, PT, RZ, -R24.reuse, RZ ;  /* 0x80000018ff0b7210 */ /* 0x080fe20007f1e0ff */
        /* <DEDUP_REMOVED lines=10> */
.L_x_453:
[----:B------:R-:W-:Y:S05]  /*2450*/  BSYNC.RECONVERGENT B1 ;  /* 0x0000000000017941 */ /* 0x000fea0003800200 */
.L_x_451:
[----:B------:R-:W0:Y:S01]  /*2460*/  LDC.64 R16, c[0x0][0x390] ;  /* 0x0000e400ff107b82 */ /* 0x000e220000000a00 */
[----:B------:R-:W-:-:S05]  /*2470*/  IADD3 R7, PT, PT, R9, -0x1, RZ ;  /* 0xffffffff09077810 */ /* 0x000fca0007ffe0ff */
[----:B0-----:R-:W-:-:S06]  /*2480*/  IMAD.WIDE.U32 R16, R7, 0x8, R16 ;  /* 0x0000000807107825 */ /* 0x001fcc00078e0010 */
        /* <DEDUP_REMOVED lines=35> */
.L_x_455:
        /* <DEDUP_REMOVED lines=16> */
.L_x_456:
[----:B------:R-:W-:Y:S05]  /*27c0*/  BSYNC.RECONVERGENT B1 ;  /* 0x0000000000017941 */ /* 0x000fea0003800200 */
.L_x_454:
        /* <DEDUP_REMOVED lines=9> */
[----:B------:R-:W-:Y:S01]  /*2860*/  IMAD R13, R38, R13, R6 ;  /* 0x0000000d260d7224 */ /* 0x000fe200078e0206 */
[----:B------:R-:W-:-:S03]  /*2870*/  MOV R27, R36 ;  /* 0x00000024001b7202 */ /* 0x000fc60000000f00 */
[----:B------:R-:W-:Y:S02]  /*2880*/  IMAD.IADD R28, R37, 0x1, R13 ;  /* 0x00000001251c7824 */ /* 0x000fe400078e020d */
        /* <DEDUP_REMOVED lines=24> */
.L_x_458:
        /* <DEDUP_REMOVED lines=10> */
[----:B------:R-:W-:Y:S01]  /*2ab0*/  IADD3.X R7, PT, PT, RZ, ~R25, RZ, P0, !PT ;  /* 0x80000019ff077210 */ /* 0x000fe200007fe4ff */
[----:B------:R-:W-:-:S04]  /*2ac0*/  IMAD.WIDE.U32 R10, R16, R5, R10 ;  /* 0x00000005100a7225 */ /* 0x000fc800078e000a */
[----:B------:R-:W-:-:S04]  /*2ad0*/  IMAD R7, R7, R16, RZ ;  /* 0x0000001007077224 */ /* 0x000fc800078e02ff */
[----:B------:R-:W-:Y:S02]  /*2ae0*/  IMAD R5, R17, R5, R7 ;  /* 0x0000000511057224 */ /* 0x000fe400078e0207 */
[----:B------:R-:W-:-:S03]  /*2af0*/  IMAD.MOV.U32 R7, RZ, RZ, R24 ;  /* 0x000000ffff077224 */ /* 0x000fc600078e0018 */
[----:B------:R-:W-:-:S07]  /*2b00*/  IADD3 R5, PT, PT, R5, R11, RZ ;  /* 0x0000000b05057210 */ /* 0x000fce0007ffe0ff */
.L_x_459:
[----:B------:R-:W-:Y:S05]  /*2b10*/  BSYNC.RECONVERGENT B1 ;  /* 0x0000000000017941 */ /* 0x000fea0003800200 */
.L_x_457:
[----:B------:R-:W-:Y:S01]  /*2b20*/  MOV R34, R20 ;  /* 0x0000001400227202 */ /* 0x000fe20000000f00 */
[----:B------:R-:W-:Y:S02]  /*2b30*/  IMAD R5, R5, R38, RZ ;  /* 0x0000002605057224 */ /* 0x000fe400078e02ff */
[----:B------:R-:W-:Y:S02]  /*2b40*/  VIADD R9, R9, 0xfffffffe ;  /* 0xfffffffe09097836 */ /* 0x000fe40000000000 */
[----:B------:R-:W-:-:S04]  /*2b50*/  IMAD.WIDE.U32 R34, R38, R10, R34 ;  /* 0x0000000a26227225 */ /* 0x000fc800078e0022 */
[----:B------:R-:W-:-:S05]  /*2b60*/  IMAD R5, R39, R10, R5 ;  /* 0x0000000a27057224 */ /* 0x000fca00078e0205 */
[----:B------:R-:W-:Y:S01]  /*2b70*/  IADD3 R6, PT, PT, R35, R5, RZ ;  /* 0x0000000523067210 */ /* 0x000fe20007ffe0ff */
[----:B------:R-:W-:-:S07]  /*2b80*/  IMAD.MOV.U32 R5, RZ, RZ, R34 ;  /* 0x000000ffff057224 */ /* 0x000fce00078e0022 */
.L_x_447:
        /* <DEDUP_REMOVED lines=31> */
.L_x_461:
[----:B------:R-:W-:Y:S01]  /*2d80*/  MOV R20, R14 ;  /* 0x0000000e00147202 */ /* 0x000fe20000000f00 */
[----:B------:R-:W-:Y:S01]  /*2d90*/  IMAD.MOV.U32 R24, RZ, RZ, R15 ;  /* 0x000000ffff187224 */ /* 0x000fe200078e000f */
[----:B------:R-:W-:Y:S01]  /*2da0*/  MOV R21, R16 ;  /* 0x0000001000157202 */ /* 0x000fe20000000f00 */
[----:B------:R-:W-:Y:S01]  /*2db0*/  IMAD.MOV.U32 R22, RZ, RZ, R17 ;  /* 0x000000ffff167224 */ /* 0x000fe200078e0011 */
[----:B------:R-:W-:-:S07]  /*2dc0*/  MOV R23, 0x2de0 ;  /* 0x00002de000177802 */ /* 0x000fce0000000f00 */
[----:B------:R-:W-:Y:S05]  /*2dd0*/  CALL.REL.NOINC `($__internal_11_$__cuda_sm20_rem_s64) ;  /* 0x0000004000f47944 */ /* 0x000fea0003c00000 */
[----:B------:R-:W-:Y:S01]  /*2de0*/  MOV R10, R12 ;  /* 0x0000000c000a7202 */ /* 0x000fe20000000f00 */
[----:B------:R-:W-:-:S07]  /*2df0*/  IMAD.MOV.U32 R11, RZ, RZ, R13 ;  /* 0x000000ffff0b7224 */ /* 0x000fce00078e000d */
.L_x_462:
[----:B------:R-:W-:Y:S05]  /*2e00*/  BSYNC.RECONVERGENT B1 ;  /* 0x0000000000017941 */ /* 0x000fea0003800200 */
.L_x_460:
        /* <DEDUP_REMOVED lines=22> */
[----:B------:R-:W-:Y:S01]  /*2f70*/  IMAD.HI.U32 R8, R9, R11, R8 ;  /* 0x0000000b09087227 */ /* 0x000fe200078e0008 */
[----:B------:R-:W-:-:S05]  /*2f80*/  MOV R9, RZ ;  /* 0x000000ff00097202 */ /* 0x000fca0000000f00 */
[----:B------:R-:W-:-:S04]  /*2f90*/  IMAD.HI.U32 R8, R8, R7, RZ ;  /* 0x0000000708087227 */ /* 0x000fc800078e00ff */
[----:B------:R-:W-:-:S04]  /*2fa0*/  IMAD.MOV R8, RZ, RZ, -R8 ;  /* 0x000000ffff087224 */ /* 0x000fc800078e0a08 */
[----:B------:R-:W-:-:S05]  /*2fb0*/  IMAD R8, R16, R8, R7 ;  /* 0x0000000810087224 */ /* 0x000fca00078e0207 */
[----:B------:R-:W-:-:S13]  /*2fc0*/  ISETP.GE.U32.AND P0, PT, R8, R16, PT ;  /* 0x000000100800720c */ /* 0x000fda0003f06070 */
[----:B------:R-:W-:-:S04]  /*2fd0*/  @P0 IADD3 R8, PT, PT, -R16, R8, RZ ;  /* 0x0000000810080210 */ /* 0x000fc80007ffe1ff */
[----:B------:R-:W-:-:S13]  /*2fe0*/  ISETP.GE.U32.AND P0, PT, R8, R16, PT ;  /* 0x000000100800720c */ /* 0x000fda0003f06070 */
[----:B------:R-:W-:Y:S01]  /*2ff0*/  @P0 IMAD.IADD R8, R8, 0x1, -R16 ;  /* 0x0000000108080824 */ /* 0x000fe200078e0a10 */
[----:B------:R-:W-:Y:S01]  /*3000*/  @!P1 LOP3.LUT R8, RZ, R16, RZ, 0x33, !PT ;  /* 0x00000010ff089212 */ /* 0x000fe200078e33ff */
[----:B------:R-:W-:Y:S06]  /*3010*/  BRA `(.L_x_465) ;  /* 0x0000000000207947 */ /* 0x000fec0003800000 */
.L_x_464:
[----:B------:R-:W-:Y:S01]  /*3020*/  IMAD.MOV.U32 R21, RZ, RZ, R16 ;  /* 0x000000ffff157224 */ /* 0x000fe200078e0010 */
[----:B------:R-:W-:Y:S01]  /*3030*/  MOV R22, R17 ;  /* 0x0000001100167202 */ /* 0x000fe20000000f00 */
[----:B------:R-:W-:Y:S01]  /*3040*/  IMAD.MOV.U32 R20, RZ, RZ, R7 ;  /* 0x000000ffff147224 */ /* 0x000fe200078e0007 */
[----:B------:R-:W-:Y:S02]  /*3050*/  MOV R24, R8 ;  /* 0x0000000800187202 */ /* 0x000fe40000000f00 */
[----:B------:R-:W-:-:S07]  /*3060*/  MOV R23, 0x3080 ;  /* 0x0000308000177802 */ /* 0x000fce0000000f00 */
[----:B------:R-:W-:Y:S05]  /*3070*/  CALL.REL.NOINC `($__internal_11_$__cuda_sm20_rem_s64) ;  /* 0x00000040004c7944 */ /* 0x000fea0003c00000 */
[----:B------:R-:W-:Y:S01]  /*3080*/  IMAD.MOV.U32 R8, RZ, RZ, R12 ;  /* 0x000000ffff087224 */ /* 0x000fe200078e000c */
[----:B------:R-:W-:-:S07]  /*3090*/  MOV R9, R13 ;  /* 0x0000000d00097202 */ /* 0x000fce0000000f00 */
.L_x_465:
[----:B------:R-:W-:Y:S05]  /*30a0*/  BSYNC.RECONVERGENT B1 ;  /* 0x0000000000017941 */ /* 0x000fea0003800200 */
.L_x_463:
[----:B------:R-:W-:Y:S01]  /*30b0*/  MOV R11, R6 ;  /* 0x00000006000b7202 */ /* 0x000fe20000000f00 */
[----:B------:R-:W-:Y:S02]  /*30c0*/  IMAD.MOV.U32 R10, RZ, RZ, R5 ;  /* 0x000000ffff0a7224 */ /* 0x000fe400078e0005 */
[----:B------:R-:W-:Y:S02]  /*30d0*/  IMAD R7, R9, R18, RZ ;  /* 0x0000001209077224 */ /* 0x000fe400078e02ff */
[----:B------:R-:W-:-:S04]  /*30e0*/  IMAD.WIDE.U32 R10, R18, R8, R10 ;  /* 0x00000008120a7225 */ /* 0x000fc800078e000a */
[----:B------:R-:W-:Y:S01]  /*30f0*/  IMAD R7, R19, R8, R7 ;  /* 0x0000000813077224 */ /* 0x000fe200078e0207 */
[----:B------:R-:W-:-:S03]  /*3100*/  MOV R5, R10 ;  /* 0x0000000a00057202 */ /* 0x000fc60000000f00 */
[----:B------:R-:W-:-:S07]  /*3110*/  IMAD.IADD R6, R11, 0x1, R7 ;  /* 0x000000010b067824 */ /* 0x000fce00078e0207 */
.L_x_420:
        /* <DEDUP_REMOVED lines=10> */
.L_x_419:
[----:B------:R-:W-:-:S04]  /*31c0*/  ISETP.GE.U32.AND P0, PT, R14, UR10, PT ;  /* 0x0000000a0e007c0c */ /* 0x000fc8000bf06070 */
[----:B------:R-:W-:-:S13]  /*31d0*/  ISETP.GE.U32.AND.EX P0, PT, RZ, UR11, PT, P0 ;  /* 0x0000000bff007c0c */ /* 0x000fda000bf06100 */
[----:B------:R-:W-:Y:S05]  /*31e0*/  @P0 BRA `(.L_x_466) ;  /* 0x0000003400d40947 */ /* 0x000fea0003800000 */
[----:B------:R-:W-:Y:S02]  /*31f0*/  ISETP.GE.AND P0, PT, R9, RZ, PT ;  /* 0x000000ff0900720c */ /* 0x000fe40003f06270 */
[----:B------:R-:W-:-:S11]  /*3200*/  CS2R R6, SRZ ;  /* 0x0000000000067805 */ /* 0x000fd6000001ff00 */
[----:B------:R-:W-:Y:S05]  /*3210*/  @!P0 BRA `(.L_x_467) ;  /* 0x0000003400b48947 */ /* 0x000fea0003800000 */
[----:B------:R-:W-:Y:S01]  /*3220*/  ISETP.GE.U32.AND P0, PT, R9, 0x7, PT ;  /* 0x000000070900780c */ /* 0x000fe20003f06070 */
[----:B------:R-:W-:Y:S01]  /*3230*/  IMAD.MOV.U32 R15, RZ, RZ, R14 ;  /* 0x000000ffff0f7224 */ /* 0x000fe200078e000e */
[----:B------:R-:W-:Y:S02]  /*3240*/  MOV R14, RZ ;  /* 0x000000ff000e7202 */ /* 0x000fe40000000f00 */
[----:B------:R-:W-:Y:S02]  /*3250*/  CS2R R6, SRZ ;  /* 0x0000000000067805 */ /* 0x000fe4000001ff00 */
[----:B------:R-:W-:-:S07]  /*3260*/  LOP3.LUT R10, R11, 0x7, RZ, 0xc0, !PT ;  /* 0x000000070b0a7812 */ /* 0x000fce00078ec0ff */
[----:B------:R-:W-:Y:S05]  /*3270*/  @!P0 BRA `(.L_x_468) ;  /* 0x0000001c003c8947 */ /* 0x000fea0003800000 */
[----:B------:R-:W0:Y:S01]  /*3280*/  LDC.64 R22, c[0x0][0x390] ;  /* 0x0000e400ff167b82 */ /* 0x000e220000000a00 */
[C---:B------:R-:W-:Y:S01]  /*3290*/  LOP3.LUT R8, R11.reuse, 0xfffffff8, RZ, 0xc0, !PT ;  /* 0xfffffff80b087812 */ /* 0x040fe200078ec0ff */
[----:B------:R-:W-:Y:S01]  /*32a0*/  VIADD R9, R11, 0xfffffffc ;  /* 0xfffffffc0b097836 */ /* 0x000fe20000000000 */
[----:B------:R-:W-:Y:S02]  /*32b0*/  CS2R R6, SRZ ;  /* 0x0000000000067805 */ /* 0x000fe4000001ff00 */
[----:B------:R-:W-:-:S03]  /*32c0*/  IADD3 R8, PT, PT, -R8, RZ, RZ ;  /* 0x000000ff08087210 */ /* 0x000fc60007ffe1ff */
[----:B------:R-:W1:Y:S08]  /*32d0*/  LDC.64 R16, c[0x0][0x398] ;  /* 0x0000e600ff107b82 */ /* 0x000e700000000a00 */
[----:B------:R-:W2:Y:S08]  /*32e0*/  LDC.64 R18, c[0x0][0x390] ;  /* 0x0000e400ff127b82 */ /* 0x000eb00000000a00 */
[----:B------:R-:W3:Y:S02]  /*32f0*/  LDC.64 R20, c[0x0][0x398] ;  /* 0x0000e600ff147b82 */ /* 0x000ee40000000a00 */
.L_x_493:
[----:B------:R-:W-:-:S04]  /*3300*/  VIADD R5, R9, 0x3 ;  /* 0x0000000309057836 */ /* 0x000fc80000000000 */
[----:B0-----:R-:W-:-:S06]  /*3310*/  IMAD.WIDE.U32 R34, R5, 0x8, R22 ;  /* 0x0000000805227825 */ /* 0x001fcc00078e0016 */
[----:B------:R-:W4:Y:S01]  /*3320*/  LDG.E.64 R34, desc[UR6][R34.64] ;  /* 0x0000000622227981 */ /* 0x000f22000c1e1b00 */
[----:B------:R-:W-:Y:S01]  /*3330*/  IADD3 R8, PT, PT, R8, 0x8, RZ ;  /* 0x0000000808087810 */ /* 0x000fe20007ffe0ff */
[----:B------:R-:W-:Y:S03]  /*3340*/  BSSY.RECONVERGENT B1, `(.L_x_469) ;  /* 0x000002e000017945 */ /* 0x000fe60003800200 */
[----:B------:R-:W-:Y:S02]  /*3350*/  ISETP.NE.AND P2, PT, R8, RZ, PT ;  /* 0x000000ff0800720c */ /* 0x000fe40003f45270 */
[----:B----4-:R-:W-:-:S04]  /*3360*/  LOP3.LUT R11, R14, R35, RZ, 0xfc, !PT ;  /* 0x000000230e0b7212 */ /* 0x010fc800078efcff */
[----:B------:R-:W-:-:S13]  /*3370*/  ISETP.NE.U32.AND P0, PT, R11, RZ, PT ;  /* 0x000000ff0b00720c */ /* 0x000fda0003f05070 */
[----:B------:R-:W-:Y:S05]  /*3380*/  @P0 BRA `(.L_x_470) ;  /* 0x0000000000600947 */ /* 0x000fea0003800000 */
[----:B------:R-:W0:Y:S01]  /*3390*/  I2F.U32.RP R11, R34 ;  /* 0x00000022000b7306 */ /* 0x000e220000209000 */
[----:B------:R-:W-:Y:S01]  /*33a0*/  IADD3 R25, PT, PT, RZ, -R34, RZ ;  /* 0x80000022ff197210 */ /* 0x000fe20007ffe0ff */
[----:B------:R-:W-:Y:S01]  /*33b0*/  IMAD.MOV.U32 R35, RZ, RZ, RZ ;  /* 0x000000ffff237224 */ /* 0x000fe200078e00ff */
[----:B------:R-:W-:-:S05]  /*33c0*/  ISETP.NE.U32.AND P3, PT, R34, RZ, PT ;  /* 0x000000ff2200720c */ /* 0x000fca0003f65070 */
[----:B0-----:R-:W0:Y:S02]  /*33d0*/  MUFU.RCP R11, R11 ;  /* 0x0000000b000b7308 */ /* 0x001e240000001000 */
[----:B0-----:R-:W-:Y:S02]  /*33e0*/  VIADD R12, R11, 0xffffffe ;  /* 0x0ffffffe0b0c7836 */ /* 0x001fe40000000000 */
[----:B------:R-:W-:-:S04]  /*33f0*/  IMAD.MOV.U32 R11, RZ, RZ, RZ ;  /* 0x000000ffff0b7224 */ /* 0x000fc800078e00ff */
[----:B------:R0:W4:Y:S02]  /*3400*/  F2I.FTZ.U32.TRUNC.NTZ R13, R12 ;  /* 0x0000000c000d7305 */ /* 0x000124000021f000 */
[----:B0-----:R-:W-:Y:S02]  /*3410*/  IMAD.MOV.U32 R12, RZ, RZ, RZ ;  /* 0x000000ffff0c7224 */ /* 0x001fe400078e00ff */
[----:B----4-:R-:W-:-:S04]  /*3420*/  IMAD R25, R25, R13, RZ ;  /* 0x0000000d19197224 */ /* 0x010fc800078e02ff */
        /* <DEDUP_REMOVED lines=14> */
.L_x_470:
[----:B------:R-:W-:Y:S01]  /*3510*/  MOV R29, R15 ;  /* 0x0000000f001d7202 */ /* 0x000fe20000000f00 */
[----:B------:R-:W-:Y:S01]  /*3520*/  IMAD.MOV.U32 R26, RZ, RZ, R14 ;  /* 0x000000ffff1a7224 */ /* 0x000fe200078e000e */
[----:B------:R-:W-:Y:S01]  /*3530*/  MOV R13, R34 ;  /* 0x00000022000d7202 */ /* 0x000fe20000000f00 */
[----:B------:R-:W-:Y:S01]  /*3540*/  IMAD.MOV.U32 R12, RZ, RZ, R35 ;  /* 0x000000ffff0c7224 */ /* 0x000fe200078e0023 */
[----:B------:R-:W-:-:S07]  /*3550*/  MOV R11, 0x3570 ;  /* 0x00003570000b7802 */ /* 0x000fce0000000f00 */
[----:B-123--:R-:W-:Y:S05]  /*3560*/  CALL.REL.NOINC `($__internal_10_$__cuda_sm20_div_s64) ;  /* 0x0000003400c07944 */ /* 0x00efea0003c00000 */
        /* <DEDUP_REMOVED lines=11> */
.L_x_471:
[----:B------:R-:W-:Y:S05]  /*3620*/  BSYNC.RECONVERGENT B1 ;  /* 0x0000000000017941 */ /* 0x000fea0003800200 */
.L_x_469:
[----:B------:R-:W-:Y:S02]  /*3630*/  VIADD R14, R9, 0x2 ;  /* 0x00000002090e7836 */ /* 0x000fe40000000000 */
[----:B---3--:R-:W-:-:S04]  /*3640*/  IMAD.WIDE.U32 R12, R5, 0x8, R20 ;  /* 0x00000008050c7825 */ /* 0x008fc800078e0014 */
[----:B--2---:R-:W-:Y:S02]  /*3650*/  IMAD.WIDE.U32 R36, R14, 0x8, R18 ;  /* 0x000000080e247825 */ /* 0x004fe400078e0012 */
[----:B------:R-:W2:Y:S04]  /*3660*/  LDG.E.64 R12, desc[UR6][R12.64] ;  /* 0x000000060c0c7981 */ /* 0x000ea8000c1e1b00 */
[----:B------:R-:W3:Y:S01]  /*3670*/  LDG.E.64 R36, desc[UR6][R36.64] ;  /* 0x0000000624247981 */ /* 0x000ee2000c1e1b00 */
[----:B------:R-:W-:Y:S01]  /*3680*/  MOV R38, R7 ;  /* 0x0000000700267202 */ /* 0x000fe20000000f00 */
        /* <DEDUP_REMOVED lines=33> */
.L_x_473:
[----:B------:R-:W-:Y:S01]  /*38a0*/  MOV R29, R34 ;  /* 0x00000022001d7202 */ /* 0x000fe20000000f00 */
[----:B------:R-:W-:Y:S01]  /*38b0*/  IMAD.MOV.U32 R26, RZ, RZ, R35 ;  /* 0x000000ffff1a7224 */ /* 0x000fe200078e0023 */
[----:B------:R-:W-:Y:S01]  /*38c0*/  MOV R13, R36 ;  /* 0x00000024000d7202 */ /* 0x000fe20000000f00 */
[----:B------:R-:W-:Y:S01]  /*38d0*/  IMAD.MOV.U32 R12, RZ, RZ, R37 ;  /* 0x000000ffff0c7224 */ /* 0x000fe200078e0025 */
[----:B------:R-:W-:-:S07]  /*38e0*/  MOV R11, 0x3900 ;  /* 0x00003900000b7802 */ /* 0x000fce0000000f00 */
[----:B-1----:R-:W-:Y:S05]  /*38f0*/  CALL.REL.NOINC `($__internal_10_$__cuda_sm20_div_s64) ;  /* 0x0000003000dc7944 */ /* 0x002fea0003c00000 */
        /* <DEDUP_REMOVED lines=11> */
.L_x_474:
[----:B------:R-:W-:Y:S05]  /*39b0*/  BSYNC.RECONVERGENT B1 ;  /* 0x0000000000017941 */ /* 0x000fea0003800200 */
.L_x_472:
        /* <DEDUP_REMOVED lines=38> */
.L_x_476:
[----:B------:R-:W-:Y:S01]  /*3c20*/  IMAD.MOV.U32 R29, RZ, RZ, R34 ;  /* 0x000000ffff1d7224 */ /* 0x000fe200078e0022 */
[----:B------:R-:W-:Y:S01]  /*3c30*/  MOV R26, R35 ;  /* 0x00000023001a7202 */ /* 0x000fe20000000f00 */
[----:B------:R-:W-:Y:S01]  /*3c40*/  IMAD.MOV.U32 R13, RZ, RZ, R36 ;  /* 0x000000ffff0d7224 */ /* 0x000fe200078e0024 */
[----:B------:R-:W-:Y:S02]  /*3c50*/  MOV R12, R37 ;  /* 0x00000025000c7202 */ /* 0x000fe40000000f00 */
[----:B------:R-:W-:-:S07]  /*3c60*/  MOV R11, 0x3c80 ;  /* 0x00003c80000b7802 */ /* 0x000fce0000000f00 */
[----:B-1----:R-:W-:Y:S05]  /*3c70*/  CALL.REL.NOINC `($__internal_10_$__cuda_sm20_div_s64) ;  /* 0x0000002c00fc7944 */ /* 0x002fea0003c00000 */
        /* <DEDUP_REMOVED lines=11> */
.L_x_477:
[----:B------:R-:W-:Y:S05]  /*3d30*/  BSYNC.RECONVERGENT B1 ;  /* 0x0000000000017941 */ /* 0x000fea0003800200 */
.L_x_475:
[----:B------:R-:W-:-:S04]  /*3d40*/  IMAD.WIDE.U32 R36, R9, 0x8, R18 ;  /* 0x0000000809247825 */ /* 0x000fc800078e0012 */
[----:B------:R-:W-:Y:S02]  /*3d50*/  IMAD.WIDE.U32 R12, R5, 0x8, R20 ;  /* 0x00000008050c7825 */ /* 0x000fe400078e0014 */
[----:B------:R-:W2:Y:S04]  /*3d60*/  LDG.E.64 R36, desc[UR6][R36.64] ;  /* 0x0000000624247981 */ /* 0x000ea8000c1e1b00 */
[----:B------:R-:W3:Y:S01]  /*3d70*/  LDG.E.64 R12, desc[UR6][R12.64] ;  /* 0x000000060c0c7981 */ /* 0x000ee2000c1e1b00 */
[----:B------:R-:W-:Y:S01]  /*3d80*/  MOV R15, R6 ;  /* 0x00000006000f7202 */ /* 0x000fe20000000f00 */
[----:B------:R-:W-:Y:S01]  /*3d90*/  BSSY.RECONVERGENT B1, `(.L_x_478) ;  /* 0x0000032000017945 */ /* 0x000fe20003800200 */
[----:B------:R-:W-:Y:S01]  /*3da0*/  VIADD R6, R9, 0xfffffffc ;  /* 0xfffffffc09067836 */ /* 0x000fe20000000000 */
        /* <DEDUP_REMOVED lines=31> */
.L_x_479:
        /* <DEDUP_REMOVED lines=17> */
.L_x_480:
[----:B------:R-:W-:Y:S05]  /*40b0*/  BSYNC.RECONVERGENT B1 ;  /* 0x0000000000017941 */ /* 0x000fea0003800200 */
.L_x_478:
[C---:B------:R-:W-:Y:S02]  /*40c0*/  VIADD R5, R9.reuse, 0xffffffff ;  /* 0xffffffff09057836 */ /* 0x040fe40000000000 */
[----:B------:R-:W-:-:S04]  /*40d0*/  IMAD.WIDE.U32 R12, R9, 0x8, R20 ;  /* 0x00000008090c7825 */ /* 0x000fc800078e0014 */
[----:B------:R-:W-:Y:S02]  /*40e0*/  IMAD.WIDE.U32 R34, R5, 0x8, R18 ;  /* 0x0000000805227825 */ /* 0x000fe400078e0012 */
        /* <DEDUP_REMOVED lines=36> */
.L_x_482:
        /* <DEDUP_REMOVED lines=17> */
.L_x_483:
[----:B------:R-:W-:Y:S05]  /*4440*/  BSYNC.RECONVERGENT B1 ;  /* 0x0000000000017941 */ /* 0x000fea0003800200 */
.L_x_481:
        /* <DEDUP_REMOVED lines=38> */
.L_x_485:
        /* <DEDUP_REMOVED lines=17> */
.L_x_486:
[----:B------:R-:W-:Y:S05]  /*47c0*/  BSYNC.RECONVERGENT B1 ;  /* 0x0000000000017941 */ /* 0x000fea0003800200 */
.L_x_484:
[----:B------:R-:W-:Y:S01]  /*47d0*/  IADD3 R5, PT, PT, R9, -0x3, RZ ;  /* 0xfffffffd09057810 */ /* 0x000fe20007ffe0ff */
        /* <DEDUP_REMOVED lines=37> */
.L_x_488:
        /* <DEDUP_REMOVED lines=17> */
.L_x_489:
[----:B------:R-:W-:Y:S05]  /*4b40*/  BSYNC.RECONVERGENT B1 ;  /* 0x0000000000017941 */ /* 0x000fea0003800200 */
.L_x_487:
        /* <DEDUP_REMOVED lines=36> */
.L_x_491:
        /* <DEDUP_REMOVED lines=13> */
[----:B------:R-:W-:Y:S02]  /*4e60*/  IMAD R7, R7, R36, RZ ;  /* 0x0000002407077224 */ /* 0x000fe400078e02ff */
[----:B------:R-:W-:Y:S02]  /*4e70*/  IMAD.MOV.U32 R35, RZ, RZ, R12 ;  /* 0x000000ffff237224 */ /* 0x000fe400078e000c */
[----:B------:R-:W-:-:S05]  /*4e80*/  IMAD R7, R37, R11, R7 ;  /* 0x0000000b25077224 */ /* 0x000fca00078e0207 */
[----:B------:R-:W-:-:S07]  /*4e90*/  IADD3 R11, PT, PT, R13, R7, RZ ;  /* 0x000000070d0b7210 */ /* 0x000fce0007ffe0ff */
.L_x_492:
[----:B------:R-:W-:Y:S05]  /*4ea0*/  BSYNC.RECONVERGENT B1 ;  /* 0x0000000000017941 */ /* 0x000fea0003800200 */
.L_x_490:
[----:B-1----:R-:W-:-:S05]  /*4eb0*/  IMAD.WIDE.U32 R24, R6, 0x8, R16 ;  /* 0x0000000806187825 */ /* 0x002fca00078e0010 */
[----:B------:R-:W2:Y:S01]  /*4ec0*/  LDG.E.64 R6, desc[UR6][R24.64] ;  /* 0x0000000618067981 */ /* 0x000ea2000c1e1b00 */
[----:B------:R-:W-:Y:S01]  /*4ed0*/  MOV R12, R38 ;  /* 0x00000026000c7202 */ /* 0x000fe20000000f00 */
[----:B------:R-:W-:Y:S01]  /*4ee0*/  IMAD.MOV.U32 R13, RZ, RZ, R5 ;  /* 0x000000ffff0d7224 */ /* 0x000fe200078e0005 */
[----:B------:R-:W-:Y:S01]  /*4ef0*/  IADD3 R9, PT, PT, R9, -0x8, RZ ;  /* 0xfffffff809097810 */ /* 0x000fe20007ffe0ff */
[-C--:B--2---:R-:W-:Y:S02]  /*4f00*/  IMAD R7, R7, R35.reuse, RZ ;  /* 0x0000002307077224 */ /* 0x084fe400078e02ff */
[----:B------:R-:W-:-:S04]  /*4f10*/  IMAD.WIDE.U32 R12, R6, R35, R12 ;  /* 0x00000023060c7225 */ /* 0x000fc800078e000c */
[----:B------:R-:W-:Y:S02]  /*4f20*/  IMAD R11, R6, R11, R7 ;  /* 0x0000000b060b7224 */ /* 0x000fe400078e0207 */
[----:B------:R-:W-:-:S03]  /*4f30*/  IMAD.MOV.U32 R7, RZ, RZ, R12 ;  /* 0x000000ffff077224 */ /* 0x000fc600078e000c */
[----:B------:R-:W-:Y:S01]  /*4f40*/  IADD3 R6, PT, PT, R13, R11, RZ ;  /* 0x0000000b0d067210 */ /* 0x000fe20007ffe0ff */
[----:B------:R-:W-:Y:S06]  /*4f50*/  @P2 BRA `(.L_x_493) ;  /* 0xffffffe000e82947 */ /* 0x000fec000383ffff */
[----:B------:R-:W-:-:S07]  /*4f60*/  VIADD R9, R9, 0x3 ;  /* 0x0000000309097836 */ /* 0x000fce0000000000 */
.L_x_468:
        /* <DEDUP_REMOVED lines=35> */
.L_x_496:
[----:B------:R-:W-:Y:S01]  /*51a0*/  IMAD.MOV.U32 R29, RZ, RZ, R15 ;  /* 0x000000ffff1d7224 */ /* 0x000fe200078e000f */
[----:B------:R-:W-:Y:S01]  /*51b0*/  MOV R26, R14 ;  /* 0x0000000e001a7202 */ /* 0x000fe20000000f00 */
[----:B------:R-:W-:Y:S01]  /*51c0*/  IMAD.MOV.U32 R13, RZ, RZ, R16 ;  /* 0x000000ffff0d7224 */ /* 0x000fe200078e0010 */
[----:B------:R-:W-:Y:S02]  /*51d0*/  MOV R12, R17 ;  /* 0x00000011000c7202 */ /* 0x000fe40000000f00 */
[----:B------:R-:W-:-:S07]  /*51e0*/  MOV R11, 0x5200 ;  /* 0x00005200000b7802 */ /* 0x000fce0000000f00 */
[----:B------:R-:W-:Y:S05]  /*51f0*/  CALL.REL.NOINC `($__internal_10_$__cuda_sm20_div_s64) ;  /* 0x00000018009c7944 */ /* 0x000fea0003c00000 */
[-C--:B------:R-:W-:Y:S01]  /*5200*/  IADD3 R19, P0, PT, RZ, -R24.reuse, RZ ;  /* 0x80000018ff137210 */ /* 0x080fe20007f1e0ff */
[----:B------:R-:W-:Y:S01]  /*5210*/  IMAD.MOV.U32 R11, RZ, RZ, R14 ;  /* 0x000000ffff0b7224 */ /* 0x000fe200078e000e */
[----:B------:R-:W-:Y:S02]  /*5220*/  MOV R10, R15 ;  /* 0x0000000f000a7202 */ /* 0x000fe40000000f00 */
[----:B------:R-:W-:Y:S01]  /*5230*/  MOV R18, R24 ;  /* 0x0000001800127202 */ /* 0x000fe20000000f00 */
[----:B------:R-:W-:Y:S02]  /*5240*/  IMAD.X R13, RZ, RZ, ~R25, P0 ;  /* 0x000000ffff0d7224 */ /* 0x000fe400000e0e19 */
[----:B------:R-:W-:-:S04]  /*5250*/  IMAD.WIDE.U32 R10, R16, R19, R10 ;  /* 0x00000013100a7225 */ /* 0x000fc800078e000a */
[----:B------:R-:W-:Y:S01]  /*5260*/  IMAD R13, R13, R16, RZ ;  /* 0x000000100d0d7224 */ /* 0x000fe200078e02ff */
[----:B------:R-:W-:-:S03]  /*5270*/  MOV R15, R10 ;  /* 0x0000000a000f7202 */ /* 0x000fc60000000f00 */
[----:B------:R-:W-:Y:S02]  /*5280*/  IMAD R13, R17, R19, R13 ;  /* 0x00000013110d7224 */ /* 0x000fe400078e020d */
[----:B------:R-:W-:Y:S02]  /*5290*/  IMAD.MOV.U32 R19, RZ, RZ, R25 ;  /* 0x000000ffff137224 */ /* 0x000fe400078e0019 */
[----:B------:R-:W-:-:S07]  /*52a0*/  IMAD.IADD R10, R11, 0x1, R13 ;  /* 0x000000010b0a7824 */ /* 0x000fce00078e020d */
.L_x_497:
[----:B------:R-:W-:Y:S05]  /*52b0*/  BSYNC.RECONVERGENT B1 ;  /* 0x0000000000017941 */ /* 0x000fea0003800200 */
.L_x_495:
[----:B------:R-:W0:Y:S01]  /*52c0*/  LDC.64 R16, c[0x0][0x390] ;  /* 0x0000e400ff107b82 */ /* 0x000e220000000a00 */
[----:B------:R-:W-:-:S07]  /*52d0*/  IADD3 R8, PT, PT, R9, -0x1, RZ ;  /* 0xffffffff09087810 */ /* 0x000fce0007ffe0ff */
[----:B------:R-:W1:Y:S01]  /*52e0*/  LDC.64 R12, c[0x0][0x398] ;  /* 0x0000e600ff0c7b82 */ /* 0x000e620000000a00 */
[----:B0-----:R-:W-:-:S06]  /*52f0*/  IMAD.WIDE.U32 R16, R8, 0x8, R16 ;  /* 0x0000000808107825 */ /* 0x001fcc00078e0010 */
[----:B------:R-:W2:Y:S01]  /*5300*/  LDG.E.64 R16, desc[UR6][R16.64] ;  /* 0x0000000610107981 */ /* 0x000ea2000c1e1b00 */
[----:B-1----:R-:W-:-:S06]  /*5310*/  IMAD.WIDE.U32 R12, R9, 0x8, R12 ;  /* 0x00000008090c7825 */ /* 0x002fcc00078e000c */
[----:B------:R-:W3:Y:S01]  /*5320*/  LDG.E.64 R12, desc[UR6][R12.64] ;  /* 0x000000060c0c7981 */ /* 0x000ee2000c1e1b00 */
[----:B------:R-:W-:-:S04]  /*5330*/  LOP3.LUT R7, R7, R6, RZ, 0x3c, !PT ;  /* 0x0000000607077212 */ /* 0x000fc800078e3cff */
[----:B------:R-:W-:-:S04]  /*5340*/  LOP3.LUT R6, R7, R6, RZ, 0x3c, !PT ;  /* 0x0000000607067212 */ /* 0x000fc800078e3cff */
[----:B------:R-:W-:Y:S01]  /*5350*/  LOP3.LUT R7, R7, R6, RZ, 0x3c, !PT ;  /* 0x0000000607077212 */ /* 0x000fe200078e3cff */
        /* <DEDUP_REMOVED lines=31> */
.L_x_499:
[----:B------:R-:W-:Y:S01]  /*5550*/  MOV R29, R18 ;  /* 0x00000012001d7202 */ /* 0x000fe20000000f00 */
[----:B------:R-:W-:Y:S01]  /*5560*/  IMAD.MOV.U32 R13, RZ, RZ, R16 ;  /* 0x000000ffff0d7224 */ /* 0x000fe200078e0010 */
[----:B------:R-:W-:Y:S02]  /*5570*/  MOV R26, R19 ;  /* 0x00000013001a7202 */ /* 0x000fe40000000f00 */
[----:B------:R-:W-:Y:S02]  /*5580*/  MOV R12, R17 ;  /* 0x00000011000c7202 */ /* 0x000fe40000000f00 */
[----:B------:R-:W-:-:S07]  /*5590*/  MOV R11, 0x55b0 ;  /* 0x000055b0000b7802 */ /* 0x000fce0000000f00 */
[----:B------:R-:W-:Y:S05]  /*55a0*/  CALL.REL.NOINC `($__internal_10_$__cuda_sm20_div_s64) ;  /* 0x0000001400b07944 */ /* 0x000fea0003c00000 */
        /* <DEDUP_REMOVED lines=11> */
.L_x_500:
[----:B------:R-:W-:Y:S05]  /*5660*/  BSYNC.RECONVERGENT B1 ;  /* 0x0000000000017941 */ /* 0x000fea0003800200 */
.L_x_498:
        /* <DEDUP_REMOVED lines=19> */
[----:B------:R-:W-:Y:S02]  /*57a0*/  ISETP.NE.U32.AND P2, PT, R20, RZ, PT ;  /* 0x000000ff1400720c */ /* 0x000fe40003f45070 */
[----:B------:R-:W-:-:S03]  /*57b0*/  MOV R8, RZ ;  /* 0x000000ff00087202 */ /* 0x000fc60000000f00 */
        /* <DEDUP_REMOVED lines=19> */
.L_x_502:
[----:B------:R-:W-:Y:S01]  /*58f0*/  MOV R29, R18 ;  /* 0x00000012001d7202 */ /* 0x000fe20000000f00 */
[----:B------:R-:W-:Y:S01]  /*5900*/  IMAD.MOV.U32 R26, RZ, RZ, R19 ;  /* 0x000000ffff1a7224 */ /* 0x000fe200078e0013 */
[----:B------:R-:W-:Y:S02]  /*5910*/  MOV R13, R20 ;  /* 0x00000014000d7202 */ /* 0x000fe40000000f00 */
[----:B------:R-:W-:Y:S02]  /*5920*/  MOV R12, R21 ;  /* 0x00000015000c7202 */ /* 0x000fe40000000f00 */
[----:B------:R-:W-:-:S07]  /*5930*/  MOV R11, 0x5950 ;  /* 0x00005950000b7802 */ /* 0x000fce0000000f00 */
[----:B------:R-:W-:Y:S05]  /*5940*/  CALL.REL.NOINC `($__internal_10_$__cuda_sm20_div_s64) ;  /* 0x0000001000c87944 */ /* 0x000fea0003c00000 */
        /* <DEDUP_REMOVED lines=11> */
.L_x_503:
[----:B------:R-:W-:Y:S05]  /*5a00*/  BSYNC.RECONVERGENT B1 ;  /* 0x0000000000017941 */ /* 0x000fea0003800200 */
.L_x_501:
        /* <DEDUP_REMOVED lines=39> */
.L_x_505:
[----:B------:R-:W-:Y:S01]  /*5c80*/  MOV R29, R18 ;  /* 0x00000012001d7202 */ /* 0x000fe20000000f00 */
[----:B------:R-:W-:Y:S01]  /*5c90*/  IMAD.MOV.U32 R26, RZ, RZ, R19 ;  /* 0x000000ffff1a7224 */ /* 0x000fe200078e0013 */
[----:B------:R-:W-:Y:S02]  /*5ca0*/  MOV R13, R20 ;  /* 0x00000014000d7202 */ /* 0x000fe40000000f00 */
[----:B------:R-:W-:Y:S02]  /*5cb0*/  MOV R12, R21 ;  /* 0x00000015000c7202 */ /* 0x000fe40000000f00 */
[----:B------:R-:W-:-:S07]  /*5cc0*/  MOV R11, 0x5ce0 ;  /* 0x00005ce0000b7802 */ /* 0x000fce0000000f00 */
[----:B------:R-:W-:Y:S05]  /*5cd0*/  CALL.REL.NOINC `($__internal_10_$__cuda_sm20_div_s64) ;  /* 0x0000000c00e47944 */ /* 0x000fea0003c00000 */
[----:B------:R-:W-:Y:S01]  /*5ce0*/  IADD3 R15, P0, PT, RZ, -R24, RZ ;  /* 0x80000018ff0f7210 */ /* 0x000fe20007f1e0ff */
[--C-:B------:R-:W-:Y:S01]  /*5cf0*/  IMAD.MOV.U32 R14, RZ, RZ, R25.reuse ;  /* 0x000000ffff0e7224 */ /* 0x100fe200078e0019 */
[----:B------:R-:W-:Y:S02]  /*5d00*/  MOV R10, R18 ;  /* 0x00000012000a7202 */ /* 0x000fe40000000f00 */
[----:B------:R-:W-:Y:S01]  /*5d10*/  MOV R11, R19 ;  /* 0x00000013000b7202 */ /* 0x000fe20000000f00 */
[----:B------:R-:W-:-:S04]  /*5d20*/  IMAD.X R13, RZ, RZ, ~R25, P0 ;  /* 0x000000ffff0d7224 */ /* 0x000fc800000e0e19 */
[----:B------:R-:W-:Y:S02]  /*5d30*/  IMAD R13, R13, R20, RZ ;  /* 0x000000140d0d7224 */ /* 0x000fe400078e02ff */
[----:B------:R-:W-:-:S04]  /*5d40*/  IMAD.WIDE.U32 R10, R20, R15, R10 ;  /* 0x0000000f140a7225 */ /* 0x000fc800078e000a */
[----:B------:R-:W-:Y:S01]  /*5d50*/  IMAD R19, R21, R15, R13 ;  /* 0x0000000f15137224 */ /* 0x000fe200078e020d */
[----:B------:R-:W-:Y:S01]  /*5d60*/  MOV R13, R10 ;  /* 0x0000000a000d7202 */ /* 0x000fe20000000f00 */
[----:B------:R-:W-:-:S03]  /*5d70*/  IMAD.MOV.U32 R15, RZ, RZ, R24 ;  /* 0x000000ffff0f7224 */ /* 0x000fc600078e0018 */
[----:B------:R-:W-:-:S07]  /*5d80*/  IADD3 R19, PT, PT, R11, R19, RZ ;  /* 0x000000130b137210 */ /* 0x000fce0007ffe0ff */
.L_x_506:
[----:B------:R-:W-:Y:S05]  /*5d90*/  BSYNC.RECONVERGENT B1 ;  /* 0x0000000000017941 */ /* 0x000fea0003800200 */
.L_x_504:
[----:B------:R-:W0:Y:S02]  /*5da0*/  LDC.64 R10, c[0x0][0x398] ;  /* 0x0000e600ff0a7b82 */ /* 0x000e240000000a00 */
[----:B0-----:R-:W-:-:S06]  /*5db0*/  IMAD.WIDE.U32 R10, R6, 0x8, R10 ;  /* 0x00000008060a7825 */ /* 0x001fcc00078e000a */
[----:B------:R-:W2:Y:S01]  /*5dc0*/  LDG.E.64 R10, desc[UR6][R10.64] ;  /* 0x000000060a0a7981 */ /* 0x000ea2000c1e1b00 */
[----:B------:R-:W-:Y:S02]  /*5dd0*/  MOV R6, R16 ;  /* 0x0000001000067202 */ /* 0x000fe40000000f00 */
[----:B------:R-:W-:Y:S01]  /*5de0*/  IADD3 R9, PT, PT, R9, -0x4, RZ ;  /* 0xfffffffc09097810 */ /* 0x000fe20007ffe0ff */
[-C--:B--2---:R-:W-:Y:S02]  /*5df0*/  IMAD R8, R11, R13.reuse, RZ ;  /* 0x0000000d0b087224 */ /* 0x084fe400078e02ff */
[----:B------:R-:W-:-:S04]  /*5e00*/  IMAD.WIDE.U32 R12, R10, R13, R6 ;  /* 0x0000000d0a0c7225 */ /* 0x000fc800078e0006 */
[----:B------:R-:W-:Y:S02]  /*5e10*/  IMAD R19, R10, R19, R8 ;  /* 0x000000130a137224 */ /* 0x000fe400078e0208 */
[----:B------:R-:W-:-:S03]  /*5e20*/  IMAD.MOV.U32 R7, RZ, RZ, R12 ;  /* 0x000000ffff077224 */ /* 0x000fc600078e000c */
[----:B------:R-:W-:-:S07]  /*5e30*/  IADD3 R6, PT, PT, R13, R19, RZ ;  /* 0x000000130d067210 */ /* 0x000fce0007ffe0ff */
.L_x_494:
        /* <DEDUP_REMOVED lines=34> */
.L_x_509:
        /* <DEDUP_REMOVED lines=17> */
.L_x_510:
[----:B------:R-:W-:Y:S05]  /*6170*/  BSYNC.RECONVERGENT B1 ;  /* 0x0000000000017941 */ /* 0x000fea0003800200 */
.L_x_508:
        /* <DEDUP_REMOVED lines=23> */
[----:B0-----:R-:W-:-:S06]  /*62f0*/  IADD3 R10, PT, PT, R8, 0xffffffe, RZ ;  /* 0x0ffffffe080a7810 */ /* 0x001fcc0007ffe0ff */
        /* <DEDUP_REMOVED lines=17> */
.L_x_512:
        /* <DEDUP_REMOVED lines=17> */
.L_x_513:
[----:B------:R-:W-:Y:S05]  /*6520*/  BSYNC.RECONVERGENT B1 ;  /* 0x0000000000017941 */ /* 0x000fea0003800200 */
.L_x_511:
        /* <DEDUP_REMOVED lines=10> */
.L_x_507:
        /* <DEDUP_REMOVED lines=31> */
.L_x_515:
[----:B------:R-:W-:Y:S01]  /*67c0*/  MOV R21, R10 ;  /* 0x0000000a00157202 */ /* 0x000fe20000000f00 */
[----:B------:R-:W-:Y:S01]  /*67d0*/  IMAD.MOV.U32 R20, RZ, RZ, R15 ;  /* 0x000000ffff147224 */ /* 0x000fe200078e000f */
[----:B------:R-:W-:Y:S02]  /*67e0*/  MOV R22, R11 ;  /* 0x0000000b00167202 */ /* 0x000fe40000000f00 */
[----:B------:R-:W-:Y:S02]  /*67f0*/  MOV R24, R14 ;  /* 0x0000000e00187202 */ /* 0x000fe40000000f00 */
[----:B------:R-:W-:-:S07]  /*6800*/  MOV R23, 0x6820 ;  /* 0x0000682000177802 */ /* 0x000fce0000000f00 */
[----:B------:R-:W-:Y:S05]  /*6810*/  CALL.REL.NOINC `($__internal_11_$__cuda_sm20_rem_s64) ;  /* 0x0000000800647944 */ /* 0x000fea0003c00000 */
[----:B------:R-:W-:Y:S01]  /*6820*/  MOV R10, R12 ;  /* 0x0000000c000a7202 */ /* 0x000fe20000000f00 */
[----:B------:R-:W-:-:S07]  /*6830*/  IMAD.MOV.U32 R11, RZ, RZ, R13 ;  /* 0x000000ffff0b7224 */ /* 0x000fce00078e000d */
.L_x_516:
[----:B------:R-:W-:Y:S05]  /*6840*/  BSYNC.RECONVERGENT B1 ;  /* 0x0000000000017941 */ /* 0x000fea0003800200 */
.L_x_514:
[----:B------:R-:W0:Y:S02]  /*6850*/  LDC.64 R12, c[0x0][0x398] ;  /* 0x0000e600ff0c7b82 */ /* 0x000e240000000a00 */
[----:B0-----:R-:W-:-:S06]  /*6860*/  IMAD.WIDE.U32 R8, R9, 0x8, R12 ;  /* 0x0000000809087825 */ /* 0x001fcc00078e000c */
[----:B------:R-:W2:Y:S01]  /*6870*/  LDG.E.64 R8, desc[UR6][R8.64] ;  /* 0x0000000608087981 */ /* 0x000ea2000c1e1b00 */
[----:B------:R-:W-:Y:S02]  /*6880*/  MOV R12, R7 ;  /* 0x00000007000c7202 */ /* 0x000fe40000000f00 */
[----:B------:R-:W-:Y:S01]  /*6890*/  MOV R13, R6 ;  /* 0x00000006000d7202 */ /* 0x000fe20000000f00 */
[-C--:B--2---:R-:W-:Y:S02]  /*68a0*/  IMAD R5, R9, R10.reuse, RZ ;  /* 0x0000000a09057224 */ /* 0x084fe400078e02ff */
[----:B------:R-:W-:-:S04]  /*68b0*/  IMAD.WIDE.U32 R12, R8, R10, R12 ;  /* 0x0000000a080c7225 */ /* 0x000fc800078e000c */
[----:B------:R-:W-:Y:S02]  /*68c0*/  IMAD R5, R8, R11, R5 ;  /* 0x0000000b08057224 */ /* 0x000fe400078e0205 */
[----:B------:R-:W-:-:S03]  /*68d0*/  IMAD.MOV.U32 R7, RZ, RZ, R12 ;  /* 0x000000ffff077224 */ /* 0x000fc600078e000c */
[----:B------:R-:W-:-:S07]  /*68e0*/  IADD3 R6, PT, PT, R13, R5, RZ ;  /* 0x000000050d067210 */ /* 0x000fce0007ffe0ff */
.L_x_467:
[----:B------:R-:W0:Y:S02]  /*68f0*/  LDCU.64 UR4, c[0x0][0x388] ;  /* 0x00007100ff0477ac */ /* 0x000e240008000a00 */
[----:B0-----:R-:W-:-:S04]  /*6900*/  LEA R8, P0, R7, UR4, 0x3 ;  /* 0x0000000407087c11 */ /* 0x001fc8000f8018ff */
[----:B------:R-:W-:-:S05]  /*6910*/  LEA.HI.X R9, R7, UR5, R6, 0x3, P0 ;  /* 0x0000000507097c11 */ /* 0x000fca00080f1c06 */
[----:B------:R-:W2:Y:S04]  /*6920*/  LDG.E.64 R6, desc[UR6][R8.64] ;  /* 0x0000000608067981 */ /* 0x000ea8000c1e1b00 */
[----:B--2---:R0:W-:Y:S02]  /*6930*/  STS.64 [R3], R6 ;  /* 0x0000000603007388 */ /* 0x0041e40000000a00 */
.L_x_466:
[----:B------:R-:W-:Y:S05]  /*6940*/  BSYNC.RECONVERGENT B0 ;  /* 0x0000000000007941 */ /* 0x000fea0003800200 */
.L_x_418:
[----:B------:R-:W-:Y:S01]  /*6950*/  BAR.SYNC.DEFER_BLOCKING 0x0 ;  /* 0x0000000000007b1d */ /* 0x000fe20000010000 */
[----:B------:R-:W-:Y:S02]  /*6960*/  ISETP.GE.U32.AND P0, PT, R4, 0x42, PT ;  /* 0x000000420400780c */ /* 0x000fe40003f06070 */
[----:B------:R-:W-:-:S11]  /*6970*/  ISETP.GT.U32.AND P1, PT, R2, 0x1f, PT ;  /* 0x0000001f0200780c */ /* 0x000fd60003f24070 */
[----:B------:R-:W-:Y:S05]  /*6980*/  @!P0 BRA `(.L_x_517) ;  /* 0x00000000002c8947 */ /* 0x000fea0003800000 */
.L_x_518:
        /* <DEDUP_REMOVED lines=11> */
.L_x_517:
        /* <DEDUP_REMOVED lines=28> */
[----:B------:R-:W-:-:S07]  /*6c00*/  UMOV UR4, 0x400 ;  /* 0x0000040000047882 */ /* 0x000fce0000000000 */
[----:B------:R-:W2:Y:S01]  /*6c10*/  LDC.64 R4, c[0x0][0x380] ;  /* 0x0000e000ff047b82 */ /* 0x000ea20000000a00 */
[----:B-1----:R-:W-:Y:S01]  /*6c20*/  ULEA UR4, UR5, UR4, 0x18 ;  /* 0x0000000405047291 */ /* 0x002fe2000f8ec0ff */
[----:B--2---:R-:W-:-:S08]  /*6c30*/  IMAD.WIDE.U32 R4, R0, 0x8, R4 ;  /* 0x0000000800047825 */ /* 0x004fd000078e0004 */
[----:B0-----:R-:W0:Y:S04]  /*6c40*/  LDS.64 R2, [UR4] ;  /* 0x00000004ff027984 */ /* 0x001e280008000a00 */
[----:B0-----:R-:W-:Y:S01]  /*6c50*/  STG.E.64 desc[UR6][R4.64], R2 ;  /* 0x0000000204007986 */ /* 0x001fe2000c101b06 */
[----:B------:R-:W-:Y:S05]  /*6c60*/  EXIT ;  /* 0x000000000000794d */ /* 0x000fea0003800000 */
        .weak           $__internal_10_$__cuda_sm20_div_s64
        .type           $__internal_10_$__cuda_sm20_div_s64,@function
        .size           $__internal_10_$__cuda_sm20_div_s64,($__internal_11_$__cuda_sm20_rem_s64 - $__internal_10_$__cuda_sm20_div_s64)
$__internal_10_$__cuda_sm20_div_s64:
[-C--:B------:R-:W-:Y:S02]  /*6c70*/  IADD3 R24, P1, PT, RZ, -R13.reuse, RZ ;  /* 0x8000000dff187210 */ /* 0x080fe40007f3e0ff */
[----:B------:R-:W-:Y:S02]  /*6c80*/  ISETP.GE.AND P0, PT, R12, RZ, PT ;  /* 0x000000ff0c00720c */ /* 0x000fe40003f06270 */
[-C--:B------:R-:W-:Y:S02]  /*6c90*/  IADD3.X R25, PT, PT, RZ, ~R12.reuse, RZ, P1, !PT ;  /* 0x8000000cff197210 */ /* 0x080fe40000ffe4ff */
[----:B------:R-:W-:Y:S02]  /*6ca0*/  SEL R24, R24, R13, !P0 ;  /* 0x0000000d18187207 */ /* 0x000fe40004000000 */
[----:B------:R-:W-:Y:S02]  /*6cb0*/  SEL R25, R25, R12, !P0 ;  /* 0x0000000c19197207 */ /* 0x000fe40004000000 */
[----:B------:R-:W-:-:S02]  /*6cc0*/  ISETP.GE.AND P3, PT, R26, RZ, PT ;  /* 0x000000ff1a00720c */ /* 0x000fc40003f66270 */
[----:B------:R-:W0:Y:S08]  /*6cd0*/  I2F.U64.RP R30, R24 ;  /* 0x00000018001e7312 */ /* 0x000e300000309000 */
[----:B0-----:R-:W0:Y:S02]  /*6ce0*/  MUFU.RCP R30, R30 ;  /* 0x0000001e001e7308 */ /* 0x001e240000001000 */
[----:B0-----:R-:W-:-:S06]  /*6cf0*/  IADD3 R30, PT, PT, R30, 0x1ffffffe, RZ ;  /* 0x1ffffffe1e1e7810 */ /* 0x001fcc0007ffe0ff */
[----:B------:R-:W0:Y:S02]  /*6d00*/  F2I.U64.TRUNC R42, R30 ;  /* 0x0000001e002a7311 */ /* 0x000e24000020d800 */
[----:B0-----:R-:W-:-:S04]  /*6d10*/  IMAD.WIDE.U32 R32, R42, R24, RZ ;  /* 0x000000182a207225 */ /* 0x001fc800078e00ff */
[C---:B------:R-:W-:Y:S01]  /*6d20*/  IMAD R30, R42.reuse, R25, R33 ;  /* 0x000000192a1e7224 */ /* 0x040fe200078e0221 */
[----:B------:R-:W-:Y:S02]  /*6d30*/  IADD3 R31, P0, PT, RZ, -R32, RZ ;  /* 0x80000020ff1f7210 */ /* 0x000fe40007f1e0ff */
[----:B------:R-:W-:Y:S01]  /*6d40*/  MOV R33, R42 ;  /* 0x0000002a00217202 */ /* 0x000fe20000000f00 */
[----:B------:R-:W-:Y:S02]  /*6d50*/  IMAD R30, R43, R24, R30 ;  /* 0x000000182b1e7224 */ /* 0x000fe400078e021e */
[----:B------:R-:W-:-:S04]  /*6d60*/  IMAD.HI.U32 R32, R42, R31, RZ ;  /* 0x0000001f2a207227 */ /* 0x000fc800078e00ff */
[----:B------:R-:W-:-:S04]  /*6d70*/  IMAD.X R30, RZ, RZ, ~R30, P0 ;  /* 0x000000ffff1e7224 */ /* 0x000fc800000e0e1e */
        /* <DEDUP_REMOVED lines=12> */
[----:B------:R-:W-:-:S04]  /*6e40*/  IMAD.X R31, RZ, RZ, ~R31, P0 ;  /* 0x000000ffff1f7224 */ /* 0x000fc800000e0e1f */
[----:B------:R-:W-:-:S04]  /*6e50*/  IMAD.WIDE.U32 R42, P1, R43, R31, R42 ;  /* 0x0000001f2b2a7225 */ /* 0x000fc8000782002a */
[----:B------:R-:W-:-:S04]  /*6e60*/  IMAD.HI.U32 R32, R33, R31, RZ ;  /* 0x0000001f21207227 */ /* 0x000fc800078e00ff */
[----:B------:R-:W-:-:S04]  /*6e70*/  IMAD.HI.U32 R30, P0, R33, R30, R42 ;  /* 0x0000001e211e7227 */ /* 0x000fc8000780002a */
[----:B------:R-:W-:Y:S01]  /*6e80*/  IMAD R31, R33, R31, RZ ;  /* 0x0000001f211f7224 */ /* 0x000fe200078e02ff */
[----:B------:R-:W-:Y:S01]  /*6e90*/  IADD3.X R33, PT, PT, R32, R33, RZ, P1, !PT ;  /* 0x0000002120217210 */ /* 0x000fe20000ffe4ff */
[----:B------:R-:W-:-:S03]  /*6ea0*/  IMAD.MOV.U32 R43, RZ, RZ, RZ ;  /* 0x000000ffff2b7224 */ /* 0x000fc600078e00ff */
        /* <DEDUP_REMOVED lines=9> */
[C---:B------:R-:W-:Y:S02]  /*6f40*/  IMAD R32, R33.reuse, R30, RZ ;  /* 0x0000001e21207224 */ /* 0x040fe400078e02ff */
[----:B------:R-:W-:-:S04]  /*6f50*/  IMAD.HI.U32 R31, P0, R33, R29, R42 ;  /* 0x0000001d211f7227 */ /* 0x000fc8000780002a */
[----:B------:R-:W-:Y:S01]  /*6f60*/  IMAD.HI.U32 R33, R33, R30, RZ ;  /* 0x0000001e21217227 */ /* 0x000fe200078e00ff */
[----:B------:R-:W-:-:S04]  /*6f70*/  IADD3 R32, P1, PT, R32, R31, RZ ;  /* 0x0000001f20207210 */ /* 0x000fc80007f3e0ff */
[----:B------:R-:W-:Y:S01]  /*6f80*/  IADD3.X R33, PT, PT, R33, RZ, RZ, P0, !PT ;  /* 0x000000ff21217210 */ /* 0x000fe200007fe4ff */
[----:B------:R-:W-:-:S03]  /*6f90*/  IMAD.WIDE.U32 R42, R32, R24, RZ ;  /* 0x00000018202a7225 */ /* 0x000fc600078e00ff */
[----:B------:R-:W-:Y:S01]  /*6fa0*/  IADD3.X R33, PT, PT, RZ, R33, RZ, P1, !PT ;  /* 0x00000021ff217210 */ /* 0x000fe20000ffe4ff */
[----:B------:R-:W-:Y:S01]  /*6fb0*/  IMAD R31, R32, R25, R43 ;  /* 0x00000019201f7224 */ /* 0x000fe200078e022b */
[----:B------:R-:W-:-:S03]  /*6fc0*/  IADD3 R29, P3, PT, -R42, R29, RZ ;  /* 0x0000001d2a1d7210 */ /* 0x000fc60007f7e1ff */
[-C--:B------:R-:W-:Y:S01]  /*6fd0*/  IMAD R31, R33, R24.reuse, R31 ;  /* 0x00000018211f7224 */ /* 0x080fe200078e021f */
[----:B------:R-:W-:-:S03]  /*6fe0*/  ISETP.GE.U32.AND P0, PT, R29, R24, PT ;  /* 0x000000181d00720c */ /* 0x000fc60003f06070 */
[----:B------:R-:W-:Y:S01]  /*6ff0*/  IMAD.X R30, R30, 0x1, ~R31, P3 ;  /* 0x000000011e1e7824 */ /* 0x000fe200018e0e1f */
[----:B------:R-:W-:-:S04]  /*7000*/  IADD3 R31, P3, PT, R29, -R24, RZ ;  /* 0x800000181d1f7210 */ /* 0x000fc80007f7e0ff */
[----:B------:R-:W-:-:S04]  /*7010*/  ISETP.GE.U32.AND.EX P0, PT, R30, R25, PT, P0 ;  /* 0x000000191e00720c */ /* 0x000fc80003f06100 */
[----:B------:R-:W-:-:S04]  /*7020*/  SEL R31, R31, R29, P0 ;  /* 0x0000001d1f1f7207 */ /* 0x000fc80000000000 */
[----:B------:R-:W-:Y:S02]  /*7030*/  ISETP.GE.U32.AND P1, PT, R31, R24, PT ;  /* 0x000000181f00720c */ /* 0x000fe40003f26070 */
[----:B------:R-:W-:Y:S02]  /*7040*/  IADD3.X R24, PT, PT, R30, ~R25, RZ, P3, !PT ;  /* 0x800000191e187210 */ /* 0x000fe40001ffe4ff */
[----:B------:R-:W-:Y:S02]  /*7050*/  IADD3 R29, P3, PT, R32, 0x1, RZ ;  /* 0x00000001201d7810 */ /* 0x000fe40007f7e0ff */
[----:B------:R-:W-:Y:S02]  /*7060*/  SEL R24, R24, R30, P0 ;  /* 0x0000001e18187207 */ /* 0x000fe40000000000 */
[----:B------:R-:W-:Y:S02]  /*7070*/  SEL R32, R29, R32, P0 ;  /* 0x000000201d207207 */ /* 0x000fe40000000000 */
[----:B------:R-:W-:-:S04]  /*7080*/  IADD3.X R29, PT, PT, RZ, R33, RZ, P3, !PT ;  /* 0x00000021ff1d7210 */ /* 0x000fc80001ffe4ff */
[----:B------:R-:W-:Y:S02]  /*7090*/  SEL R29, R29, R33, P0 ;  /* 0x000000211d1d7207 */ /* 0x000fe40000000000 */
[----:B------:R-:W-:Y:S02]  /*70a0*/  ISETP.GE.U32.AND.EX P0, PT, R24, R25, PT, P1 ;  /* 0x000000191800720c */ /* 0x000fe40003f06110 */
[----:B------:R-:W-:-:S04]  /*70b0*/  IADD3 R25, P1, PT, R32, 0x1, RZ ;  /* 0x0000000120197810 */ /* 0x000fc80007f3e0ff */
[----:B------:R-:W-:Y:S01]  /*70c0*/  SEL R25, R25, R32, P0 ;  /* 0x0000002019197207 */ /* 0x000fe20000000000 */
[----:B------:R-:W-:Y:S01]  /*70d0*/  IMAD.X R24, RZ, RZ, R29, P1 ;  /* 0x000000ffff187224 */ /* 0x000fe200008e061d */
[----:B------:R-:W-:-:S04]  /*70e0*/  ISETP.GE.AND P1, PT, R26, RZ, PT ;  /* 0x000000ff1a00720c */ /* 0x000fc80003f26270 */
[----:B------:R-:W-:Y:S02]  /*70f0*/  SEL R29, R24, R29, P0 ;  /* 0x0000001d181d7207 */ /* 0x000fe40000000000 */
[----:B------:R-:W-:Y:S02]  /*7100*/  IADD3 R24, P3, PT, RZ, -R25, RZ ;  /* 0x80000019ff187210 */ /* 0x000fe40007f7e0ff */
[----:B------:R-:W-:Y:S02]  /*7110*/  ISETP.NE.U32.AND P0, PT, R13, RZ, PT ;  /* 0x000000ff0d00720c */ /* 0x000fe40003f05070 */
[-C--:B------:R-:W-:Y:S02]  /*7120*/  IADD3.X R13, PT, PT, RZ, ~R29.reuse, RZ, P3, !PT ;  /* 0x8000001dff0d7210 */ /* 0x080fe40001ffe4ff */
[----:B------:R-:W-:Y:S02]  /*7130*/  ISETP.NE.AND.EX P0, PT, R12, RZ, PT, P0 ;  /* 0x000000ff0c00720c */ /* 0x000fe40003f05300 */
[----:B------:R-:W-:-:S02]  /*7140*/  SEL R13, R13, R29, !P1 ;  /* 0x0000001d0d0d7207 */ /* 0x000fc40004800000 */
[----:B------:R-:W-:Y:S02]  /*7150*/  SEL R24, R24, R25, !P1 ;  /* 0x0000001918187207 */ /* 0x000fe40004800000 */
[----:B------:R-:W-:Y:S01]  /*7160*/  SEL R25, R13, 0xffffffff, P0 ;  /* 0xffffffff0d197807 */ /* 0x000fe20000000000 */
[----:B------:R-:W-:Y:S01]  /*7170*/  IMAD.MOV.U32 R13, RZ, RZ, 0x0 ;  /* 0x00000000ff0d7424 */ /* 0x000fe200078e00ff */
[----:B------:R-:W-:Y:S02]  /*7180*/  MOV R12, R11 ;  /* 0x0000000b000c7202 */ /* 0x000fe40000000f00 */
[----:B------:R-:W-:Y:S02]  /*7190*/  SEL R24, R24, 0xffffffff, P0 ;  /* 0xffffffff18187807 */ /* 0x000fe40000000000 */
[----:B------:R-:W-:Y:S05]  /*71a0*/  RET.REL.NODEC R12 `(uncontiguous_reduce_f64) ;  /* 0xffffff8c0c947950 */ /* 0x000fea0003c3ffff */
        .weak           $__internal_11_$__cuda_sm20_rem_s64
        .type           $__internal_11_$__cuda_sm20_rem_s64,@function
        .size           $__internal_11_$__cuda_sm20_rem_s64,(.L_x_3136 - $__internal_11_$__cuda_sm20_rem_s64)
$__internal_11_$__cuda_sm20_rem_s64:
        /* <DEDUP_REMOVED lines=23> */
[----:B------:R-:W-:Y:S01]  /*7320*/  IMAD.WIDE.U32 R12, R15, R10, RZ ;  /* 0x0000000a0f0c7225 */ /* 0x000fe200078e00ff */
[----:B------:R-:W-:-:S03]  /*7330*/  ISETP.GE.AND P1, PT, R24, RZ, PT ;  /* 0x000000ff1800720c */ /* 0x000fc60003f26270 */
[----:B------:R-:W-:Y:S01]  /*7340*/  IMAD R13, R15, R11, R13 ;  /* 0x0000000b0f0d7224 */ /* 0x000fe200078e020d */
[----:B------:R-:W-:-:S03]  /*7350*/  IADD3 R29, P0, PT, RZ, -R12, RZ ;  /* 0x8000000cff1d7210 */ /* 0x000fc60007f1e0ff */
[----:B------:R-:W-:Y:S02]  /*7360*/  IMAD R13, R25, R10, R13 ;  /* 0x0000000a190d7224 */ /* 0x000fe400078e020d */
[----:B------:R-:W-:-:S04]  /*7370*/  IMAD.HI.U32 R14, R15, R29, RZ ;  /* 0x0000001d0f0e7227 */ /* 0x000fc800078e00ff */
[----:B------:R-:W-:Y:S01]  /*7380*/  IMAD.X R12, RZ, RZ, ~R13, P0 ;  /* 0x000000ffff0c7224 */ /* 0x000fe200000e0e0d */
[----:B------:R-:W-:-:S03]  /*7390*/  IADD3 R13, P4, PT, RZ, -R20, RZ ;  /* 0x80000014ff0d7210 */ /* 0x000fc60007f9e0ff */
[----:B------:R-:W-:-:S04]  /*73a0*/  IMAD.WIDE.U32 R14, P0, R15, R12, R14 ;  /* 0x0000000c0f0e7225 */ /* 0x000fc8000780000e */
[----:B------:R-:W-:Y:S01]  /*73b0*/  IMAD.HI.U32 R14, P2, R25, R29, R14 ;  /* 0x0000001d190e7227 */ /* 0x000fe2000784000e */
[----:B------:R-:W-:-:S03]  /*73c0*/  SEL R15, R13, R20, !P1 ;  /* 0x000000140d0f7207 */ /* 0x000fc60004800000 */
[CC--:B------:R-:W-:Y:S02]  /*73d0*/  IMAD R29, R25.reuse, R12.reuse, RZ ;  /* 0x0000000c191d7224 */ /* 0x0c0fe400078e02ff */
[----:B------:R-:W-:-:S03]  /*73e0*/  IMAD.HI.U32 R12, R25, R12, RZ ;  /* 0x0000000c190c7227 */ /* 0x000fc600078e00ff */
[----:B------:R-:W-:Y:S02]  /*73f0*/  IADD3 R14, P3, PT, R29, R14, RZ ;  /* 0x0000000e1d0e7210 */ /* 0x000fe40007f7e0ff */
[-C--:B------:R-:W-:Y:S02]  /*7400*/  IADD3.X R29, PT, PT, RZ, ~R24.reuse, RZ, P4, !PT ;  /* 0x80000018ff1d7210 */ /* 0x080fe400027fe4ff */
[----:B------:R-:W-:Y:S01]  /*7410*/  IADD3.X R13, PT, PT, R12, R25, RZ, P0, !PT ;  /* 0x000000190c0d7210 */ /* 0x000fe200007fe4ff */
[C---:B------:R-:W-:Y:S01]  /*7420*/  IMAD.HI.U32 R12, R14.reuse, R15, RZ ;  /* 0x0000000f0e0c7227 */ /* 0x040fe200078e00ff */
[----:B------:R-:W-:Y:S02]  /*7430*/  SEL R25, R29, R24, !P1 ;  /* 0x000000181d197207 */ /* 0x000fe40004800000 */
[----:B------:R-:W-:Y:S01]  /*7440*/  IADD3.X R20, PT, PT, RZ, RZ, R13, P3, P2 ;  /* 0x000000ffff147210 */ /* 0x000fe20001fe440d */
[----:B------:R-:W-:Y:S02]  /*7450*/  IMAD.MOV.U32 R13, RZ, RZ, RZ ;  /* 0x000000ffff0d7224 */ /* 0x000fe400078e00ff */
        /* <DEDUP_REMOVED lines=14> */
[CC--:B------:R-:W-:Y:S02]  /*7540*/  ISETP.GE.U32.AND.EX P0, PT, R29.reuse, R11.reuse, PT, P0 ;  /* 0x0000000b1d00720c */ /* 0x0c0fe40003f06100 */
[----:B------:R-:W-:Y:S02]  /*7550*/  IADD3.X R25, PT, PT, R29, ~R11, RZ, P2, !PT ;  /* 0x8000000b1d197210 */ /* 0x000fe400017fe4ff */
[----:B------:R-:W-:Y:S02]  /*7560*/  SEL R15, R15, R13, P0 ;  /* 0x0000000d0f0f7207 */ /* 0x000fe40000000000 */
[----:B------:R-:W-:Y:S02]  /*7570*/  SEL R25, R25, R29, P0 ;  /* 0x0000001d19197207 */ /* 0x000fe40000000000 */
[CC--:B------:R-:W-:Y:S02]  /*7580*/  ISETP.GE.U32.AND P0, PT, R15.reuse, R10.reuse, PT ;  /* 0x0000000a0f00720c */ /* 0x0c0fe40003f06070 */
[----:B------:R-:W-:-:S02]  /*7590*/  IADD3 R12, P2, PT, R15, -R10, RZ ;  /* 0x8000000a0f0c7210 */ /* 0x000fc40007f5e0ff */
[CC--:B------:R-:W-:Y:S02]  /*75a0*/  ISETP.GE.U32.AND.EX P0, PT, R25.reuse, R11.reuse, PT, P0 ;  /* 0x0000000b1900720c */ /* 0x0c0fe40003f06100 */
[----:B------:R-:W-:Y:S02]  /*75b0*/  IADD3.X R13, PT, PT, R25, ~R11, RZ, P2, !PT ;  /* 0x8000000b190d7210 */ /* 0x000fe400017fe4ff */
[----:B------:R-:W-:Y:S02]  /*75c0*/  SEL R12, R12, R15, P0 ;  /* 0x0000000f0c0c7207 */ /* 0x000fe40000000000 */
[----:B------:R-:W-:Y:S02]  /*75d0*/  SEL R13, R13, R25, P0 ;  /* 0x000000190d0d7207 */ /* 0x000fe40000000000 */
[----:B------:R-:W-:Y:S02]  /*75e0*/  IADD3 R11, P2, PT, RZ, -R12, RZ ;  /* 0x8000000cff0b7210 */ /* 0x000fe40007f5e0ff */
[----:B------:R-:W-:-:S02]  /*75f0*/  ISETP.NE.U32.AND P0, PT, R21, RZ, PT ;  /* 0x000000ff1500720c */ /* 0x000fc40003f05070 */
[----:B------:R-:W-:Y:S01]  /*7600*/  SEL R12, R11, R12, !P1 ;  /* 0x0000000c0b0c7207 */ /* 0x000fe20004800000 */
[----:B------:R-:W-:Y:S02]  /*7610*/  IMAD.X R10, RZ, RZ, ~R13, P2 ;  /* 0x000000ffff0a7224 */ /* 0x000fe400010e0e0d */
[----:B------:R-:W-:Y:S01]  /*7620*/  HFMA2 R11, -RZ, RZ, 0, 0 ;  /* 0x00000000ff0b7431 */ /* 0x000fe200000001ff */
[----:B------:R-:W-:Y:S02]  /*7630*/  ISETP.NE.AND.EX P0, PT, R22, RZ, PT, P0 ;  /* 0x000000ff1600720c */ /* 0x000fe40003f05300 */
[----:B------:R-:W-:Y:S02]  /*7640*/  SEL R13, R10, R13, !P1 ;  /* 0x0000000d0a0d7207 */ /* 0x000fe40004800000 */
[----:B------:R-:W-:Y:S02]  /*7650*/  MOV R10, R23 ;  /* 0x00000017000a7202 */ /* 0x000fe40000000f00 */
[----:B------:R-:W-:-:S02]  /*7660*/  SEL R12, R12, 0xffffffff, P0 ;  /* 0xffffffff0c0c7807 */ /* 0x000fc40000000000 */
[----:B------:R-:W-:Y:S01]  /*7670*/  SEL R13, R13, 0xffffffff, P0 ;  /* 0xffffffff0d0d7807 */ /* 0x000fe20000000000 */
[----:B------:R-:W-:Y:S06]  /*7680*/  RET.REL.NODEC R10 `(uncontiguous_reduce_f64) ;  /* 0xffffff880a5c7950 */ /* 0x000fec0003c3ffff */
.L_x_519:
        /* <DEDUP_REMOVED lines=15> */
.L_x_3136:


//--------------------- .text.contiguous_reduce_f64 --------------------------
	.section	.text.contiguous_reduce_f64,"ax",@progbits
	.align	128
        .global         contiguous_reduce_f64
        .type           contiguous_reduce_f64,@function
        .size           contiguous_reduce_f64,(.L_x_3206 - contiguous_reduce_f64)
        .other          contiguous_reduce_f64,@"STO_CUDA_ENTRY STV_DEFAULT"
contiguous_reduce_f64:
.text.contiguous_reduce_f64:
[----:B------:R-:W-:Y:S01]  /*0000*/  LDC R1, c[0x0][0x37c] ;  /* 0x0000df00ff017b82 */ /* 0x000fe20000000800 */
[----:B------:R-:W0:Y:S01]  /*0010*/  S2R R0, SR_CTAID.X ;  /* 0x0000000000007919 */ /* 0x000e220000002500 */
[----:B------:R-:W0:Y:S01]  /*0020*/  LDCU UR8, c[0x0][0x360] ;  /* 0x00006c00ff0877ac */ /* 0x000e220008000800 */
[----:B------:R-:W1:Y:S01]  /*0030*/  S2R R2, SR_TID.X ;  /* 0x0000000000027919 */ /* 0x000e620000002100 */
[----:B------:R-:W2:Y:S01]  /*0040*/  LDCU.64 UR10, c[0x0][0x390] ;  /* 0x00007200ff0a77ac */ /* 0x000ea20008000a00 */
[----:B------:R-:W3:Y:S01]  /*0050*/  LDCU.64 UR6, c[0x0][0x358] ;  /* 0x00006b00ff0677ac */ /* 0x000ee20008000a00 */
[----:B0-----:R-:W-:-:S04]  /*0060*/  IMAD R3, R0, UR8, RZ ;  /* 0x0000000800037c24 */ /* 0x001fc8000f8e02ff */
[----:B-1----:R-:W-:-:S04]  /*0070*/  IMAD R13, R3, 0x2, R2 ;  /* 0x00000002030d7824 */ /* 0x002fc800078e0202 */
[----:B------:R-:W-:-:S05]  /*0080*/  VIADD R3, R13, UR8 ;  /* 0x000000080d037c36 */ /* 0x000fca0008000000 */
[----:B--2---:R-:W-:-:S04]  /*0090*/  ISETP.GE.U32.AND P0, PT, R3, UR10, PT ;  /* 0x0000000a03007c0c */ /* 0x004fc8000bf06070 */
[----:B------:R-:W-:-:S13]  /*00a0*/  ISETP.GE.U32.AND.EX P0, PT, RZ, UR11, PT, P0 ;  /* 0x0000000bff007c0c */ /* 0x000fda000bf06100 */
[----:B------:R-:W0:Y:S08]  /*00b0*/  @!P0 LDC.64 R8, c[0x0][0x388] ;  /* 0x0000e200ff088b82 */ /* 0x000e300000000a00 */
[----:B------:R-:W1:Y:S01]  /*00c0*/  @!P0 LDC.64 R4, c[0x0][0x388] ;  /* 0x0000e200ff048b82 */ /* 0x000e620000000a00 */
[----:B0-----:R-:W-:-:S04]  /*00d0*/  @!P0 LEA R8, P1, R3, R8, 0x3 ;  /* 0x0000000803088211 */ /* 0x001fc800078218ff */
[----:B------:R-:W-:Y:S01]  /*00e0*/  @!P0 LEA.HI.X R9, R3, R9, RZ, 0x3, P1 ;  /* 0x0000000903098211 */ /* 0x000fe200008f1cff */
[----:B-1----:R-:W-:-:S04]  /*00f0*/  @!P0 IMAD.WIDE.U32 R4, R13, 0x8, R4 ;  /* 0x000000080d048825 */ /* 0x002fc800078e0004 */
[----:B---3--:R-:W2:Y:S04]  /*0100*/  @!P0 LDG.E.64 R6, desc[UR6][R8.64] ;  /* 0x0000000608068981 */ /* 0x008ea8000c1e1b00 */
[----:B------:R-:W2:Y:S01]  /*0110*/  @!P0 LDG.E.64 R4, desc[UR6][R4.64] ;  /* 0x0000000604048981 */ /* 0x000ea2000c1e1b00 */
[----:B------:R-:W0:Y:S01]  /*0120*/  S2UR UR5, SR_CgaCtaId ;  /* 0x00000000000579c3 */ /* 0x000e220000008800 */
[----:B------:R-:W-:Y:S01]  /*0130*/  UMOV UR4, 0x400 ;  /* 0x0000040000047882 */ /* 0x000fe20000000000 */
[----:B------:R-:W-:Y:S02]  /*0140*/  IMAD.MOV.U32 R10, RZ, RZ, 0x0 ;  /* 0x00000000ff0a7424 */ /* 0x000fe400078e00ff */
[----:B------:R-:W-:Y:S01]  /*0150*/  IMAD.MOV.U32 R11, RZ, RZ, 0x3ff00000 ;  /* 0x3ff00000ff0b7424 */ /* 0x000fe200078e00ff */
[----:B0-----:R-:W-:-:S06]  /*0160*/  ULEA UR4, UR5, UR4, 0x18 ;  /* 0x0000000405047291 */ /* 0x001fcc000f8ec0ff */
[----:B------:R-:W-:-:S05]  /*0170*/  LEA R3, R2, UR4, 0x3 ;  /* 0x0000000402037c11 */ /* 0x000fca000f8e18ff */
[----:B------:R0:W-:Y:S01]  /*0180*/  STS.64 [R3], R10 ;  /* 0x0000000a03007388 */ /* 0x0001e20000000a00 */
[----:B------:R-:W-:Y:S01]  /*0190*/  IMAD.U32 R12, RZ, RZ, UR8 ;  /* 0x00000008ff0c7e24 */ /* 0x000fe2000f8e00ff */
[----:B------:R-:W-:Y:S01]  /*01a0*/  BSSY.RECONVERGENT B0, `(.L_x_520) ;  /* 0x000000e000007945 */ /* 0x000fe20003800200 */
[----:B------:R-:W-:-:S03]  /*01b0*/  ISETP.GT.U32.AND P1, PT, R2, 0x1f, PT ;  /* 0x0000001f0200780c */ /* 0x000fc60003f24070 */
[----:B------:R-:W-:Y:S01]  /*01c0*/  ISETP.GE.U32.AND P2, PT, R12, 0x42, PT ;  /* 0x000000420c00780c */ /* 0x000fe20003f46070 */
[----:B--2---:R-:W-:-:S07]  /*01d0*/  @!P0 DMUL R6, R4, R6 ;  /* 0x0000000604068228 */ /* 0x004fce0000000000 */
[----:B------:R0:W-:Y:S01]  /*01e0*/  @!P0 STS.64 [R3], R6 ;  /* 0x0000000603008388 */ /* 0x0001e20000000a00 */
[----:B------:R-:W-:Y:S05]  /*01f0*/  @!P0 BRA `(.L_x_521) ;  /* 0x0000000000208947 */ /* 0x000fea0003800000 */
[----:B------:R-:W-:-:S04]  /*0200*/  ISETP.GE.U32.AND P0, PT, R13, UR10, PT ;  /* 0x0000000a0d007c0c */ /* 0x000fc8000bf06070 */
[----:B------:R-:W-:-:S13]  /*0210*/  ISETP.GE.U32.AND.EX P0, PT, RZ, UR11, PT, P0 ;  /* 0x0000000bff007c0c */ /* 0x000fda000bf06100 */
[----:B------:R-:W-:Y:S05]  /*0220*/  @P0 BRA `(.L_x_521) ;  /* 0x0000000000140947 */ /* 0x000fea0003800000 */
[----:B------:R-:W1:Y:S02]  /*0230*/  LDCU.64 UR4, c[0x0][0x388] ;  /* 0x00007100ff0477ac */ /* 0x000e640008000a00 */
[----:B-1----:R-:W-:-:S04]  /*0240*/  LEA R4, P0, R13, UR4, 0x3 ;  /* 0x000000040d047c11 */ /* 0x002fc8000f8018ff */
[----:B------:R-:W-:-:S06]  /*0250*/  LEA.HI.X R5, R13, UR5, RZ, 0x3, P0 ;  /* 0x000000050d057c11 */ /* 0x000fcc00080f1cff */
[----:B------:R-:W2:Y:S04]  /*0260*/  LDG.E.64 R4, desc[UR6][R4.64] ;  /* 0x0000000604047981 */ /* 0x000ea8000c1e1b00 */
[----:B--2---:R1:W-:Y:S02]  /*0270*/  STS.64 [R3], R4 ;  /* 0x0000000403007388 */ /* 0x0043e40000000a00 */
.L_x_521:
[----:B------:R-:W-:Y:S05]  /*0280*/  BSYNC.RECONVERGENT B0 ;  /* 0x0000000000007941 */ /* 0x000fea0003800200 */
.L_x_520:
[----:B------:R-:W-:Y:S06]  /*0290*/  BAR.SYNC.DEFER_BLOCKING 0x0 ;  /* 0x0000000000007b1d */ /* 0x000fec0000010000 */
[----:B------:R-:W-:Y:S05]  /*02a0*/  @!P2 BRA `(.L_x_522) ;  /* 0x00000000002ca947 */ /* 0x000fea0003800000 */
.L_x_523:
[----:B------:R-:W-:-:S04]  /*02b0*/  SHF.R.U32.HI R8, RZ, 0x1, R12 ;  /* 0x00000001ff087819 */ /* 0x000fc8000001160c */
[----:B------:R-:W-:-:S13]  /*02c0*/  ISETP.GE.U32.AND P0, PT, R2, R8, PT ;  /* 0x000000080200720c */ /* 0x000fda0003f06070 */
[----:B0-----:R-:W-:Y:S01]  /*02d0*/  @!P0 IMAD R6, R8, 0x8, R3 ;  /* 0x0000000808068824 */ /* 0x001fe200078e0203 */
[----:B-1----:R-:W-:Y:S05]  /*02e0*/  @!P0 LDS.64 R4, [R3] ;  /* 0x0000000003048984 */ /* 0x002fea0000000a00 */
[----:B------:R-:W0:Y:S02]  /*02f0*/  @!P0 LDS.64 R6, [R6] ;  /* 0x0000000006068984 */ /* 0x000e240000000a00 */
[----:B0-----:R-:W-:-:S07]  /*0300*/  @!P0 DMUL R4, R4, R6 ;  /* 0x0000000604048228 */ /* 0x001fce0000000000 */
[----:B------:R2:W-:Y:S01]  /*0310*/  @!P0 STS.64 [R3], R4 ;  /* 0x0000000403008388 */ /* 0x0005e20000000a00 */
[----:B------:R-:W-:Y:S01]  /*0320*/  BAR.SYNC.DEFER_BLOCKING 0x0 ;  /* 0x0000000000007b1d */ /* 0x000fe20000010000 */
[----:B------:R-:W-:Y:S01]  /*0330*/  ISETP.GT.U32.AND P0, PT, R12, 0x83, PT ;  /* 0x000000830c00780c */ /* 0x000fe20003f04070 */
[----:B------:R-:W-:-:S12]  /*0340*/  IMAD.MOV.U32 R12, RZ, RZ, R8 ;  /* 0x000000ffff0c7224 */ /* 0x000fd800078e0008 */
[----:B--2---:R-:W-:Y:S05]  /*0350*/  @P0 BRA `(.L_x_523) ;  /* 0xfffffffc00d40947 */ /* 0x004fea000383ffff */
.L_x_522:
[----:B------:R-:W-:Y:S05]  /*0360*/  @P1 EXIT ;  /* 0x000000000000194d */ /* 0x000fea0003800000 */
[----:B-1----:R-:W-:Y:S01]  /*0370*/  LDS.64 R4, [R3] ;  /* 0x0000000003047984 */ /* 0x002fe20000000a00 */
[----:B------:R-:W-:-:S03]  /*0380*/  ISETP.NE.AND P0, PT, R2, RZ, PT ;  /* 0x000000ff0200720c */ /* 0x000fc60003f05270 */
[----:B0-----:R-:W0:Y:S02]  /*0390*/  LDS.64 R6, [R3+0x100] ;  /* 0x0001000003067984 */ /* 0x001e240000000a00 */
        /* <DEDUP_REMOVED lines=31> */
.L_x_524:
        /* <DEDUP_REMOVED lines=15> */
.L_x_3206:


//--------------------- .text.contiguous_reduce3_f32 --------------------------
	.section	.text.contiguous_reduce3_f32,"ax",@progbits
	.align	128
        .global         contiguous_reduce3_f32
        .type           contiguous_reduce3_f32,@function
        .size           contiguous_reduce3_f32,(.L_x_3138 - contiguous_reduce3_f32)
        .other          contiguous_reduce3_f32,@"STO_CUDA_ENTRY STV_DEFAULT"
contiguous_reduce3_f32:
.text.contiguous_reduce3_f32:
[----:B------:R-:W-:Y:S01]  /*0000*/  LDC R1, c[0x0][0x37c] ;  /* 0x0000df00ff017b82 */ /* 0x000fe20000000800 */
[----:B------:R-:W0:Y:S01]  /*0010*/  S2R R9, SR_TID.Y ;  /* 0x0000000000097919 */ /* 0x000e220000002200 */
[----:B------:R-:W1:Y:S06]  /*0020*/  LDCU UR9, c[0x0][0x360] ;  /* 0x00006c00ff0977ac */ /* 0x000e6c0008000800 */
[----:B------:R-:W0:Y:S01]  /*0030*/  S2UR UR4, SR_CTAID.Y ;  /* 0x00000000000479c3 */ /* 0x000e220000002600 */
[----:B------:R-:W-:Y:S01]  /*0040*/  HFMA2 R0, -RZ, RZ, 1.875, 0 ;  /* 0x3f800000ff007431 */ /* 0x000fe200000001ff */
[----:B------:R-:W1:Y:S01]  /*0050*/  S2R R8, SR_TID.X ;  /* 0x0000000000087919 */ /* 0x000e620000002100 */
[----:B------:R-:W2:Y:S01]  /*0060*/  LDCU.64 UR6, c[0x0][0x3b0] ;  /* 0x00007600ff0677ac */ /* 0x000ea20008000a00 */
[----:B------:R-:W1:Y:S01]  /*0070*/  S2R R5, SR_CTAID.X ;  /* 0x0000000000057919 */ /* 0x000e620000002500 */
[----:B------:R-:W3:Y:S03]  /*0080*/  LDCU.64 UR12, c[0x0][0x3a8] ;  /* 0x00007500ff0c77ac */ /* 0x000ee60008000a00 */
[----:B------:R-:W0:Y:S08]  /*0090*/  LDC R7, c[0x0][0x364] ;  /* 0x0000d900ff077b82 */ /* 0x000e300000000800 */
[----:B------:R-:W4:Y:S01]  /*00a0*/  S2UR UR5, SR_CgaCtaId ;  /* 0x00000000000579c3 */ /* 0x000f220000008800 */
[----:B0-----:R-:W-:Y:S01]  /*00b0*/  IMAD R3, R7, UR4, R9 ;  /* 0x0000000407037c24 */ /* 0x001fe2000f8e0209 */
[----:B------:R-:W-:-:S04]  /*00c0*/  UMOV UR4, 0x400 ;  /* 0x0000040000047882 */ /* 0x000fc80000000000 */
[----:B--2---:R-:W-:Y:S01]  /*00d0*/  ISETP.GE.U32.AND P0, PT, R3, UR6, PT ;  /* 0x0000000603007c0c */ /* 0x004fe2000bf06070 */
[--C-:B-1----:R-:W-:Y:S01]  /*00e0*/  IMAD R6, R5, UR9, R8.reuse ;  /* 0x0000000905067c24 */ /* 0x102fe2000f8e0208 */
[----:B----4-:R-:W-:Y:S02]  /*00f0*/  ULEA UR5, UR5, UR4, 0x18 ;  /* 0x0000000405057291 */ /* 0x010fe4000f8ec0ff */
[----:B------:R-:W-:Y:S01]  /*0100*/  ISETP.GE.U32.AND.EX P0, PT, RZ, UR7, PT, P0 ;  /* 0x00000007ff007c0c */ /* 0x000fe2000bf06100 */
[----:B------:R-:W-:Y:S01]  /*0110*/  IMAD R5, R9, UR9, R8 ;  /* 0x0000000909057c24 */ /* 0x000fe2000f8e0208 */
[----:B---3--:R-:W-:-:S04]  /*0120*/  ISETP.GE.U32.AND P1, PT, R6, UR12, PT ;  /* 0x0000000c06007c0c */ /* 0x008fc8000bf26070 */
[----:B------:R-:W-:Y:S02]  /*0130*/  ISETP.GE.U32.OR.EX P0, PT, RZ, UR13, P0, P1 ;  /* 0x0000000dff007c0c */ /* 0x000fe40008706510 */
[----:B------:R-:W-:-:S05]  /*0140*/  LEA R5, R5, UR5, 0x2 ;  /* 0x0000000505057c11 */ /* 0x000fca000f8e10ff */
[----:B------:R0:W-:Y:S06]  /*0150*/  STS [R5], R0 ;  /* 0x0000000005007388 */ /* 0x0001ec0000000800 */
        /* <DEDUP_REMOVED lines=8> */
[----:B------:R-:W-:Y:S01]  /*01e0*/  IMAD.U32 R4, RZ, RZ, UR4 ;  /* 0x00000004ff047e24 */ /* 0x000fe2000f8e00ff */
[----:B------:R-:W-:Y:S01]  /*01f0*/  ULOP3.LUT UR8, UR6, 0x7, URZ, 0xc0, !UPT ;  /* 0x0000000706087892 */ /* 0x000fe2000f8ec0ff */
[----:B------:R-:W-:Y:S01]  /*0200*/  CS2R R32, SRZ ;  /* 0x0000000000207805 */ /* 0x000fe2000001ff00 */
[----:B------:R-:W-:Y:S02]  /*0210*/  UMOV UR4, URZ ;  /* 0x000000ff00047c82 */ /* 0x000fe40008000000 */
        /* <DEDUP_REMOVED lines=8> */
[----:B------:R-:W-:-:S07]  /*02a0*/  MOV R4, UR6 ;  /* 0x0000000600047c02 */ /* 0x000fce0008000f00 */
[----:B------:R-:W2:Y:S08]  /*02b0*/  LDC.64 R18, c[0x0][0x390] ;  /* 0x0000e400ff127b82 */ /* 0x000eb00000000a00 */
[----:B------:R-:W3:Y:S02]  /*02c0*/  LDC.64 R20, c[0x0][0x398] ;  /* 0x0000e600ff147b82 */ /* 0x000ee40000000a00 */
.L_x_543:
[----:B------:R-:W-:-:S04]  /*02d0*/  VIADD R29, R4, 0x3 ;  /* 0x00000003041d7836 */ /* 0x000fc80000000000 */
[----:B--2---:R-:W-:-:S06]  /*02e0*/  IMAD.WIDE.U32 R34, R29, 0x8, R18 ;  /* 0x000000081d227825 */ /* 0x004fcc00078e0012 */
[----:B------:R-:W2:Y:S02]  /*02f0*/  LDG.E.64 R34, desc[UR10][R34.64] ;  /* 0x0000000a22227981 */ /* 0x000ea4000c1e1b00 */
[----:B--2---:R-:W-:-:S13]  /*0300*/  ISETP.NE.U32.AND P0, PT, R35, RZ, PT ;  /* 0x000000ff2300720c */ /* 0x004fda0003f05070 */
[----:B------:R-:W-:Y:S05]  /*0310*/  @P0 BRA `(.L_x_527) ;  /* 0x0000000000580947 */ /* 0x000fea0003800000 */
[----:B------:R-:W2:Y:S01]  /*0320*/  I2F.U32.RP R10, R34 ;  /* 0x00000022000a7306 */ /* 0x000ea20000209000 */
[----:B------:R-:W-:Y:S01]  /*0330*/  IMAD.MOV R11, RZ, RZ, -R34 ;  /* 0x000000ffff0b7224 */ /* 0x000fe200078e0a22 */
[----:B------:R-:W-:-:S06]  /*0340*/  ISETP.NE.U32.AND P2, PT, R34, RZ, PT ;  /* 0x000000ff2200720c */ /* 0x000fcc0003f45070 */
[----:B--2---:R-:W2:Y:S02]  /*0350*/  MUFU.RCP R10, R10 ;  /* 0x0000000a000a7308 */ /* 0x004ea40000001000 */
[----:B--2---:R-:W-:-:S06]  /*0360*/  IADD3 R2, PT, PT, R10, 0xffffffe, RZ ;  /* 0x0ffffffe0a027810 */ /* 0x004fcc0007ffe0ff */
[----:B------:R2:W4:Y:S02]  /*0370*/  F2I.FTZ.U32.TRUNC.NTZ R3, R2 ;  /* 0x0000000200037305 */ /* 0x000524000021f000 */
[----:B--2---:R-:W-:Y:S02]  /*0380*/  HFMA2 R2, -RZ, RZ, 0, 0 ;  /* 0x00000000ff027431 */ /* 0x004fe400000001ff */
[----:B----4-:R-:W-:-:S04]  /*0390*/  IMAD R11, R11, R3, RZ ;  /* 0x000000030b0b7224 */ /* 0x010fc800078e02ff */
        /* <DEDUP_REMOVED lines=14> */
.L_x_527:
[----:B------:R-:W-:Y:S01]  /*0480*/  IMAD.MOV.U32 R26, RZ, RZ, R0 ;  /* 0x000000ffff1a7224 */ /* 0x000fe200078e0000 */
[----:B------:R-:W-:Y:S01]  /*0490*/  MOV R2, R34 ;  /* 0x0000002200027202 */ /* 0x000fe20000000f00 */
[----:B------:R-:W-:Y:S01]  /*04a0*/  IMAD.MOV.U32 R3, RZ, RZ, R35 ;  /* 0x000000ffff037224 */ /* 0x000fe200078e0023 */
[----:B------:R-:W-:-:S07]  /*04b0*/  MOV R10, 0x4d0 ;  /* 0x000004d0000a7802 */ /* 0x000fce0000000f00 */
[----:B01-3--:R-:W-:Y:S05]  /*04c0*/  CALL.REL.NOINC `($__internal_12_$__cuda_sm20_div_s64) ;  /* 0x0000003000d07944 */ /* 0x00bfea0003c00000 */
        /* <DEDUP_REMOVED lines=10> */
.L_x_528:
[----:B------:R-:W-:Y:S01]  /*0570*/  IADD3 R31, PT, PT, R4, 0x2, RZ ;  /* 0x00000002041f7810 */ /* 0x000fe20007ffe0ff */
[----:B-1----:R-:W-:-:S04]  /*0580*/  IMAD.WIDE.U32 R2, R29, 0x8, R16 ;  /* 0x000000081d027825 */ /* 0x002fc800078e0010 */
[----:B0-----:R-:W-:Y:S02]  /*0590*/  IMAD.WIDE.U32 R28, R31, 0x8, R14 ;  /* 0x000000081f1c7825 */ /* 0x001fe400078e000e */
[----:B------:R-:W2:Y:S04]  /*05a0*/  LDG.E.64 R2, desc[UR10][R2.64] ;  /* 0x0000000a02027981 */ /* 0x000ea8000c1e1b00 */
[----:B------:R-:W4:Y:S01]  /*05b0*/  LDG.E.64 R28, desc[UR10][R28.64] ;  /* 0x0000000a1c1c7981 */ /* 0x000f22000c1e1b00 */
[-C--:B--2---:R-:W-:Y:S02]  /*05c0*/  IMAD R0, R3, R35.reuse, RZ ;  /* 0x0000002303007224 */ /* 0x084fe400078e02ff */
        /* <DEDUP_REMOVED lines=27> */
.L_x_529:
[----:B------:R-:W-:Y:S01]  /*0780*/  IMAD.MOV.U32 R2, RZ, RZ, R28 ;  /* 0x000000ffff027224 */ /* 0x000fe200078e001c */
[----:B------:R-:W-:Y:S02]  /*0790*/  MOV R3, R29 ;  /* 0x0000001d00037202 */ /* 0x000fe40000000f00 */
[----:B------:R-:W-:-:S07]  /*07a0*/  MOV R10, 0x7c0 ;  /* 0x000007c0000a7802 */ /* 0x000fce0000000f00 */
[----:B---3--:R-:W-:Y:S05]  /*07b0*/  CALL.REL.NOINC `($__internal_12_$__cuda_sm20_div_s64) ;  /* 0x0000003000147944 */ /* 0x008fea0003c00000 */
        /* <DEDUP_REMOVED lines=9> */
.L_x_530:
[----:B------:R-:W-:Y:S01]  /*0850*/  IADD3 R29, PT, PT, R4, 0x1, RZ ;  /* 0x00000001041d7810 */ /* 0x000fe20007ffe0ff */
        /* <DEDUP_REMOVED lines=33> */
.L_x_531:
[----:B------:R-:W-:Y:S01]  /*0a70*/  MOV R26, R0 ;  /* 0x00000000001a7202 */ /* 0x000fe20000000f00 */
[----:B------:R-:W-:Y:S01]  /*0a80*/  IMAD.MOV.U32 R2, RZ, RZ, R36 ;  /* 0x000000ffff027224 */ /* 0x000fe200078e0024 */
[----:B------:R-:W-:Y:S02]  /*0a90*/  MOV R3, R37 ;  /* 0x0000002500037202 */ /* 0x000fe40000000f00 */
[----:B------:R-:W-:-:S07]  /*0aa0*/  MOV R10, 0xac0 ;  /* 0x00000ac0000a7802 */ /* 0x000fce0000000f00 */
[----:B---3--:R-:W-:Y:S05]  /*0ab0*/  CALL.REL.NOINC `($__internal_12_$__cuda_sm20_div_s64) ;  /* 0x0000002c00547944 */ /* 0x008fea0003c00000 */
        /* <DEDUP_REMOVED lines=10> */
.L_x_532:
[----:B------:R-:W-:-:S04]  /*0b60*/  IMAD.WIDE.U32 R34, R4, 0x8, R14 ;  /* 0x0000000804227825 */ /* 0x000fc800078e000e */
[----:B------:R-:W-:Y:S02]  /*0b70*/  IMAD.WIDE.U32 R2, R29, 0x8, R16 ;  /* 0x000000081d027825 */ /* 0x000fe400078e0010 */
[----:B------:R-:W2:Y:S04]  /*0b80*/  LDG.E.64 R34, desc[UR10][R34.64] ;  /* 0x0000000a22227981 */ /* 0x000ea8000c1e1b00 */
[----:B------:R-:W4:Y:S01]  /*0b90*/  LDG.E.64 R2, desc[UR10][R2.64] ;  /* 0x0000000a02027981 */ /* 0x000f22000c1e1b00 */
[----:B------:R-:W-:Y:S01]  /*0ba0*/  IMAD.MOV.U32 R30, RZ, RZ, R32 ;  /* 0x000000ffff1e7224 */ /* 0x000fe200078e0020 */
[----:B--2---:R-:W-:Y:S01]  /*0bb0*/  ISETP.NE.U32.AND P0, PT, R35, RZ, PT ;  /* 0x000000ff2300720c */ /* 0x004fe20003f05070 */
[-C--:B----4-:R-:W-:Y:S02]  /*0bc0*/  IMAD R0, R3, R37.reuse, RZ ;  /* 0x0000002503007224 */ /* 0x090fe400078e02ff */
[----:B------:R-:W-:-:S04]  /*0bd0*/  IMAD.WIDE.U32 R32, R2, R37, R30 ;  /* 0x0000002502207225 */ /* 0x000fc800078e001e */
[----:B------:R-:W-:Y:S01]  /*0be0*/  IMAD R11, R2, R11, R0 ;  /* 0x0000000b020b7224 */ /* 0x000fe200078e0200 */
[----:B------:R-:W-:-:S03]  /*0bf0*/  IADD3 R0, PT, PT, R4, -0x4, RZ ;  /* 0xfffffffc04007810 */ /* 0x000fc60007ffe0ff */
        /* <DEDUP_REMOVED lines=24> */
.L_x_533:
        /* <DEDUP_REMOVED lines=13> */
.L_x_534:
[C---:B------:R-:W-:Y:S01]  /*0e50*/  IADD3 R31, PT, PT, R4.reuse, -0x1, RZ ;  /* 0xffffffff041f7810 */ /* 0x040fe20007ffe0ff */
        /* <DEDUP_REMOVED lines=34> */
.L_x_535:
[----:B------:R-:W-:Y:S01]  /*1080*/  IMAD.MOV.U32 R26, RZ, RZ, R28 ;  /* 0x000000ffff1a7224 */ /* 0x000fe200078e001c */
[----:B------:R-:W-:Y:S01]  /*1090*/  MOV R2, R34 ;  /* 0x0000002200027202 */ /* 0x000fe20000000f00 */
[----:B------:R-:W-:Y:S01]  /*10a0*/  IMAD.MOV.U32 R3, RZ, RZ, R35 ;  /* 0x000000ffff037224 */ /* 0x000fe200078e0023 */
[----:B------:R-:W-:-:S07]  /*10b0*/  MOV R10, 0x10d0 ;  /* 0x000010d0000a7802 */ /* 0x000fce0000000f00 */
[----:B---3--:R-:W-:Y:S05]  /*10c0*/  CALL.REL.NOINC `($__internal_12_$__cuda_sm20_div_s64) ;  /* 0x0000002400d07944 */ /* 0x008fea0003c00000 */
        /* <DEDUP_REMOVED lines=9> */
.L_x_536:
        /* <DEDUP_REMOVED lines=34> */
.L_x_537:
        /* <DEDUP_REMOVED lines=13> */
.L_x_538:
        /* <DEDUP_REMOVED lines=34> */
.L_x_539:
        /* <DEDUP_REMOVED lines=15> */
.L_x_540:
        /* <DEDUP_REMOVED lines=33> */
.L_x_541:
[----:B------:R-:W-:Y:S01]  /*1970*/  MOV R2, R32 ;  /* 0x0000002000027202 */ /* 0x000fe20000000f00 */
[----:B------:R-:W-:Y:S01]  /*1980*/  IMAD.MOV.U32 R3, RZ, RZ, R33 ;  /* 0x000000ffff037224 */ /* 0x000fe200078e0021 */
[----:B------:R-:W-:-:S07]  /*1990*/  MOV R10, 0x19b0 ;  /* 0x000019b0000a7802 */ /* 0x000fce0000000f00 */
[----:B---3--:R-:W-:Y:S05]  /*19a0*/  CALL.REL.NOINC `($__internal_12_$__cuda_sm20_div_s64) ;  /* 0x0000001c00987944 */ /* 0x008fea0003c00000 */
[----:B------:R-:W-:Y:S01]  /*19b0*/  IADD3 R13, P0, PT, RZ, -R22, RZ ;  /* 0x80000016ff0d7210 */ /* 0x000fe20007f1e0ff */
[----:B------:R-:W-:-:S03]  /*19c0*/  IMAD.MOV.U32 R27, RZ, RZ, RZ ;  /* 0x000000ffff1b7224 */ /* 0x000fc600078e00ff */
[----:B------:R-:W-:Y:S01]  /*19d0*/  IADD3.X R11, PT, PT, RZ, ~R2, RZ, P0, !PT ;  /* 0x80000002ff0b7210 */ /* 0x000fe200007fe4ff */
[----:B------:R-:W-:-:S04]  /*19e0*/  IMAD.WIDE.U32 R2, R32, R13, R26 ;  /* 0x0000000d20027225 */ /* 0x000fc800078e001a */
[----:B------:R-:W-:-:S04]  /*19f0*/  IMAD R11, R11, R32, RZ ;  /* 0x000000200b0b7224 */ /* 0x000fc800078e02ff */
[----:B------:R-:W-:Y:S01]  /*1a00*/  IMAD R11, R33, R13, R11 ;  /* 0x0000000d210b7224 */ /* 0x000fe200078e020b */
[----:B------:R-:W-:-:S03]  /*1a10*/  MOV R33, R2 ;  /* 0x0000000200217202 */ /* 0x000fc60000000f00 */
[----:B------:R-:W-:-:S07]  /*1a20*/  IMAD.IADD R11, R3, 0x1, R11 ;  /* 0x00000001030b7824 */ /* 0x000fce00078e020b */
.L_x_542:
[----:B---3--:R-:W-:-:S06]  /*1a30*/  IMAD.WIDE.U32 R2, R0, 0x8, R20 ;  /* 0x0000000800027825 */ /* 0x008fcc00078e0014 */
[----:B------:R-:W2:Y:S01]  /*1a40*/  LDG.E.64 R2, desc[UR10][R2.64] ;  /* 0x0000000a02027981 */ /* 0x000ea2000c1e1b00 */
[----:B------:R-:W-:Y:S01]  /*1a50*/  UIADD3 UR7, UPT, UPT, UR7, 0x8, URZ ;  /* 0x0000000807077890 */ /* 0x000fe2000fffe0ff */
[----:B------:R-:W-:Y:S02]  /*1a60*/  MOV R28, R34 ;  /* 0x00000022001c7202 */ /* 0x000fe40000000f00 */
[----:B------:R-:W-:Y:S01]  /*1a70*/  IADD3 R4, PT, PT, R4, -0x8, RZ ;  /* 0xfffffff804047810 */ /* 0x000fe20007ffe0ff */
[----:B------:R-:W-:Y:S01]  /*1a80*/  UISETP.NE.AND UP0, UPT, UR7, URZ, UPT ;  /* 0x000000ff0700728c */ /* 0x000fe2000bf05270 */
[-C--:B--2---:R-:W-:Y:S02]  /*1a90*/  IMAD R0, R3, R33.reuse, RZ ;  /* 0x0000002103007224 */ /* 0x084fe400078e02ff */
[----:B------:R-:W-:-:S04]  /*1aa0*/  IMAD.WIDE.U32 R32, R2, R33, R28 ;  /* 0x0000002102207225 */ /* 0x000fc800078e001c */
[----:B------:R-:W-:Y:S02]  /*1ab0*/  IMAD R11, R2, R11, R0 ;  /* 0x0000000b020b7224 */ /* 0x000fe400078e0200 */
[----:B------:R-:W-:Y:S02]  /*1ac0*/  IMAD.MOV.U32 R0, RZ, RZ, R22 ;  /* 0x000000ffff007224 */ /* 0x000fe400078e0016 */
[----:B------:R-:W-:Y:S01]  /*1ad0*/  IMAD.IADD R33, R33, 0x1, R11 ;  /* 0x0000000121217824 */ /* 0x000fe200078e020b */
[----:B------:R-:W-:Y:S06]  /*1ae0*/  BRA.U UP0, `(.L_x_543) ;  /* 0xffffffe500f87547 */ /* 0x000fec000b83ffff */
[----:B------:R-:W-:-:S07]  /*1af0*/  IADD3 R4, PT, PT, R4, 0x3, RZ ;  /* 0x0000000304047810 */ /* 0x000fce0007ffe0ff */
.L_x_526:
        /* <DEDUP_REMOVED lines=33> */
.L_x_545:
[----:B------:R-:W-:Y:S01]  /*1d10*/  IMAD.MOV.U32 R26, RZ, RZ, R0 ;  /* 0x000000ffff1a7224 */ /* 0x000fe200078e0000 */
[----:B------:R-:W-:Y:S02]  /*1d20*/  MOV R2, R14 ;  /* 0x0000000e00027202 */ /* 0x000fe40000000f00 */
[----:B------:R-:W-:Y:S02]  /*1d30*/  MOV R3, R15 ;  /* 0x0000000f00037202 */ /* 0x000fe40000000f00 */
[----:B------:R-:W-:-:S07]  /*1d40*/  MOV R10, 0x1d60 ;  /* 0x00001d60000a7802 */ /* 0x000fce0000000f00 */
[----:B------:R-:W-:Y:S05]  /*1d50*/  CALL.REL.NOINC `($__internal_12_$__cuda_sm20_div_s64) ;  /* 0x0000001800ac7944 */ /* 0x000fea0003c00000 */
        /* <DEDUP_REMOVED lines=10> */
.L_x_546:
        /* <DEDUP_REMOVED lines=35> */
.L_x_547:
[----:B------:R-:W-:Y:S01]  /*2030*/  MOV R2, R14 ;  /* 0x0000000e00027202 */ /* 0x000fe20000000f00 */
[----:B------:R-:W-:Y:S01]  /*2040*/  IMAD.MOV.U32 R3, RZ, RZ, R15 ;  /* 0x000000ffff037224 */ /* 0x000fe200078e000f */
[----:B------:R-:W-:-:S07]  /*2050*/  MOV R10, 0x2070 ;  /* 0x00002070000a7802 */ /* 0x000fce0000000f00 */
[----:B------:R-:W-:Y:S05]  /*2060*/  CALL.REL.NOINC `($__internal_12_$__cuda_sm20_div_s64) ;  /* 0x0000001400e87944 */ /* 0x000fea0003c00000 */
        /* <DEDUP_REMOVED lines=9> */
.L_x_548:
        /* <DEDUP_REMOVED lines=36> */
.L_x_549:
[----:B------:R-:W-:Y:S01]  /*2340*/  IMAD.MOV.U32 R26, RZ, RZ, R16 ;  /* 0x000000ffff1a7224 */ /* 0x000fe200078e0010 */
[----:B------:R-:W-:Y:S02]  /*2350*/  MOV R2, R28 ;  /* 0x0000001c00027202 */ /* 0x000fe40000000f00 */
[----:B------:R-:W-:Y:S02]  /*2360*/  MOV R3, R29 ;  /* 0x0000001d00037202 */ /* 0x000fe40000000f00 */
[----:B------:R-:W-:-:S07]  /*2370*/  MOV R10, 0x2390 ;  /* 0x00002390000a7802 */ /* 0x000fce0000000f00 */
[----:B------:R-:W-:Y:S05]  /*2380*/  CALL.REL.NOINC `($__internal_12_$__cuda_sm20_div_s64) ;  /* 0x0000001400207944 */ /* 0x000fea0003c00000 */
        /* <DEDUP_REMOVED lines=9> */
.L_x_550:
        /* <DEDUP_REMOVED lines=37> */
.L_x_551:
[----:B------:R-:W-:Y:S01]  /*2670*/  IMAD.MOV.U32 R2, RZ, RZ, R16 ;  /* 0x000000ffff027224 */ /* 0x000fe200078e0010 */
[----:B------:R-:W-:Y:S02]  /*2680*/  MOV R3, R17 ;  /* 0x0000001100037202 */ /* 0x000fe40000000f00 */
[----:B------:R-:W-:-:S07]  /*2690*/  MOV R10, 0x26b0 ;  /* 0x000026b0000a7802 */ /* 0x000fce0000000f00 */
[----:B------:R-:W-:Y:S05]  /*26a0*/  CALL.REL.NOINC `($__internal_12_$__cuda_sm20_div_s64) ;  /* 0x0000001000587944 */ /* 0x000fea0003c00000 */
        /* <DEDUP_REMOVED lines=8> */
.L_x_552:
        /* <DEDUP_REMOVED lines=10> */
.L_x_544:
        /* <DEDUP_REMOVED lines=31> */
.L_x_554:
[----:B------:R-:W-:Y:S01]  /*29c0*/  MOV R26, R0 ;  /* 0x00000000001a7202 */ /* 0x000fe20000000f00 */
[----:B------:R-:W-:Y:S01]  /*29d0*/  IMAD.MOV.U32 R3, RZ, RZ, R15 ;  /* 0x000000ffff037224 */ /* 0x000fe200078e000f */
[----:B------:R-:W-:Y:S02]  /*29e0*/  MOV R2, R14 ;  /* 0x0000000e00027202 */ /* 0x000fe40000000f00 */
[----:B------:R-:W-:-:S07]  /*29f0*/  MOV R10, 0x2a10 ;  /* 0x00002a10000a7802 */ /* 0x000fce0000000f00 */
[----:B------:R-:W-:Y:S05]  /*2a00*/  CALL.REL.NOINC `($__internal_12_$__cuda_sm20_div_s64) ;  /* 0x0000000c00807944 */ /* 0x000fea0003c00000 */
        /* <DEDUP_REMOVED lines=10> */
.L_x_555:
        /* <DEDUP_REMOVED lines=36> */
.L_x_556:
[----:B------:R-:W-:Y:S02]  /*2cf0*/  MOV R2, R14 ;  /* 0x0000000e00027202 */ /* 0x000fe40000000f00 */
[----:B------:R-:W-:Y:S02]  /*2d00*/  MOV R3, R15 ;  /* 0x0000000f00037202 */ /* 0x000fe40000000f00 */
[----:B------:R-:W-:-:S07]  /*2d10*/  MOV R10, 0x2d30 ;  /* 0x00002d30000a7802 */ /* 0x000fce0000000f00 */
[----:B------:R-:W-:Y:S05]  /*2d20*/  CALL.REL.NOINC `($__internal_12_$__cuda_sm20_div_s64) ;  /* 0x0000000800b87944 */ /* 0x000fea0003c00000 */
        /* <DEDUP_REMOVED lines=8> */
.L_x_557:
        /* <DEDUP_REMOVED lines=10> */
.L_x_553:
        /* <DEDUP_REMOVED lines=29> */
.L_x_558:
[----:B------:R-:W-:-:S07]  /*3020*/  MOV R12, 0x3040 ;  /* 0x00003040000c7802 */ /* 0x000fce0000000f00 */
[----:B------:R-:W-:Y:S05]  /*3030*/  CALL.REL.NOINC `($__internal_13_$__cuda_sm20_rem_s64) ;  /* 0x0000000c00407944 */ /* 0x000fea0003c00000 */
.L_x_559:
[----:B------:R-:W0:Y:S02]  /*3040*/  LDC.64 R10, c[0x0][0x398] ;  /* 0x0000e600ff0a7b82 */ /* 0x000e240000000a00 */
[----:B0-----:R-:W-:-:S06]  /*3050*/  IMAD.WIDE.U32 R10, R4, 0x8, R10 ;  /* 0x00000008040a7825 */ /* 0x001fcc00078e000a */
[----:B------:R-:W2:Y:S02]  /*3060*/  LDG.E.64 R10, desc[UR10][R10.64] ;  /* 0x0000000a0a0a7981 */ /* 0x000ea4000c1e1b00 */
[-C--:B--2---:R-:W-:Y:S02]  /*3070*/  IMAD R13, R11, R2.reuse, RZ ;  /* 0x000000020b0d7224 */ /* 0x084fe400078e02ff */
[----:B------:R-:W-:-:S04]  /*3080*/  IMAD.WIDE.U32 R32, R10, R2, R32 ;  /* 0x000000020a207225 */ /* 0x000fc800078e0020 */
[----:B------:R-:W-:-:S05]  /*3090*/  IMAD R13, R10, R3, R13 ;  /* 0x000000030a0d7224 */ /* 0x000fca00078e020d */
[----:B------:R-:W-:-:S07]  /*30a0*/  IADD3 R33, PT, PT, R33, R13, RZ ;  /* 0x0000000d21217210 */ /* 0x000fce0007ffe0ff */
.L_x_525:
[----:B------:R-:W0:Y:S02]  /*30b0*/  LDCU.64 UR12, c[0x0][0x388] ;  /* 0x00007100ff0c77ac */ /* 0x000e240008000a00 */
[----:B0-----:R-:W-:-:S04]  /*30c0*/  LEA R2, P0, R32, UR12, 0x2 ;  /* 0x0000000c20027c11 */ /* 0x001fc8000f8010ff */
[----:B------:R-:W-:-:S05]  /*30d0*/  LEA.HI.X R3, R32, UR13, R33, 0x2, P0 ;  /* 0x0000000d20037c11 */ /* 0x000fca00080f1421 */
[----:B------:R-:W2:Y:S01]  /*30e0*/  LDG.E R2, desc[UR10][R2.64] ;  /* 0x0000000a02027981 */ /* 0x000ea2000c1e1900 */
[----:B------:R-:W-:-:S03]  /*30f0*/  ISETP.NE.AND P0, PT, R9, RZ, PT ;  /* 0x000000ff0900720c */ /* 0x000fc60003f05270 */
[----:B--2---:R0:W-:Y:S01]  /*3100*/  STS [R5], R2 ;  /* 0x0000000205007388 */ /* 0x0041e20000000800 */
[----:B------:R-:W-:Y:S09]  /*3110*/  BAR.SYNC.DEFER_BLOCKING 0x0 ;  /* 0x0000000000007b1d */ /* 0x000ff20000010000 */
[----:B------:R-:W-:Y:S05]  /*3120*/  @P0 EXIT ;  /* 0x000000000000094d */ /* 0x000fea0003800000 */
[----:B------:R-:W-:Y:S02]  /*3130*/  ISETP.GE.U32.AND P0, PT, R7, 0x2, PT ;  /* 0x000000020700780c */ /* 0x000fe40003f06070 */
[----:B------:R-:W-:-:S11]  /*3140*/  LEA R0, R8, UR5, 0x2 ;  /* 0x0000000508007c11 */ /* 0x000fd6000f8e10ff */
[----:B------:R-:W-:Y:S05]  /*3150*/  @!P0 BRA `(.L_x_560) ;  /* 0x0000000400648947 */ /* 0x000fea0003800000 */
[----:B------:R1:W2:Y:S01]  /*3160*/  LDS R3, [R0] ;  /* 0x0000000000037984 */ /* 0x0002a20000000800 */
        /* <DEDUP_REMOVED lines=16> */
.L_x_562:
[----:B------:R-:W-:Y:S01]  /*3270*/  IMAD R9, R21, UR9, RZ ;  /* 0x0000000915097c24 */ /* 0x000fe2000f8e02ff */
[----:B------:R-:W2:Y:S01]  /*3280*/  LDS R10, [R8] ;  /* 0x00000000080a7984 */ /* 0x000ea20000000800 */
[----:B------:R-:W-:Y:S01]  /*3290*/  IADD3 R4, PT, PT, R4, 0x8, RZ ;  /* 0x0000000804047810 */ /* 0x000fe20007ffe0ff */
[----:B------:R-:W-:Y:S01]  /*32a0*/  VIADD R5, R5, 0x8 ;  /* 0x0000000805057836 */ /* 0x000fe20000000000 */
[----:B------:R-:W-:Y:S01]  /*32b0*/  IADD3 R21, PT, PT, R21, 0x8, RZ ;  /* 0x0000000815157810 */ /* 0x000fe20007ffe0ff */
[----:B------:R-:W-:Y:S01]  /*32c0*/  IMAD R9, R9, 0x4, R0 ;  /* 0x0000000409097824 */ /* 0x000fe200078e0200 */
[----:B------:R-:W-:-:S04]  /*32d0*/  ISETP.NE.AND P0, PT, R4, RZ, PT ;  /* 0x000000ff0400720c */ /* 0x000fc80003f05270 */
[----:B------:R-:W-:Y:S02]  /*32e0*/  IADD3 R11, PT, PT, R9, UR6, RZ ;  /* 0x00000006090b7c10 */ /* 0x000fe4000fffe0ff */
[----:B------:R-:W0:Y:S02]  /*32f0*/  LDS R9, [R9+UR6] ;  /* 0x0000000609097984 */ /* 0x000e240008000800 */
[----:B------:R-:W-:Y:S02]  /*3300*/  IADD3 R12, PT, PT, R11, UR6, RZ ;  /* 0x000000060b0c7c10 */ /* 0x000fe4000fffe0ff */
[----:B------:R-:W1:Y:S03]  /*3310*/  LDS R14, [R11+UR6] ;  /* 0x000000060b0e7984 */ /* 0x000e660008000800 */
[----:B------:R-:W-:Y:S02]  /*3320*/  VIADD R13, R12, UR6 ;  /* 0x000000060c0d7c36 */ /* 0x000fe40008000000 */
[----:B------:R-:W3:Y:S03]  /*3330*/  LDS R12, [R12+UR6] ;  /* 0x000000060c0c7984 */ /* 0x000ee60008000800 */
[----:B------:R-:W-:Y:S01]  /*3340*/  IADD3 R15, PT, PT, R13, UR6, RZ ;  /* 0x000000060d0f7c10 */ /* 0x000fe2000fffe0ff */
[----:B------:R-:W4:Y:S03]  /*3350*/  LDS R16, [R13+UR6] ;  /* 0x000000060d107984 */ /* 0x000f260008000800 */
[----:B------:R-:W-:Y:S01]  /*3360*/  IADD3 R17, PT, PT, R15, UR6, RZ ;  /* 0x000000060f117c10 */ /* 0x000fe2000fffe0ff */
[----:B------:R-:W5:Y:S04]  /*3370*/  LDS R18, [R15+UR6] ;  /* 0x000000060f127984 */ /* 0x000f680008000800 */
[----:B------:R-:W-:Y:S01]  /*3380*/  VIADD R19, R17, UR6 ;  /* 0x0000000611137c36 */ /* 0x000fe20008000000 */
[----:B------:R-:W5:Y:S04]  /*3390*/  LDS R20, [R17+UR6] ;  /* 0x0000000611147984 */ /* 0x000f680008000800 */
[----:B------:R-:W5:Y:S01]  /*33a0*/  LDS R22, [R19+UR6] ;  /* 0x0000000613167984 */ /* 0x000f620008000800 */
[----:B--2---:R-:W-:-:S02]  /*33b0*/  FMUL R10, R10, R3 ;  /* 0x000000030a0a7220 */ /* 0x004fc40000400000 */
[----:B------:R-:W2:Y:S02]  /*33c0*/  LDC R3, c[0x0][0x360] ;  /* 0x0000d800ff037b82 */ /* 0x000ea40000000800 */
[----:B0-----:R-:W-:-:S04]  /*33d0*/  FMUL R9, R10, R9 ;  /* 0x000000090a097220 */ /* 0x001fc80000400000 */
[----:B-1----:R-:W-:-:S04]  /*33e0*/  FMUL R9, R9, R14 ;  /* 0x0000000e09097220 */ /* 0x002fc80000400000 */
[----:B---3--:R-:W-:-:S04]  /*33f0*/  FMUL R9, R9, R12 ;  /* 0x0000000c09097220 */ /* 0x008fc80000400000 */
[----:B----4-:R-:W-:Y:S01]  /*3400*/  FMUL R9, R9, R16 ;  /* 0x0000001009097220 */ /* 0x010fe20000400000 */
[----:B--2---:R-:W-:-:S03]  /*3410*/  LEA R8, R3, R8, 0x5 ;  /* 0x0000000803087211 */ /* 0x004fc600078e28ff */
[----:B-----5:R-:W-:-:S04]  /*3420*/  FMUL R9, R9, R18 ;  /* 0x0000001209097220 */ /* 0x020fc80000400000 */
[----:B------:R-:W-:-:S04]  /*3430*/  FMUL R9, R9, R20 ;  /* 0x0000001409097220 */ /* 0x000fc80000400000 */
[----:B------:R-:W-:Y:S01]  /*3440*/  FMUL R3, R9, R22 ;  /* 0x0000001609037220 */ /* 0x000fe20000400000 */
[----:B------:R-:W-:Y:S06]  /*3450*/  @P0 BRA `(.L_x_562) ;  /* 0xfffffffc00840947 */ /* 0x000fec000383ffff */
[----:B------:R-:W-:-:S07]  /*3460*/  IADD3 R4, PT, PT, R5, 0x1, RZ ;  /* 0x0000000105047810 */ /* 0x000fce0007ffe0ff */
.L_x_561:
        /* <DEDUP_REMOVED lines=10> */
[----:B------:R-:W2:Y:S01]  /*3510*/  LDS R2, [R5] ;  /* 0x0000000005027984 */ /* 0x000ea20000000800 */
[----:B0-----:R-:W-:-:S04]  /*3520*/  LEA R8, R11, R5, 0x2 ;  /* 0x000000050b087211 */ /* 0x001fc800078e10ff */
[C---:B------:R-:W-:Y:S01]  /*3530*/  LEA R10, R11.reuse, R8, 0x2 ;  /* 0x000000080b0a7211 */ /* 0x040fe200078e10ff */
[----:B------:R-:W0:Y:S04]  /*3540*/  LDS R9, [R8] ;  /* 0x0000000008097984 */ /* 0x000e280000000800 */
[----:B------:R-:W-:Y:S02]  /*3550*/  IMAD R12, R11, 0x4, R10 ;  /* 0x000000040b0c7824 */ /* 0x000fe400078e020a */
[----:B------:R-:W1:Y:S04]  /*3560*/  LDS R11, [R10] ;  /* 0x000000000a0b7984 */ /* 0x000e680000000800 */
[----:B------:R-:W3:Y:S01]  /*3570*/  LDS R13, [R12] ;  /* 0x000000000c0d7984 */ /* 0x000ee20000000800 */
[----:B--2---:R-:W-:-:S04]  /*3580*/  FMUL R2, R3, R2 ;  /* 0x0000000203027220 */ /* 0x004fc80000400000 */
[----:B0-----:R-:W-:-:S04]  /*3590*/  FMUL R2, R2, R9 ;  /* 0x0000000902027220 */ /* 0x001fc80000400000 */
[----:B-1----:R-:W-:-:S04]  /*35a0*/  FMUL R2, R2, R11 ;  /* 0x0000000b02027220 */ /* 0x002fc80000400000 */
[----:B---3--:R-:W-:-:S07]  /*35b0*/  FMUL R3, R2, R13 ;  /* 0x0000000d02037220 */ /* 0x008fce0000400000 */
.L_x_564:
        /* <DEDUP_REMOVED lines=9> */
[----:B0-----:R-:W-:Y:S02]  /*3650*/  IMAD R7, R2, 0x4, R5 ;  /* 0x0000000402077824 */ /* 0x001fe400078e0205 */
[----:B------:R-:W2:Y:S04]  /*3660*/  LDS R2, [R5] ;  /* 0x0000000005027984 */ /* 0x000ea80000000800 */
[----:B------:R-:W0:Y:S01]  /*3670*/  LDS R7, [R7] ;  /* 0x0000000007077984 */ /* 0x000e220000000800 */
[----:B--2---:R-:W-:-:S04]  /*3680*/  FMUL R2, R3, R2 ;  /* 0x0000000203027220 */ /* 0x004fc80000400000 */
[----:B0-----:R-:W-:-:S07]  /*3690*/  FMUL R3, R2, R7 ;  /* 0x0000000702037220 */ /* 0x001fce0000400000 */
.L_x_565:
[----:B------:R-:W-:-:S05]  /*36a0*/  @!P1 IMAD R5, R4, UR9, RZ ;  /* 0x0000000904059c24 */ /* 0x000fca000f8e02ff */
[----:B------:R-:W-:-:S05]  /*36b0*/  @!P1 LEA R5, R5, R0, 0x2 ;  /* 0x0000000005059211 */ /* 0x000fca00078e10ff */
[----:B------:R-:W2:Y:S02]  /*36c0*/  @!P1 LDS R2, [R5] ;  /* 0x0000000005029984 */ /* 0x000ea40000000800 */
[----:B--2---:R-:W-:-:S07]  /*36d0*/  @!P1 FMUL R3, R3, R2 ;  /* 0x0000000203039220 */ /* 0x004fce0000400000 */
.L_x_563:
[----:B--2---:R1:W-:Y:S02]  /*36e0*/  STS [R0], R3 ;  /* 0x0000000300007388 */ /* 0x0043e40000000800 */
.L_x_560:
[----:B01----:R-:W0:Y:S01]  /*36f0*/  LDC.64 R2, c[0x4][RZ] ;  /* 0x01000000ff027b82 */ /* 0x003e220000000a00 */
[----:B------:R-:W-:Y:S01]  /*3700*/  BSSY B0, `(.L_x_566) ;  /* 0x0000007000007945 */ /* 0x000fe20003800000 */
[----:B------:R-:W-:-:S07]  /*3710*/  IMAD.MOV.U32 R5, RZ, RZ, 0x1 ;  /* 0x00000001ff057424 */ /* 0x000fce00078e00ff */
.L_x_567:
[----:B------:R-:W-:Y:S01]  /*3720*/  HFMA2 R4, -RZ, RZ, 0, 0 ;  /* 0x00000000ff047431 */ /* 0x000fe200000001ff */
[----:B------:R-:W-:Y:S05]  /*3730*/  YIELD ;  /* 0x0000000000007946 */ /* 0x000fea0003800000 */
[----:B0-----:R-:W2:Y:S02]  /*3740*/  ATOMG.E.CAS.STRONG.GPU PT, R4, [R2], R4, R5 ;  /* 0x00000004020473a9 */ /* 0x001ea400001ee105 */
[----:B--2---:R-:W-:-:S13]  /*3750*/  ISETP.NE.AND P0, PT, R4, RZ, PT ;  /* 0x000000ff0400720c */ /* 0x004fda0003f05270 */
[----:B------:R-:W-:Y:S05]  /*3760*/  @P0 BRA `(.L_x_567) ;  /* 0xfffffffc00ec0947 */ /* 0x000fea000383ffff */
[----:B------:R-:W-:Y:S05]  /*3770*/  BSYNC B0 ;  /* 0x0000000000007941 */ /* 0x000fea0003800000 */
.L_x_566:
[----:B------:R-:W0:Y:S01]  /*3780*/  LDCU.64 UR4, c[0x0][0x380] ;  /* 0x00007000ff0477ac */ /* 0x000e220008000a00 */
[----:B------:R-:W1:Y:S01]  /*3790*/  LDS R0, [R0] ;  /* 0x0000000000007984 */ /* 0x000e620000000800 */
[----:B0-----:R-:W-:-:S04]  /*37a0*/  LEA R4, P0, R6, UR4, 0x2 ;  /* 0x0000000406047c11 */ /* 0x001fc8000f8010ff */
[----:B------:R-:W-:-:S05]  /*37b0*/  LEA.HI.X R5, R6, UR5, RZ, 0x2, P0 ;  /* 0x0000000506057c11 */ /* 0x000fca00080f14ff */
[----:B------:R-:W1:Y:S02]  /*37c0*/  LDG.E R7, desc[UR10][R4.64] ;  /* 0x0000000a04077981 */ /* 0x000e64000c1e1900 */
[----:B-1----:R-:W-:-:S05]  /*37d0*/  FMUL R7, R0, R7 ;  /* 0x0000000700077220 */ /* 0x002fca0000400000 */
[----:B------:R-:W-:Y:S04]  /*37e0*/  STG.E desc[UR10][R4.64], R7 ;  /* 0x0000000704007986 */ /* 0x000fe8000c10190a */
[----:B------:R-:W-:Y:S01]  /*37f0*/  ATOMG.E.EXCH.STRONG.GPU PT, RZ, desc[UR10][R2.64], RZ ;  /* 0x800000ff02ff79a8 */ /* 0x000fe2000c1ef10a */
[----:B------:R-:W-:Y:S05]  /*3800*/  EXIT ;  /* 0x000000000000794d */ /* 0x000fea0003800000 */
        .weak           $__internal_12_$__cuda_sm20_div_s64
        .type           $__internal_12_$__cuda_sm20_div_s64,@function
        .size           $__internal_12_$__cuda_sm20_div_s64,($__internal_13_$__cuda_sm20_rem_s64 - $__internal_12_$__cuda_sm20_div_s64)
$__internal_12_$__cuda_sm20_div_s64:
        /* <DEDUP_REMOVED lines=82> */
[----:B------:R-:W-:Y:S06]  /*3d30*/  RET.REL.NODEC R10 `(contiguous_reduce3_f32) ;  /* 0xffffffc00ab07950 */ /* 0x000fec0003c3ffff */
        .weak           $__internal_13_$__cuda_sm20_rem_s64
        .type           $__internal_13_$__cuda_sm20_rem_s64,@function
        .size           $__internal_13_$__cuda_sm20_rem_s64,(.L_x_3138 - $__internal_13_$__cuda_sm20_rem_s64)
$__internal_13_$__cuda_sm20_rem_s64:
        /* <DEDUP_REMOVED lines=65> */
[----:B------:R-:W-:Y:S06]  /*4150*/  RET.REL.NODEC R12 `(contiguous_reduce3_f32) ;  /* 0xffffffbc0ca87950 */ /* 0x000fec0003c3ffff */
.L_x_568:
        /* <DEDUP_REMOVED lines=10> */
.L_x_3138:


//--------------------- .text.contiguous_reduce22_f32 --------------------------
	.section	.text.contiguous_reduce22_f32,"ax",@progbits
	.align	128
        .global         contiguous_reduce22_f32
        .type           contiguous_reduce22_f32,@function
        .size           contiguous_reduce22_f32,(.L_x_3208 - contiguous_reduce22_f32)
        .other          contiguous_reduce22_f32,@"STO_CUDA_ENTRY STV_DEFAULT"
contiguous_reduce22_f32:
.text.contiguous_reduce22_f32:
        /* <DEDUP_REMOVED lines=13> */
[----:B------:R-:W-:Y:S01]  /*00d0*/  @!P0 MOV R11, RZ ;  /* 0x000000ff000b8202 */ /* 0x000fe20000000f00 */
[----:B------:R-:W-:Y:S02]  /*00e0*/  @!P0 IMAD.MOV.U32 R5, RZ, RZ, RZ ;  /* 0x000000ffff058224 */ /* 0x000fe400078e00ff */
[C---:B0-----:R-:W-:Y:S02]  /*00f0*/  @!P0 IMAD R13, R9.reuse, UR9, RZ ;  /* 0x00000009090d8c24 */ /* 0x041fe4000f8e02ff */
[----:B------:R-:W-:-:S04]  /*0100*/  @!P0 IMAD.WIDE.U32 R10, R9, UR8, R10 ;  /* 0x00000008090a8c25 */ /* 0x000fc8000f8e000a */
[----:B------:R-:W-:Y:S01]  /*0110*/  @!P0 IMAD.WIDE.U32 R6, R9, UR8, R4 ;  /* 0x0000000809068c25 */ /* 0x000fe2000f8e0004 */
[----:B-1----:R-:W-:-:S03]  /*0120*/  @!P0 LEA R12, P2, R10, R14, 0x2 ;  /* 0x0000000e0a0c8211 */ /* 0x002fc600078410ff */
[----:B------:R-:W-:Y:S01]  /*0130*/  @!P0 IMAD.IADD R2, R13, 0x1, R11 ;  /* 0x000000010d028824 */ /* 0x000fe200078e020b */
[----:B------:R-:W-:Y:S02]  /*0140*/  @!P0 IADD3 R7, PT, PT, R7, R13, RZ ;  /* 0x0000000d07078210 */ /* 0x000fe40007ffe0ff */
[----:B------:R-:W-:Y:S02]  /*0150*/  @!P0 LEA R8, P1, R6, R14, 0x2 ;  /* 0x0000000e06088211 */ /* 0x000fe400078210ff */
[-C--:B------:R-:W-:Y:S02]  /*0160*/  @!P0 LEA.HI.X R13, R10, R15.reuse, R2, 0x2, P2 ;  /* 0x0000000f0a0d8211 */ /* 0x080fe400010f1402 */
[----:B------:R-:W-:-:S04]  /*0170*/  @!P0 LEA.HI.X R9, R6, R15, R7, 0x2, P1 ;  /* 0x0000000f06098211 */ /* 0x000fc800008f1407 */
[----:B---3--:R-:W2:Y:S04]  /*0180*/  @!P0 LDG.E R13, desc[UR12][R12.64] ;  /* 0x0000000c0c0d8981 */ /* 0x008ea8000c1e1900 */
[----:B------:R-:W2:Y:S01]  /*0190*/  @!P0 LDG.E R8, desc[UR12][R8.64] ;  /* 0x0000000c08088981 */ /* 0x000ea2000c1e1900 */
[----:B------:R-:W0:Y:S01]  /*01a0*/  S2UR UR5, SR_CgaCtaId ;  /* 0x00000000000579c3 */ /* 0x000e220000008800 */
[----:B------:R-:W-:Y:S01]  /*01b0*/  UMOV UR4, 0x400 ;  /* 0x0000040000047882 */ /* 0x000fe20000000000 */
[----:B------:R-:W-:Y:S01]  /*01c0*/  HFMA2 R11, -RZ, RZ, 1.875, 0 ;  /* 0x3f800000ff0b7431 */ /* 0x000fe200000001ff */
[----:B0-----:R-:W-:-:S06]  /*01d0*/  ULEA UR4, UR5, UR4, 0x18 ;  /* 0x0000000405047291 */ /* 0x001fcc000f8ec0ff */
[----:B------:R-:W-:-:S05]  /*01e0*/  LEA R2, R0, UR4, 0x2 ;  /* 0x0000000400027c11 */ /* 0x000fca000f8e10ff */
[----:B------:R0:W-:Y:S01]  /*01f0*/  STS [R2], R11 ;  /* 0x0000000b02007388 */ /* 0x0001e20000000800 */
[----:B------:R-:W-:Y:S01]  /*0200*/  BSSY.RECONVERGENT B0, `(.L_x_569) ;  /* 0x0000012000007945 */ /* 0x000fe20003800200 */
[----:B------:R-:W-:Y:S02]  /*0210*/  ISETP.GE.U32.AND P1, PT, R3, 0x42, PT ;  /* 0x000000420300780c */ /* 0x000fe40003f26070 */
[----:B------:R-:W-:Y:S01]  /*0220*/  ISETP.GT.U32.AND P2, PT, R0, 0x1f, PT ;  /* 0x0000001f0000780c */ /* 0x000fe20003f44070 */
[----:B--2---:R-:W-:-:S05]  /*0230*/  @!P0 FMUL R7, R8, R13 ;  /* 0x0000000d08078220 */ /* 0x004fca0000400000 */
[----:B------:R0:W-:Y:S01]  /*0240*/  @!P0 STS [R2], R7 ;  /* 0x0000000702008388 */ /* 0x0001e20000000800 */
[----:B------:R-:W-:Y:S06]  /*0250*/  @!P0 BRA `(.L_x_570) ;  /* 0x0000000000308947 */ /* 0x000fec0003800000 */
        /* <DEDUP_REMOVED lines=10> */
[----:B------:R-:W2:Y:S04]  /*0300*/  LDG.E R7, desc[UR12][R6.64] ;  /* 0x0000000c06077981 */ /* 0x000ea8000c1e1900 */
[----:B--2---:R1:W-:Y:S02]  /*0310*/  STS [R2], R7 ;  /* 0x0000000702007388 */ /* 0x0043e40000000800 */
.L_x_570:
[----:B------:R-:W-:Y:S05]  /*0320*/  BSYNC.RECONVERGENT B0 ;  /* 0x0000000000007941 */ /* 0x000fea0003800200 */
.L_x_569:
[----:B------:R-:W-:Y:S06]  /*0330*/  BAR.SYNC.DEFER_BLOCKING 0x0 ;  /* 0x0000000000007b1d */ /* 0x000fec0000010000 */
[----:B------:R-:W-:Y:S05]  /*0340*/  @!P1 BRA `(.L_x_571) ;  /* 0x00000000002c9947 */ /* 0x000fea0003800000 */
.L_x_572:
[----:B------:R-:W-:-:S04]  /*0350*/  SHF.R.U32.HI R9, RZ, 0x1, R3 ;  /* 0x00000001ff097819 */ /* 0x000fc80000011603 */
[----:B------:R-:W-:-:S13]  /*0360*/  ISETP.GE.U32.AND P0, PT, R0, R9, PT ;  /* 0x000000090000720c */ /* 0x000fda0003f06070 */
[----:B------:R-:W-:Y:S01]  /*0370*/  @!P0 LEA R5, R9, R2, 0x2 ;  /* 0x0000000209058211 */ /* 0x000fe200078e10ff */
[----:B------:R-:W-:Y:S05]  /*0380*/  @!P0 LDS R4, [R2] ;  /* 0x0000000002048984 */ /* 0x000fea0000000800 */
[----:B------:R-:W0:Y:S02]  /*0390*/  @!P0 LDS R5, [R5] ;  /* 0x0000000005058984 */ /* 0x000e240000000800 */
[----:B01----:R-:W-:-:S05]  /*03a0*/  @!P0 FMUL R7, R4, R5 ;  /* 0x0000000504078220 */ /* 0x003fca0000400000 */
[----:B------:R2:W-:Y:S01]  /*03b0*/  @!P0 STS [R2], R7 ;  /* 0x0000000702008388 */ /* 0x0005e20000000800 */
[----:B------:R-:W-:Y:S01]  /*03c0*/  BAR.SYNC.DEFER_BLOCKING 0x0 ;  /* 0x0000000000007b1d */ /* 0x000fe20000010000 */
[----:B------:R-:W-:Y:S01]  /*03d0*/  ISETP.GT.U32.AND P0, PT, R3, 0x83, PT ;  /* 0x000000830300780c */ /* 0x000fe20003f04070 */
[----:B------:R-:W-:-:S12]  /*03e0*/  IMAD.MOV.U32 R3, RZ, RZ, R9 ;  /* 0x000000ffff037224 */ /* 0x000fd800078e0009 */
[----:B--2---:R-:W-:Y:S05]  /*03f0*/  @P0 BRA `(.L_x_572) ;  /* 0xfffffffc00d40947 */ /* 0x004fea000383ffff */
.L_x_571:
[----:B------:R-:W-:Y:S05]  /*0400*/  @P2 EXIT ;  /* 0x000000000000294d */ /* 0x000fea0003800000 */
[----:B------:R-:W-:Y:S01]  /*0410*/  LDS R3, [R2] ;  /* 0x0000000002037984 */ /* 0x000fe20000000800 */
[----:B------:R-:W-:-:S03]  /*0420*/  ISETP.NE.AND P0, PT, R0, RZ, PT ;  /* 0x000000ff0000720c */ /* 0x000fc60003f05270 */
[----:B------:R-:W2:Y:S02]  /*0430*/  LDS R4, [R2+0x80] ;  /* 0x0000800002047984 */ /* 0x000ea40000000800 */
[----:B--2---:R-:W-:-:S05]  /*0440*/  FMUL R3, R3, R4 ;  /* 0x0000000403037220 */ /* 0x004fca0000400000 */
[----:B------:R-:W-:Y:S04]  /*0450*/  STS [R2], R3 ;  /* 0x0000000302007388 */ /* 0x000fe80000000800 */
[----:B------:R-:W-:Y:S04]  /*0460*/  LDS R4, [R2] ;  /* 0x0000000002047984 */ /* 0x000fe80000000800 */
[----:B------:R-:W2:Y:S02]  /*0470*/  LDS R5, [R2+0x40] ;  /* 0x0000400002057984 */ /* 0x000ea40000000800 */
[----:B--2---:R-:W-:-:S05]  /*0480*/  FMUL R5, R4, R5 ;  /* 0x0000000504057220 */ /* 0x004fca0000400000 */
[----:B------:R-:W-:Y:S04]  /*0490*/  STS [R2], R5 ;  /* 0x0000000502007388 */ /* 0x000fe80000000800 */
[----:B------:R-:W-:Y:S04]  /*04a0*/  LDS R4, [R2] ;  /* 0x0000000002047984 */ /* 0x000fe80000000800 */
[----:B01----:R-:W0:Y:S02]  /*04b0*/  LDS R7, [R2+0x20] ;  /* 0x0000200002077984 */ /* 0x003e240000000800 */
[----:B0-----:R-:W-:-:S05]  /*04c0*/  FMUL R7, R4, R7 ;  /* 0x0000000704077220 */ /* 0x001fca0000400000 */
[----:B------:R-:W-:Y:S04]  /*04d0*/  STS [R2], R7 ;  /* 0x0000000702007388 */ /* 0x000fe80000000800 */
[----:B------:R-:W-:Y:S04]  /*04e0*/  LDS R4, [R2] ;  /* 0x0000000002047984 */ /* 0x000fe80000000800 */
[----:B------:R-:W0:Y:S02]  /*04f0*/  LDS R9, [R2+0x10] ;  /* 0x0000100002097984 */ /* 0x000e240000000800 */
        /* <DEDUP_REMOVED lines=9> */
[----:B------:R0:W-:Y:S01]  /*0590*/  STS [R2], R5 ;  /* 0x0000000502007388 */ /* 0x0001e20000000800 */
        /* <DEDUP_REMOVED lines=8> */
[----:B0-----:R-:W0:Y:S01]  /*0620*/  LDS R5, [UR4] ;  /* 0x00000004ff057984 */ /* 0x001e220008000800 */
[----:B------:R-:W-:Y:S02]  /*0630*/  UMOV UR4, UR6 ;  /* 0x0000000600047c82 */ /* 0x000fe40008000000 */
[----:B--2---:R-:W-:-:S04]  /*0640*/  UIMAD.WIDE.U32 UR4, UR7, UR8, UR4 ;  /* 0x00000008070472a5 */ /* 0x004fc8000f8e0004 */
[----:B------:R-:W-:Y:S02]  /*0650*/  UIMAD UR7, UR7, UR9, UR5 ;  /* 0x00000009070772a4 */ /* 0x000fe4000f8e0205 */
[----:B---3--:R-:W-:-:S04]  /*0660*/  ULEA UR5, UP0, UR4, UR10, 0x2 ;  /* 0x0000000a04057291 */ /* 0x008fc8000f8010ff */
[----:B------:R-:W-:Y:S02]  /*0670*/  ULEA.HI.X UR4, UR4, UR11, UR7, 0x2, UP0 ;  /* 0x0000000b04047291 */ /* 0x000fe400080f1407 */
[----:B------:R-:W-:-:S04]  /*0680*/  MOV R2, UR5 ;  /* 0x0000000500027c02 */ /* 0x000fc80008000f00 */
[----:B------:R-:W-:-:S05]  /*0690*/  IMAD.U32 R3, RZ, RZ, UR4 ;  /* 0x00000004ff037e24 */ /* 0x000fca000f8e00ff */
[----:B0-----:R-:W-:Y:S01]  /*06a0*/  STG.E desc[UR12][R2.64], R5 ;  /* 0x0000000502007986 */ /* 0x001fe2000c10190c */
[----:B------:R-:W-:Y:S05]  /*06b0*/  EXIT ;  /* 0x000000000000794d */ /* 0x000fea0003800000 */
.L_x_573:
        /* <DEDUP_REMOVED lines=12> */
.L_x_3208:


//--------------------- .text.contiguous_reduce2_f32 --------------------------
	.section	.text.contiguous_reduce2_f32,"ax",@progbits
	.align	128
        .global         contiguous_reduce2_f32
        .type           contiguous_reduce2_f32,@function
        .size           contiguous_reduce2_f32,(.L_x_3140 - contiguous_reduce2_f32)
        .other          contiguous_reduce2_f32,@"STO_CUDA_ENTRY STV_DEFAULT"
contiguous_reduce2_f32:
.text.contiguous_reduce2_f32:
[----:B------:R-:W-:Y:S01]  /*0000*/  LDC R1, c[0x0][0x37c] ;  /* 0x0000df00ff017b82 */ /* 0x000fe20000000800 */
[----:B------:R-:W0:Y:S07]  /*0010*/  S2R R0, SR_TID.X ;  /* 0x0000000000007919 */ /* 0x000e2e0000002100 */
[----:B------:R-:W1:Y:S01]  /*0020*/  S2UR UR5, SR_CgaCtaId ;  /* 0x00000000000579c3 */ /* 0x000e620000008800 */
[----:B------:R-:W2:Y:S01]  /*0030*/  LDCU.64 UR8, c[0x0][0x3a8] ;  /* 0x00007500ff0877ac */ /* 0x000ea20008000a00 */
[----:B------:R-:W-:Y:S01]  /*0040*/  HFMA2 R4, -RZ, RZ, 1.875, 0 ;  /* 0x3f800000ff047431 */ /* 0x000fe200000001ff */
[----:B------:R-:W-:Y:S01]  /*0050*/  BSSY.RECONVERGENT B0, `(.L_x_574) ;  /* 0x000066a000007945 */ /* 0x000fe20003800200 */
[----:B------:R-:W-:Y:S01]  /*0060*/  UMOV UR4, 0x400 ;  /* 0x0000040000047882 */ /* 0x000fe20000000000 */
[----:B------:R-:W3:Y:S03]  /*0070*/  LDCU.64 UR12, c[0x0][0x358] ;  /* 0x00006b00ff0c77ac */ /* 0x000ee60008000a00 */
[----:B------:R-:W4:Y:S08]  /*0080*/  S2UR UR6, SR_CTAID.X ;  /* 0x00000000000679c3 */ /* 0x000f300000002500 */
[----:B------:R-:W4:Y:S01]  /*0090*/  LDC R2, c[0x0][0x360] ;  /* 0x0000d800ff027b82 */ /* 0x000f220000000800 */
[----:B-1----:R-:W-:-:S07]  /*00a0*/  ULEA UR4, UR5, UR4, 0x18 ;  /* 0x0000000405047291 */ /* 0x002fce000f8ec0ff */
[----:B------:R-:W1:Y:S01]  /*00b0*/  LDC R11, c[0x0][0x3a0] ;  /* 0x0000e800ff0b7b82 */ /* 0x000e620000000800 */
[----:B0-----:R-:W-:-:S03]  /*00c0*/  LEA R3, R0, UR4, 0x2 ;  /* 0x0000000400037c11 */ /* 0x001fc6000f8e10ff */
[----:B------:R-:W0:Y:S02]  /*00d0*/  LDCU.64 UR4, c[0x0][0x388] ;  /* 0x00007100ff0477ac */ /* 0x000e240008000a00 */
[----:B------:R0:W-:Y:S01]  /*00e0*/  STS [R3], R4 ;  /* 0x0000000403007388 */ /* 0x0001e20000000800 */
[----:B----4-:R-:W-:-:S04]  /*00f0*/  IMAD R7, R2, UR6, RZ ;  /* 0x0000000602077c24 */ /* 0x010fc8000f8e02ff */
[----:B------:R-:W-:-:S05]  /*0100*/  IMAD R6, R7, 0x2, R0 ;  /* 0x0000000207067824 */ /* 0x000fca00078e0200 */
[----:B------:R-:W-:Y:S01]  /*0110*/  IADD3 R20, PT, PT, R6, R2, RZ ;  /* 0x0000000206147210 */ /* 0x000fe20007ffe0ff */
[----:B-1----:R-:W-:-:S03]  /*0120*/  VIADD R10, R11, 0xffffffff ;  /* 0xffffffff0b0a7836 */ /* 0x002fc60000000000 */
[----:B--2---:R-:W-:Y:S01]  /*0130*/  ISETP.GE.U32.AND P0, PT, R20, UR8, PT ;  /* 0x0000000814007c0c */ /* 0x004fe2000bf06070 */
[----:B0-----:R-:W-:Y:S01]  /*0140*/  IMAD.U32 R8, RZ, RZ, UR4 ;  /* 0x00000004ff087e24 */ /* 0x001fe2000f8e00ff */
[----:B------:R-:W-:Y:S02]  /*0150*/  MOV R9, UR5 ;  /* 0x0000000500097c02 */ /* 0x000fe40008000f00 */
[----:B------:R-:W-:-:S13]  /*0160*/  ISETP.GE.U32.AND.EX P0, PT, RZ, UR9, PT, P0 ;  /* 0x00000009ff007c0c */ /* 0x000fda000bf06100 */
[----:B---3--:R-:W-:Y:S05]  /*0170*/  @P0 BRA `(.L_x_575) ;  /* 0x0000002c00a40947 */ /* 0x008fea0003800000 */
        /* <DEDUP_REMOVED lines=10> */
[----:B------:R-:W-:Y:S01]  /*0220*/  MOV R8, R10 ;  /* 0x0000000a00087202 */ /* 0x000fe20000000f00 */
[----:B------:R-:W-:Y:S01]  /*0230*/  IMAD.IADD R7, R7, 0x1, R9 ;  /* 0x0000000107077824 */ /* 0x000fe200078e0209 */
        /* <DEDUP_REMOVED lines=10> */
[----:B------:R-:W1:Y:S04]  /*02e0*/  LDC.64 R16, c[0x0][0x398] ;  /* 0x0000e600ff107b82 */ /* 0x000e680000000a00 */
.L_x_602:
        /* <DEDUP_REMOVED lines=32> */
.L_x_579:
[----:B------:R-:W-:Y:S01]  /*04f0*/  IMAD.MOV.U32 R26, RZ, RZ, R6 ;  /* 0x000000ffff1a7224 */ /* 0x000fe200078e0006 */
[----:B------:R-:W-:Y:S01]  /*0500*/  MOV R13, R7 ;  /* 0x00000007000d7202 */ /* 0x000fe20000000f00 */
[----:B------:R-:W-:Y:S01]  /*0510*/  IMAD.MOV.U32 R14, RZ, RZ, R34 ;  /* 0x000000ffff0e7224 */ /* 0x000fe200078e0022 */
[----:B------:R-:W-:Y:S02]  /*0520*/  MOV R11, R35 ;  /* 0x00000023000b7202 */ /* 0x000fe40000000f00 */
[----:B------:R-:W-:-:S07]  /*0530*/  MOV R12, 0x550 ;  /* 0x00000550000c7802 */ /* 0x000fce0000000f00 */
[----:B-1----:R-:W-:Y:S05]  /*0540*/  CALL.REL.NOINC `($__internal_14_$__cuda_sm20_div_s64) ;  /* 0x0000006400587944 */ /* 0x002fea0003c00000 */
[-C--:B------:R-:W-:Y:S01]  /*0550*/  IADD3 R13, P0, PT, RZ, -R24.reuse, RZ ;  /* 0x80000018ff0d7210 */ /* 0x080fe20007f1e0ff */
[----:B------:R-:W-:Y:S01]  /*0560*/  IMAD.MOV.U32 R37, RZ, RZ, R25 ;  /* 0x000000ffff257224 */ /* 0x000fe200078e0019 */
[----:B------:R-:W-:-:S03]  /*0570*/  MOV R36, R24 ;  /* 0x0000001800247202 */ /* 0x000fc60000000f00 */
[----:B------:R-:W-:Y:S02]  /*0580*/  IMAD.X R11, RZ, RZ, ~R25, P0 ;  /* 0x000000ffff0b7224 */ /* 0x000fe400000e0e19 */
[----:B------:R-:W-:-:S04]  /*0590*/  IMAD.WIDE.U32 R6, R34, R13, R6 ;  /* 0x0000000d22067225 */ /* 0x000fc800078e0006 */
[----:B------:R-:W-:Y:S01]  /*05a0*/  IMAD R11, R11, R34, RZ ;  /* 0x000000220b0b7224 */ /* 0x000fe200078e02ff */
[----:B------:R-:W-:-:S03]  /*05b0*/  MOV R43, R6 ;  /* 0x00000006002b7202 */ /* 0x000fc60000000f00 */
[----:B------:R-:W-:-:S04]  /*05c0*/  IMAD R11, R35, R13, R11 ;  /* 0x0000000d230b7224 */ /* 0x000fc800078e020b */
[----:B------:R-:W-:-:S07]  /*05d0*/  IMAD.IADD R13, R7, 0x1, R11 ;  /* 0x00000001070d7824 */ /* 0x000fce00078e020b */
.L_x_580:
[----:B------:R-:W-:Y:S05]  /*05e0*/  BSYNC.RECONVERGENT B1 ;  /* 0x0000000000017941 */ /* 0x000fea0003800200 */
.L_x_578:
        /* <DEDUP_REMOVED lines=34> */
.L_x_582:
[----:B------:R-:W-:Y:S01]  /*0810*/  MOV R26, R20 ;  /* 0x00000014001a7202 */ /* 0x000fe20000000f00 */
[----:B------:R-:W-:Y:S01]  /*0820*/  IMAD.MOV.U32 R13, RZ, RZ, R9 ;  /* 0x000000ffff0d7224 */ /* 0x000fe200078e0009 */
[----:B------:R-:W-:Y:S01]  /*0830*/  MOV R14, R34 ;  /* 0x00000022000e7202 */ /* 0x000fe20000000f00 */
[----:B------:R-:W-:Y:S01]  /*0840*/  IMAD.MOV.U32 R11, RZ, RZ, R35 ;  /* 0x000000ffff0b7224 */ /* 0x000fe200078e0023 */
[----:B------:R-:W-:-:S07]  /*0850*/  MOV R12, 0x870 ;  /* 0x00000870000c7802 */ /* 0x000fce0000000f00 */
[----:B------:R-:W-:Y:S05]  /*0860*/  CALL.REL.NOINC `($__internal_14_$__cuda_sm20_div_s64) ;  /* 0x0000006000907944 */ /* 0x000fea0003c00000 */
[----:B------:R-:W-:Y:S01]  /*0870*/  IADD3 R11, P0, PT, RZ, -R24, RZ ;  /* 0x80000018ff0b7210 */ /* 0x000fe20007f1e0ff */
[----:B------:R-:W-:-:S03]  /*0880*/  IMAD.MOV.U32 R21, RZ, RZ, R9 ;  /* 0x000000ffff157224 */ /* 0x000fc600078e0009 */
[----:B------:R-:W-:-:S05]  /*0890*/  IADD3.X R13, PT, PT, RZ, ~R25, RZ, P0, !PT ;  /* 0x80000019ff0d7210 */ /* 0x000fca00007fe4ff */
[----:B------:R-:W-:Y:S02]  /*08a0*/  IMAD R4, R13, R34, RZ ;  /* 0x000000220d047224 */ /* 0x000fe400078e02ff */
[----:B------:R-:W-:-:S04]  /*08b0*/  IMAD.WIDE.U32 R12, R34, R11, R20 ;  /* 0x0000000b220c7225 */ /* 0x000fc800078e0014 */
[----:B------:R-:W-:Y:S01]  /*08c0*/  IMAD R9, R35, R11, R4 ;  /* 0x0000000b23097224 */ /* 0x000fe200078e0204 */
[----:B------:R-:W-:Y:S01]  /*08d0*/  MOV R35, R25 ;  /* 0x0000001900237202 */ /* 0x000fe20000000f00 */
[----:B------:R-:W-:-:S03]  /*08e0*/  IMAD.MOV.U32 R34, RZ, RZ, R24 ;  /* 0x000000ffff227224 */ /* 0x000fc600078e0018 */
[----:B------:R-:W-:-:S07]  /*08f0*/  IADD3 R9, PT, PT, R9, R13, RZ ;  /* 0x0000000d09097210 */ /* 0x000fce0007ffe0ff */
.L_x_583:
[----:B------:R-:W-:Y:S05]  /*0900*/  BSYNC.RECONVERGENT B1 ;  /* 0x0000000000017941 */ /* 0x000fea0003800200 */
.L_x_581:
        /* <DEDUP_REMOVED lines=33> */
.L_x_585:
[----:B------:R-:W-:Y:S01]  /*0b20*/  MOV R26, R36 ;  /* 0x00000024001a7202 */ /* 0x000fe20000000f00 */
[----:B------:R-:W-:Y:S01]  /*0b30*/  IMAD.MOV.U32 R13, RZ, RZ, R37 ;  /* 0x000000ffff0d7224 */ /* 0x000fe200078e0025 */
[----:B------:R-:W-:Y:S01]  /*0b40*/  MOV R14, R20 ;  /* 0x00000014000e7202 */ /* 0x000fe20000000f00 */
[----:B------:R-:W-:Y:S01]  /*0b50*/  IMAD.MOV.U32 R11, RZ, RZ, R21 ;  /* 0x000000ffff0b7224 */ /* 0x000fe200078e0015 */
[----:B------:R-:W-:-:S07]  /*0b60*/  MOV R12, 0xb80 ;  /* 0x00000b80000c7802 */ /* 0x000fce0000000f00 */
[----:B------:R-:W-:Y:S05]  /*0b70*/  CALL.REL.NOINC `($__internal_14_$__cuda_sm20_div_s64) ;  /* 0x0000005c00cc7944 */ /* 0x000fea0003c00000 */
        /* <DEDUP_REMOVED lines=10> */
.L_x_586:
[----:B------:R-:W-:Y:S05]  /*0c20*/  BSYNC.RECONVERGENT B1 ;  /* 0x0000000000017941 */ /* 0x000fea0003800200 */
.L_x_584:
        /* <DEDUP_REMOVED lines=35> */
.L_x_588:
[----:B------:R-:W-:Y:S01]  /*0e60*/  IMAD.MOV.U32 R26, RZ, RZ, R34 ;  /* 0x000000ffff1a7224 */ /* 0x000fe200078e0022 */
[----:B------:R-:W-:Y:S01]  /*0e70*/  MOV R13, R35 ;  /* 0x00000023000d7202 */ /* 0x000fe20000000f00 */
[----:B------:R-:W-:Y:S01]  /*0e80*/  IMAD.MOV.U32 R14, RZ, RZ, R20 ;  /* 0x000000ffff0e7224 */ /* 0x000fe200078e0014 */
[----:B------:R-:W-:Y:S02]  /*0e90*/  MOV R11, R21 ;  /* 0x00000015000b7202 */ /* 0x000fe40000000f00 */
[----:B------:R-:W-:-:S07]  /*0ea0*/  MOV R12, 0xec0 ;  /* 0x00000ec0000c7802 */ /* 0x000fce0000000f00 */
[----:B------:R-:W-:Y:S05]  /*0eb0*/  CALL.REL.NOINC `($__internal_14_$__cuda_sm20_div_s64) ;  /* 0x0000005800fc7944 */ /* 0x000fea0003c00000 */
        /* <DEDUP_REMOVED lines=11> */
.L_x_589:
[----:B------:R-:W-:Y:S05]  /*0f70*/  BSYNC.RECONVERGENT B1 ;  /* 0x0000000000017941 */ /* 0x000fea0003800200 */
.L_x_587:
        /* <DEDUP_REMOVED lines=36> */
.L_x_591:
        /* <DEDUP_REMOVED lines=16> */
.L_x_592:
[----:B------:R-:W-:Y:S05]  /*12c0*/  BSYNC.RECONVERGENT B1 ;  /* 0x0000000000017941 */ /* 0x000fea0003800200 */
.L_x_590:
        /* <DEDUP_REMOVED lines=35> */
.L_x_594:
        /* <DEDUP_REMOVED lines=17> */
.L_x_595:
[----:B------:R-:W-:Y:S05]  /*1610*/  BSYNC.RECONVERGENT B1 ;  /* 0x0000000000017941 */ /* 0x000fea0003800200 */
.L_x_593:
        /* <DEDUP_REMOVED lines=35> */
.L_x_597:
        /* <DEDUP_REMOVED lines=16> */
.L_x_598:
[----:B------:R-:W-:Y:S05]  /*1950*/  BSYNC.RECONVERGENT B1 ;  /* 0x0000000000017941 */ /* 0x000fea0003800200 */
.L_x_596:
        /* <DEDUP_REMOVED lines=35> */
.L_x_600:
[----:B------:R-:W-:Y:S01]  /*1b90*/  MOV R26, R34 ;  /* 0x00000022001a7202 */ /* 0x000fe20000000f00 */
[----:B------:R-:W-:Y:S01]  /*1ba0*/  IMAD.MOV.U32 R13, RZ, RZ, R35 ;  /* 0x000000ffff0d7224 */ /* 0x000fe200078e0023 */
[----:B------:R-:W-:Y:S01]  /*1bb0*/  MOV R14, R20 ;  /* 0x00000014000e7202 */ /* 0x000fe20000000f00 */
[----:B------:R-:W-:Y:S01]  /*1bc0*/  IMAD.MOV.U32 R11, RZ, RZ, R21 ;  /* 0x000000ffff0b7224 */ /* 0x000fe200078e0015 */
[----:B------:R-:W-:-:S07]  /*1bd0*/  MOV R12, 0x1bf0 ;  /* 0x00001bf0000c7802 */ /* 0x000fce0000000f00 */
[----:B------:R-:W-:Y:S05]  /*1be0*/  CALL.REL.NOINC `($__internal_14_$__cuda_sm20_div_s64) ;  /* 0x0000004c00b07944 */ /* 0x000fea0003c00000 */
        /* <DEDUP_REMOVED lines=10> */
.L_x_601:
[----:B------:R-:W-:Y:S05]  /*1c90*/  BSYNC.RECONVERGENT B1 ;  /* 0x0000000000017941 */ /* 0x000fea0003800200 */
.L_x_599:
        /* <DEDUP_REMOVED lines=8> */
.L_x_577:
        /* <DEDUP_REMOVED lines=16> */
[----:B0-----:R-:W-:Y:S01]  /*1e20*/  IADD3 R10, PT, PT, R7, 0xffffffe, RZ ;  /* 0x0ffffffe070a7810 */ /* 0x001fe20007ffe0ff */
[----:B------:R-:W-:-:S05]  /*1e30*/  HFMA2 R7, -RZ, RZ, 0, 0 ;  /* 0x00000000ff077431 */ /* 0x000fca00000001ff */
        /* <DEDUP_REMOVED lines=18> */
.L_x_605:
[----:B------:R-:W-:Y:S01]  /*1f60*/  IMAD.MOV.U32 R26, RZ, RZ, R6 ;  /* 0x000000ffff1a7224 */ /* 0x000fe200078e0006 */
[----:B------:R-:W-:Y:S01]  /*1f70*/  MOV R13, R7 ;  /* 0x00000007000d7202 */ /* 0x000fe20000000f00 */
[----:B------:R-:W-:Y:S01]  /*1f80*/  IMAD.MOV.U32 R14, RZ, RZ, R16 ;  /* 0x000000ffff0e7224 */ /* 0x000fe200078e0010 */
[----:B------:R-:W-:Y:S02]  /*1f90*/  MOV R11, R17 ;  /* 0x00000011000b7202 */ /* 0x000fe40000000f00 */
[----:B------:R-:W-:-:S07]  /*1fa0*/  MOV R12, 0x1fc0 ;  /* 0x00001fc0000c7802 */ /* 0x000fce0000000f00 */
[----:B------:R-:W-:Y:S05]  /*1fb0*/  CALL.REL.NOINC `($__internal_14_$__cuda_sm20_div_s64) ;  /* 0x0000004800bc7944 */ /* 0x000fea0003c00000 */
[----:B------:R-:W-:-:S05]  /*1fc0*/  IADD3 R13, P0, PT, RZ, -R24, RZ ;  /* 0x80000018ff0d7210 */ /* 0x000fca0007f1e0ff */
[----:B------:R-:W-:Y:S02]  /*1fd0*/  IMAD.X R11, RZ, RZ, ~R25, P0 ;  /* 0x000000ffff0b7224 */ /* 0x000fe400000e0e19 */
[----:B------:R-:W-:-:S04]  /*1fe0*/  IMAD.WIDE.U32 R6, R16, R13, R6 ;  /* 0x0000000d10067225 */ /* 0x000fc800078e0006 */
[----:B------:R-:W-:Y:S01]  /*1ff0*/  IMAD R11, R11, R16, RZ ;  /* 0x000000100b0b7224 */ /* 0x000fe200078e02ff */
[----:B------:R-:W-:Y:S02]  /*2000*/  MOV R35, R6 ;  /* 0x0000000600237202 */ /* 0x000fe40000000f00 */
[----:B------:R-:W-:Y:S01]  /*2010*/  MOV R6, R24 ;  /* 0x0000001800067202 */ /* 0x000fe20000000f00 */
[----:B------:R-:W-:-:S04]  /*2020*/  IMAD R11, R17, R13, R11 ;  /* 0x0000000d110b7224 */ /* 0x000fc800078e020b */
[----:B------:R-:W-:Y:S02]  /*2030*/  IMAD.IADD R13, R7, 0x1, R11 ;  /* 0x00000001070d7824 */ /* 0x000fe400078e020b */
[----:B------:R-:W-:-:S07]  /*2040*/  IMAD.MOV.U32 R7, RZ, RZ, R25 ;  /* 0x000000ffff077224 */ /* 0x000fce00078e0019 */
.L_x_606:
[----:B------:R-:W-:Y:S05]  /*2050*/  BSYNC.RECONVERGENT B1 ;  /* 0x0000000000017941 */ /* 0x000fea0003800200 */
.L_x_604:
        /* <DEDUP_REMOVED lines=34> */
.L_x_608:
[----:B------:R-:W-:Y:S01]  /*2280*/  IMAD.MOV.U32 R26, RZ, RZ, R20 ;  /* 0x000000ffff1a7224 */ /* 0x000fe200078e0014 */
[----:B------:R-:W-:Y:S01]  /*2290*/  MOV R13, R9 ;  /* 0x00000009000d7202 */ /* 0x000fe20000000f00 */
[----:B------:R-:W-:Y:S01]  /*22a0*/  IMAD.MOV.U32 R14, RZ, RZ, R16 ;  /* 0x000000ffff0e7224 */ /* 0x000fe200078e0010 */
[----:B------:R-:W-:Y:S02]  /*22b0*/  MOV R11, R17 ;  /* 0x00000011000b7202 */ /* 0x000fe40000000f00 */
[----:B------:R-:W-:-:S07]  /*22c0*/  MOV R12, 0x22e0 ;  /* 0x000022e0000c7802 */ /* 0x000fce0000000f00 */
[----:B------:R-:W-:Y:S05]  /*22d0*/  CALL.REL.NOINC `($__internal_14_$__cuda_sm20_div_s64) ;  /* 0x0000004400f47944 */ /* 0x000fea0003c00000 */
[----:B------:R-:W-:Y:S01]  /*22e0*/  IADD3 R11, P0, PT, RZ, -R24, RZ ;  /* 0x80000018ff0b7210 */ /* 0x000fe20007f1e0ff */
[--C-:B------:R-:W-:Y:S01]  /*22f0*/  IMAD.MOV.U32 R19, RZ, RZ, R25.reuse ;  /* 0x000000ffff137224 */ /* 0x100fe200078e0019 */
[----:B------:R-:W-:Y:S02]  /*2300*/  MOV R4, R20 ;  /* 0x0000001400047202 */ /* 0x000fe40000000f00 */
[----:B------:R-:W-:Y:S01]  /*2310*/  MOV R18, R24 ;  /* 0x0000001800127202 */ /* 0x000fe20000000f00 */
[----:B------:R-:W-:-:S04]  /*2320*/  IMAD.X R5, RZ, RZ, ~R25, P0 ;  /* 0x000000ffff057224 */ /* 0x000fc800000e0e19 */
[----:B------:R-:W-:Y:S02]  /*2330*/  IMAD R10, R5, R16, RZ ;  /* 0x00000010050a7224 */ /* 0x000fe400078e02ff */
[----:B------:R-:W-:Y:S02]  /*2340*/  IMAD.MOV.U32 R5, RZ, RZ, R9 ;  /* 0x000000ffff057224 */ /* 0x000fe400078e0009 */
[----:B------:R-:W-:-:S04]  /*2350*/  IMAD.WIDE.U32 R4, R16, R11, R4 ;  /* 0x0000000b10047225 */ /* 0x000fc800078e0004 */
[----:B------:R-:W-:Y:S01]  /*2360*/  IMAD R11, R17, R11, R10 ;  /* 0x0000000b110b7224 */ /* 0x000fe200078e020a */
[----:B------:R-:W-:-:S03]  /*2370*/  MOV R9, R4 ;  /* 0x0000000400097202 */ /* 0x000fc60000000f00 */
[----:B------:R-:W-:-:S07]  /*2380*/  IMAD.IADD R11, R11, 0x1, R5 ;  /* 0x000000010b0b7824 */ /* 0x000fce00078e0205 */
.L_x_609:
[----:B------:R-:W-:Y:S05]  /*2390*/  BSYNC.RECONVERGENT B1 ;  /* 0x0000000000017941 */ /* 0x000fea0003800200 */
.L_x_607:
        /* <DEDUP_REMOVED lines=36> */
.L_x_611:
        /* <DEDUP_REMOVED lines=16> */
.L_x_612:
[----:B------:R-:W-:Y:S05]  /*26e0*/  BSYNC.RECONVERGENT B1 ;  /* 0x0000000000017941 */ /* 0x000fea0003800200 */
.L_x_610:
        /* <DEDUP_REMOVED lines=35> */
.L_x_614:
[----:B------:R-:W-:Y:S01]  /*2920*/  IMAD.MOV.U32 R26, RZ, RZ, R18 ;  /* 0x000000ffff1a7224 */ /* 0x000fe200078e0012 */
[----:B------:R-:W-:Y:S01]  /*2930*/  MOV R13, R19 ;  /* 0x00000013000d7202 */ /* 0x000fe20000000f00 */
[----:B------:R-:W-:Y:S01]  /*2940*/  IMAD.MOV.U32 R14, RZ, RZ, R16 ;  /* 0x000000ffff0e7224 */ /* 0x000fe200078e0010 */
[----:B------:R-:W-:Y:S02]  /*2950*/  MOV R11, R17 ;  /* 0x00000011000b7202 */ /* 0x000fe40000000f00 */
[----:B------:R-:W-:-:S07]  /*2960*/  MOV R12, 0x2980 ;  /* 0x00002980000c7802 */ /* 0x000fce0000000f00 */
[----:B------:R-:W-:Y:S05]  /*2970*/  CALL.REL.NOINC `($__internal_14_$__cuda_sm20_div_s64) ;  /* 0x00000040004c7944 */ /* 0x000fea0003c00000 */
        /* <DEDUP_REMOVED lines=10> */
.L_x_615:
[----:B------:R-:W-:Y:S05]  /*2a20*/  BSYNC.RECONVERGENT B1 ;  /* 0x0000000000017941 */ /* 0x000fea0003800200 */
.L_x_613:
[----:B------:R-:W-:Y:S01]  /*2a30*/  IMAD R11, R11, R38, RZ ;  /* 0x000000260b0b7224 */ /* 0x000fe200078e02ff */
[----:B------:R-:W-:Y:S01]  /*2a40*/  IADD3 R8, PT, PT, R8, -0x2, RZ ;  /* 0xfffffffe08087810 */ /* 0x000fe20007ffe0ff */
[----:B------:R-:W-:Y:S02]  /*2a50*/  IMAD.MOV.U32 R36, RZ, RZ, R22 ;  /* 0x000000ffff247224 */ /* 0x000fe400078e0016 */
[-C--:B------:R-:W-:Y:S02]  /*2a60*/  IMAD R11, R39, R10.reuse, R11 ;  /* 0x0000000a270b7224 */ /* 0x080fe400078e020b */
[----:B------:R-:W-:-:S04]  /*2a70*/  IMAD.WIDE.U32 R22, R38, R10, R36 ;  /* 0x0000000a26167225 */ /* 0x000fc800078e0024 */
[----:B------:R-:W-:-:S07]  /*2a80*/  IMAD.IADD R23, R23, 0x1, R11 ;  /* 0x0000000117177824 */ /* 0x000fce00078e020b */
.L_x_603:
        /* <DEDUP_REMOVED lines=30> */
.L_x_617:
[----:B------:R-:W-:Y:S01]  /*2c70*/  IMAD.MOV.U32 R18, RZ, RZ, R6 ;  /* 0x000000ffff127224 */ /* 0x000fe200078e0006 */
[----:B------:R-:W-:Y:S01]  /*2c80*/  MOV R19, R7 ;  /* 0x0000000700137202 */ /* 0x000fe20000000f00 */
[----:B------:R-:W-:Y:S01]  /*2c90*/  IMAD.MOV.U32 R24, RZ, RZ, R10 ;  /* 0x000000ffff187224 */ /* 0x000fe200078e000a */
[----:B------:R-:W-:Y:S02]  /*2ca0*/  MOV R21, R11 ;  /* 0x0000000b00157202 */ /* 0x000fe40000000f00 */
[----:B------:R-:W-:-:S07]  /*2cb0*/  MOV R26, 0x2cd0 ;  /* 0x00002cd0001a7802 */ /* 0x000fce0000000f00 */
[----:B------:R-:W-:Y:S05]  /*2cc0*/  CALL.REL.NOINC `($__internal_15_$__cuda_sm20_rem_s64) ;  /* 0x0000004000c47944 */ /* 0x000fea0003c00000 */
.L_x_618:
[----:B------:R-:W-:Y:S05]  /*2cd0*/  BSYNC.RECONVERGENT B1 ;  /* 0x0000000000017941 */ /* 0x000fea0003800200 */
.L_x_616:
        /* <DEDUP_REMOVED lines=20> */
[----:B------:R-:W-:-:S04]  /*2e20*/  IMAD.HI.U32 R6, R11, R20, RZ ;  /* 0x000000140b067227 */ /* 0x000fc800078e00ff */
[----:B------:R-:W-:-:S04]  /*2e30*/  IMAD.MOV R7, RZ, RZ, -R6 ;  /* 0x000000ffff077224 */ /* 0x000fc800078e0a06 */
[----:B------:R-:W-:Y:S01]  /*2e40*/  IMAD R6, R10, R7, R20 ;  /* 0x000000070a067224 */ /* 0x000fe200078e0214 */
[----:B------:R-:W-:-:S04]  /*2e50*/  MOV R7, RZ ;  /* 0x000000ff00077202 */ /* 0x000fc80000000f00 */
[----:B------:R-:W-:-:S13]  /*2e60*/  ISETP.GE.U32.AND P0, PT, R6, R10, PT ;  /* 0x0000000a0600720c */ /* 0x000fda0003f06070 */
[----:B------:R-:W-:-:S04]  /*2e70*/  @P0 IADD3 R6, PT, PT, -R10, R6, RZ ;  /* 0x000000060a060210 */ /* 0x000fc80007ffe1ff */
[----:B------:R-:W-:-:S13]  /*2e80*/  ISETP.GE.U32.AND P0, PT, R6, R10, PT ;  /* 0x0000000a0600720c */ /* 0x000fda0003f06070 */
[----:B------:R-:W-:Y:S01]  /*2e90*/  @P0 IMAD.IADD R6, R6, 0x1, -R10 ;  /* 0x0000000106060824 */ /* 0x000fe200078e0a0a */
[----:B------:R-:W-:Y:S01]  /*2ea0*/  @!P1 LOP3.LUT R6, RZ, R10, RZ, 0x33, !PT ;  /* 0x0000000aff069212 */ /* 0x000fe200078e33ff */
[----:B------:R-:W-:Y:S06]  /*2eb0*/  BRA `(.L_x_621) ;  /* 0x0000000000187947 */ /* 0x000fec0003800000 */
.L_x_620:
[----:B------:R-:W-:Y:S01]  /*2ec0*/  IMAD.MOV.U32 R24, RZ, RZ, R10 ;  /* 0x000000ffff187224 */ /* 0x000fe200078e000a */
[----:B------:R-:W-:Y:S01]  /*2ed0*/  MOV R21, R11 ;  /* 0x0000000b00157202 */ /* 0x000fe20000000f00 */
[----:B------:R-:W-:Y:S01]  /*2ee0*/  IMAD.MOV.U32 R18, RZ, RZ, R20 ;  /* 0x000000ffff127224 */ /* 0x000fe200078e0014 */
[----:B------:R-:W-:Y:S02]  /*2ef0*/  MOV R19, R9 ;  /* 0x0000000900137202 */ /* 0x000fe40000000f00 */
[----:B------:R-:W-:-:S07]  /*2f00*/  MOV R26, 0x2f20 ;  /* 0x00002f20001a7802 */ /* 0x000fce0000000f00 */
[----:B------:R-:W-:Y:S05]  /*2f10*/  CALL.REL.NOINC `($__internal_15_$__cuda_sm20_rem_s64) ;  /* 0x0000004000307944 */ /* 0x000fea0003c00000 */
.L_x_621:
[----:B------:R-:W-:Y:S05]  /*2f20*/  BSYNC.RECONVERGENT B1 ;  /* 0x0000000000017941 */ /* 0x000fea0003800200 */
.L_x_619:
[----:B------:R-:W-:Y:S02]  /*2f30*/  IMAD R7, R7, R16, RZ ;  /* 0x0000001007077224 */ /* 0x000fe400078e02ff */
[----:B------:R-:W-:-:S04]  /*2f40*/  IMAD.WIDE.U32 R22, R16, R6, R22 ;  /* 0x0000000610167225 */ /* 0x000fc800078e0016 */
[----:B------:R-:W-:-:S04]  /*2f50*/  IMAD R7, R17, R6, R7 ;  /* 0x0000000611077224 */ /* 0x000fc800078e0207 */
[----:B------:R-:W-:-:S07]  /*2f60*/  IMAD.IADD R23, R23, 0x1, R7 ;  /* 0x0000000117177824 */ /* 0x000fce00078e0207 */
.L_x_576:
[----:B------:R-:W0:Y:S02]  /*2f70*/  LDCU.64 UR4, c[0x0][0x388] ;  /* 0x00007100ff0477ac */ /* 0x000e240008000a00 */
[----:B0-----:R-:W-:Y:S02]  /*2f80*/  LEA R8, P1, R22, UR4, 0x2 ;  /* 0x0000000416087c11 */ /* 0x001fe4000f8210ff */
[----:B------:R-:W-:Y:S02]  /*2f90*/  LEA R6, P0, R4, UR4, 0x2 ;  /* 0x0000000404067c11 */ /* 0x000fe4000f8010ff */
[----:B------:R-:W-:Y:S02]  /*2fa0*/  LEA.HI.X R9, R22, UR5, R23, 0x2, P1 ;  /* 0x0000000516097c11 */ /* 0x000fe400088f1417 */
[----:B------:R-:W-:-:S04]  /*2fb0*/  LEA.HI.X R7, R4, UR5, R5, 0x2, P0 ;  /* 0x0000000504077c11 */ /* 0x000fc800080f1405 */
[----:B------:R-:W2:Y:S04]  /*2fc0*/  LDG.E R9, desc[UR12][R8.64] ;  /* 0x0000000c08097981 */ /* 0x000ea8000c1e1900 */
[----:B------:R-:W2:Y:S02]  /*2fd0*/  LDG.E R6, desc[UR12][R6.64] ;  /* 0x0000000c06067981 */ /* 0x000ea4000c1e1900 */
[----:B--2---:R-:W-:-:S05]  /*2fe0*/  FMUL R4, R6, R9 ;  /* 0x0000000906047220 */ /* 0x004fca0000400000 */
[----:B------:R0:W-:Y:S01]  /*2ff0*/  STS [R3], R4 ;  /* 0x0000000403007388 */ /* 0x0001e20000000800 */
[----:B------:R-:W-:Y:S05]  /*3000*/  BRA `(.L_x_622) ;  /* 0x0000003400b87947 */ /* 0x000fea0003800000 */
.L_x_575:
        /* <DEDUP_REMOVED lines=17> */
[----:B------:R-:W1:Y:S05]  /*3120*/  LDC.64 R16, c[0x0][0x398] ;  /* 0x0000e600ff107b82 */ /* 0x000e6a0000000a00 */
.L_x_649:
[----:B------:R-:W-:-:S05]  /*3130*/  IADD3 R5, PT, PT, R10, 0x3, RZ ;  /* 0x000000030a057810 */ /* 0x000fca0007ffe0ff */
        /* <DEDUP_REMOVED lines=29> */
.L_x_626:
        /* <DEDUP_REMOVED lines=11> */
[----:B------:R-:W-:-:S04]  /*33c0*/  IMAD R7, R7, R20, RZ ;  /* 0x0000001407077224 */ /* 0x000fc800078e02ff */
[----:B------:R-:W-:Y:S01]  /*33d0*/  IMAD R7, R21, R11, R7 ;  /* 0x0000000b15077224 */ /* 0x000fe200078e0207 */
[----:B------:R-:W-:-:S03]  /*33e0*/  MOV R21, R12 ;  /* 0x0000000c00157202 */ /* 0x000fc60000000f00 */
[----:B------:R-:W-:-:S07]  /*33f0*/  IMAD.IADD R11, R13, 0x1, R7 ;  /* 0x000000010d0b7824 */ /* 0x000fce00078e0207 */
.L_x_627:
[----:B------:R-:W-:Y:S05]  /*3400*/  BSYNC.RECONVERGENT B1 ;  /* 0x0000000000017941 */ /* 0x000fea0003800200 */
.L_x_625:
[----:B------:R-:W0:Y:S01]  /*3410*/  LDC.64 R18, c[0x0][0x390] ;  /* 0x0000e400ff127b82 */ /* 0x000e220000000a00 */
[----:B------:R-:W-:-:S07]  /*3420*/  IADD3 R7, PT, PT, R10, 0x2, RZ ;  /* 0x000000020a077810 */ /* 0x000fce0007ffe0ff */
        /* <DEDUP_REMOVED lines=37> */
.L_x_629:
[----:B------:R-:W-:Y:S01]  /*3680*/  IMAD.MOV.U32 R26, RZ, RZ, R36 ;  /* 0x000000ffff1a7224 */ /* 0x000fe200078e0024 */
[----:B------:R-:W-:Y:S01]  /*3690*/  MOV R13, R37 ;  /* 0x00000025000d7202 */ /* 0x000fe20000000f00 */
[----:B------:R-:W-:Y:S01]  /*36a0*/  IMAD.MOV.U32 R14, RZ, RZ, R38 ;  /* 0x000000ffff0e7224 */ /* 0x000fe200078e0026 */
[----:B------:R-:W-:Y:S02]  /*36b0*/  MOV R11, R39 ;  /* 0x00000027000b7202 */ /* 0x000fe40000000f00 */
[----:B------:R-:W-:-:S07]  /*36c0*/  MOV R12, 0x36e0 ;  /* 0x000036e0000c7802 */ /* 0x000fce0000000f00 */
[----:B-1----:R-:W-:Y:S05]  /*36d0*/  CALL.REL.NOINC `($__internal_14_$__cuda_sm20_div_s64) ;  /* 0x0000003000f47944 */ /* 0x002fea0003c00000 */
        /* <DEDUP_REMOVED lines=11> */
.L_x_630:
[----:B------:R-:W-:Y:S05]  /*3790*/  BSYNC.RECONVERGENT B1 ;  /* 0x0000000000017941 */ /* 0x000fea0003800200 */
.L_x_628:
[----:B------:R-:W-:Y:S01]  /*37a0*/  IADD3 R5, PT, PT, R10, 0x1, RZ ;  /* 0x000000010a057810 */ /* 0x000fe20007ffe0ff */
        /* <DEDUP_REMOVED lines=36> */
.L_x_632:
        /* <DEDUP_REMOVED lines=8> */
[----:B------:R-:W-:Y:S02]  /*3a70*/  MOV R12, R36 ;  /* 0x00000024000c7202 */ /* 0x000fe40000000f00 */
[----:B------:R-:W-:Y:S01]  /*3a80*/  MOV R20, R24 ;  /* 0x0000001800147202 */ /* 0x000fe20000000f00 */
[----:B------:R-:W-:Y:S02]  /*3a90*/  IMAD.X R11, RZ, RZ, ~R25, P0 ;  /* 0x000000ffff0b7224 */ /* 0x000fe400000e0e19 */
[----:B------:R-:W-:-:S04]  /*3aa0*/  IMAD.WIDE.U32 R12, R40, R21, R12 ;  /* 0x00000015280c7225 */ /* 0x000fc800078e000c */
[----:B------:R-:W-:-:S04]  /*3ab0*/  IMAD R11, R11, R40, RZ ;  /* 0x000000280b0b7224 */ /* 0x000fc800078e02ff */
[----:B------:R-:W-:Y:S01]  /*3ac0*/  IMAD R11, R41, R21, R11 ;  /* 0x00000015290b7224 */ /* 0x000fe200078e020b */
[----:B------:R-:W-:Y:S01]  /*3ad0*/  MOV R41, R12 ;  /* 0x0000000c00297202 */ /* 0x000fe20000000f00 */
[----:B------:R-:W-:Y:S02]  /*3ae0*/  IMAD.MOV.U32 R21, RZ, RZ, R25 ;  /* 0x000000ffff157224 */ /* 0x000fe400078e0019 */
[----:B------:R-:W-:-:S07]  /*3af0*/  IMAD.IADD R11, R13, 0x1, R11 ;  /* 0x000000010d0b7824 */ /* 0x000fce00078e020b */
.L_x_633:
[----:B------:R-:W-:Y:S05]  /*3b00*/  BSYNC.RECONVERGENT B1 ;  /* 0x0000000000017941 */ /* 0x000fea0003800200 */
.L_x_631:
        /* <DEDUP_REMOVED lines=38> */
.L_x_635:
[----:B------:R-:W-:Y:S01]  /*3d70*/  MOV R26, R20 ;  /* 0x00000014001a7202 */ /* 0x000fe20000000f00 */
[----:B------:R-:W-:Y:S01]  /*3d80*/  IMAD.MOV.U32 R13, RZ, RZ, R21 ;  /* 0x000000ffff0d7224 */ /* 0x000fe200078e0015 */
[----:B------:R-:W-:Y:S01]  /*3d90*/  MOV R14, R36 ;  /* 0x00000024000e7202 */ /* 0x000fe20000000f00 */
[----:B------:R-:W-:Y:S01]  /*3da0*/  IMAD.MOV.U32 R11, RZ, RZ, R37 ;  /* 0x000000ffff0b7224 */ /* 0x000fe200078e0025 */
[----:B------:R-:W-:-:S07]  /*3db0*/  MOV R12, 0x3dd0 ;  /* 0x00003dd0000c7802 */ /* 0x000fce0000000f00 */
[----:B-1----:R-:W-:Y:S05]  /*3dc0*/  CALL.REL.NOINC `($__internal_14_$__cuda_sm20_div_s64) ;  /* 0x0000002c00387944 */ /* 0x002fea0003c00000 */
        /* <DEDUP_REMOVED lines=11> */
.L_x_636:
[----:B------:R-:W-:Y:S05]  /*3e80*/  BSYNC.RECONVERGENT B1 ;  /* 0x0000000000017941 */ /* 0x000fea0003800200 */
.L_x_634:
[C---:B------:R-:W-:Y:S02]  /*3e90*/  VIADD R4, R10.reuse, 0xffffffff ;  /* 0xffffffff0a047836 */ /* 0x040fe40000000000 */
        /* <DEDUP_REMOVED lines=37> */
.L_x_638:
        /* <DEDUP_REMOVED lines=17> */
.L_x_639:
[----:B------:R-:W-:Y:S05]  /*4200*/  BSYNC.RECONVERGENT B1 ;  /* 0x0000000000017941 */ /* 0x000fea0003800200 */
.L_x_637:
        /* <DEDUP_REMOVED lines=40> */
.L_x_641:
        /* <DEDUP_REMOVED lines=17> */
.L_x_642:
[----:B------:R-:W-:Y:S05]  /*45a0*/  BSYNC.RECONVERGENT B1 ;  /* 0x0000000000017941 */ /* 0x000fea0003800200 */
.L_x_640:
        /* <DEDUP_REMOVED lines=40> */
.L_x_644:
        /* <DEDUP_REMOVED lines=17> */
.L_x_645:
[----:B------:R-:W-:Y:S05]  /*4940*/  BSYNC.RECONVERGENT B1 ;  /* 0x0000000000017941 */ /* 0x000fea0003800200 */
.L_x_643:
[----:B------:R-:W0:Y:S08]  /*4950*/  LDC.64 R22, c[0x0][0x390] ;  /* 0x0000e400ff167b82 */ /* 0x000e300000000a00 */
        /* <DEDUP_REMOVED lines=16> */
[----:B------:R-:W-:Y:S02]  /*4a60*/  ISETP.NE.U32.AND P2, PT, R22, RZ, PT ;  /* 0x000000ff1600720c */ /* 0x000fe40003f45070 */
        /* <DEDUP_REMOVED lines=20> */
.L_x_647:
[----:B------:R-:W-:Y:S01]  /*4bb0*/  MOV R26, R20 ;  /* 0x00000014001a7202 */ /* 0x000fe20000000f00 */
[----:B------:R-:W-:Y:S01]  /*4bc0*/  IMAD.MOV.U32 R14, RZ, RZ, R22 ;  /* 0x000000ffff0e7224 */ /* 0x000fe200078e0016 */
[----:B------:R-:W-:Y:S02]  /*4bd0*/  MOV R13, R21 ;  /* 0x00000015000d7202 */ /* 0x000fe40000000f00 */
[----:B------:R-:W-:Y:S02]  /*4be0*/  MOV R11, R23 ;  /* 0x00000017000b7202 */ /* 0x000fe40000000f00 */
[----:B------:R-:W-:-:S07]  /*4bf0*/  MOV R12, 0x4c10 ;  /* 0x00004c10000c7802 */ /* 0x000fce0000000f00 */
[----:B-1----:R-:W-:Y:S05]  /*4c00*/  CALL.REL.NOINC `($__internal_14_$__cuda_sm20_div_s64) ;  /* 0x0000001c00a87944 */ /* 0x002fea0003c00000 */
        /* <DEDUP_REMOVED lines=11> */
.L_x_648:
[----:B------:R-:W-:Y:S05]  /*4cc0*/  BSYNC.RECONVERGENT B1 ;  /* 0x0000000000017941 */ /* 0x000fea0003800200 */
.L_x_646:
        /* <DEDUP_REMOVED lines=14> */
[----:B------:R-:W-:-:S07]  /*4db0*/  IADD3 R10, PT, PT, R10, 0x3, RZ ;  /* 0x000000030a0a7810 */ /* 0x000fce0007ffe0ff */
.L_x_624:
        /* <DEDUP_REMOVED lines=37> */
.L_x_652:
[----:B------:R-:W-:Y:S01]  /*5010*/  MOV R26, R18 ;  /* 0x00000012001a7202 */ /* 0x000fe20000000f00 */
[----:B------:R-:W-:Y:S01]  /*5020*/  IMAD.MOV.U32 R13, RZ, RZ, R19 ;  /* 0x000000ffff0d7224 */ /* 0x000fe200078e0013 */
[----:B------:R-:W-:Y:S02]  /*5030*/  MOV R14, R6 ;  /* 0x00000006000e7202 */ /* 0x000fe40000000f00 */
[----:B------:R-:W-:Y:S02]  /*5040*/  MOV R11, R7 ;  /* 0x00000007000b7202 */ /* 0x000fe40000000f00 */
[----:B------:R-:W-:-:S07]  /*5050*/  MOV R12, 0x5070 ;  /* 0x00005070000c7802 */ /* 0x000fce0000000f00 */
[----:B------:R-:W-:Y:S05]  /*5060*/  CALL.REL.NOINC `($__internal_14_$__cuda_sm20_div_s64) ;  /* 0x0000001800907944 */ /* 0x000fea0003c00000 */
        /* <DEDUP_REMOVED lines=9> */
.L_x_653:
[----:B------:R-:W-:Y:S05]  /*5100*/  BSYNC.RECONVERGENT B1 ;  /* 0x0000000000017941 */ /* 0x000fea0003800200 */
.L_x_651:
        /* <DEDUP_REMOVED lines=39> */
.L_x_655:
        /* <DEDUP_REMOVED lines=17> */
.L_x_656:
[----:B------:R-:W-:Y:S05]  /*5490*/  BSYNC.RECONVERGENT B1 ;  /* 0x0000000000017941 */ /* 0x000fea0003800200 */
.L_x_654:
        /* <DEDUP_REMOVED lines=40> */
.L_x_658:
[----:B------:R-:W-:Y:S01]  /*5720*/  MOV R26, R18 ;  /* 0x00000012001a7202 */ /* 0x000fe20000000f00 */
[----:B------:R-:W-:Y:S01]  /*5730*/  IMAD.MOV.U32 R14, RZ, RZ, R20 ;  /* 0x000000ffff0e7224 */ /* 0x000fe200078e0014 */
[----:B------:R-:W-:Y:S02]  /*5740*/  MOV R13, R19 ;  /* 0x00000013000d7202 */ /* 0x000fe40000000f00 */
[----:B------:R-:W-:Y:S02]  /*5750*/  MOV R11, R21 ;  /* 0x00000015000b7202 */ /* 0x000fe40000000f00 */
[----:B------:R-:W-:-:S07]  /*5760*/  MOV R12, 0x5780 ;  /* 0x00005780000c7802 */ /* 0x000fce0000000f00 */
[----:B------:R-:W-:Y:S05]  /*5770*/  CALL.REL.NOINC `($__internal_14_$__cuda_sm20_div_s64) ;  /* 0x0000001000cc7944 */ /* 0x000fea0003c00000 */
        /* <DEDUP_REMOVED lines=11> */
.L_x_659:
[----:B------:R-:W-:Y:S05]  /*5830*/  BSYNC.RECONVERGENT B1 ;  /* 0x0000000000017941 */ /* 0x000fea0003800200 */
.L_x_657:
        /* <DEDUP_REMOVED lines=40> */
.L_x_661:
[----:B------:R-:W-:Y:S01]  /*5ac0*/  MOV R26, R18 ;  /* 0x00000012001a7202 */ /* 0x000fe20000000f00 */
[----:B------:R-:W-:Y:S01]  /*5ad0*/  IMAD.MOV.U32 R13, RZ, RZ, R19 ;  /* 0x000000ffff0d7224 */ /* 0x000fe200078e0013 */
[----:B------:R-:W-:Y:S02]  /*5ae0*/  MOV R14, R20 ;  /* 0x00000014000e7202 */ /* 0x000fe40000000f00 */
[----:B------:R-:W-:Y:S02]  /*5af0*/  MOV R11, R21 ;  /* 0x00000015000b7202 */ /* 0x000fe40000000f00 */
[----:B------:R-:W-:-:S07]  /*5b00*/  MOV R12, 0x5b20 ;  /* 0x00005b20000c7802 */ /* 0x000fce0000000f00 */
[----:B------:R-:W-:Y:S05]  /*5b10*/  CALL.REL.NOINC `($__internal_14_$__cuda_sm20_div_s64) ;  /* 0x0000000c00e47944 */ /* 0x000fea0003c00000 */
        /* <DEDUP_REMOVED lines=11> */
.L_x_662:
[----:B------:R-:W-:Y:S05]  /*5bd0*/  BSYNC.RECONVERGENT B1 ;  /* 0x0000000000017941 */ /* 0x000fea0003800200 */
.L_x_660:
        /* <DEDUP_REMOVED lines=11> */
.L_x_650:
        /* <DEDUP_REMOVED lines=35> */
.L_x_665:
[----:B------:R-:W-:Y:S01]  /*5ec0*/  IMAD.MOV.U32 R26, RZ, RZ, R18 ;  /* 0x000000ffff1a7224 */ /* 0x000fe200078e0012 */
[----:B------:R-:W-:Y:S01]  /*5ed0*/  MOV R13, R19 ;  /* 0x00000013000d7202 */ /* 0x000fe20000000f00 */
[----:B------:R-:W-:Y:S01]  /*5ee0*/  IMAD.MOV.U32 R11, RZ, RZ, R5 ;  /* 0x000000ffff0b7224 */ /* 0x000fe200078e0005 */
[----:B------:R-:W-:Y:S02]  /*5ef0*/  MOV R14, R4 ;  /* 0x00000004000e7202 */ /* 0x000fe40000000f00 */
[----:B------:R-:W-:-:S07]  /*5f00*/  MOV R12, 0x5f20 ;  /* 0x00005f20000c7802 */ /* 0x000fce0000000f00 */
[----:B------:R-:W-:Y:S05]  /*5f10*/  CALL.REL.NOINC `($__internal_14_$__cuda_sm20_div_s64) ;  /* 0x0000000800e47944 */ /* 0x000fea0003c00000 */
        /* <DEDUP_REMOVED lines=8> */
.L_x_666:
[----:B------:R-:W-:Y:S05]  /*5fa0*/  BSYNC.RECONVERGENT B1 ;  /* 0x0000000000017941 */ /* 0x000fea0003800200 */
.L_x_664:
        /* <DEDUP_REMOVED lines=39> */
.L_x_668:
        /* <DEDUP_REMOVED lines=17> */
.L_x_669:
[----:B------:R-:W-:Y:S05]  /*6330*/  BSYNC.RECONVERGENT B1 ;  /* 0x0000000000017941 */ /* 0x000fea0003800200 */
.L_x_667:
        /* <DEDUP_REMOVED lines=11> */
.L_x_663:
        /* <DEDUP_REMOVED lines=31> */
.L_x_671:
[----:B------:R-:W-:Y:S02]  /*65e0*/  MOV R24, R20 ;  /* 0x0000001400187202 */ /* 0x000fe40000000f00 */
[----:B------:R-:W-:-:S07]  /*65f0*/  MOV R26, 0x6610 ;  /* 0x00006610001a7802 */ /* 0x000fce0000000f00 */
[----:B------:R-:W-:Y:S05]  /*6600*/  CALL.REL.NOINC `($__internal_15_$__cuda_sm20_rem_s64) ;  /* 0x0000000800747944 */ /* 0x000fea0003c00000 */
[----:B------:R-:W-:Y:S01]  /*6610*/  MOV R4, R6 ;  /* 0x0000000600047202 */ /* 0x000fe20000000f00 */
[----:B------:R-:W-:-:S07]  /*6620*/  IMAD.MOV.U32 R5, RZ, RZ, R7 ;  /* 0x000000ffff057224 */ /* 0x000fce00078e0007 */
.L_x_672:
[----:B------:R-:W-:Y:S05]  /*6630*/  BSYNC.RECONVERGENT B1 ;  /* 0x0000000000017941 */ /* 0x000fea0003800200 */
.L_x_670:
        /* <DEDUP_REMOVED lines=9> */
.L_x_623:
[----:B------:R-:W2:Y:S04]  /*66d0*/  LDG.E R8, desc[UR12][R8.64] ;  /* 0x0000000c08087981 */ /* 0x000ea8000c1e1900 */
[----:B--2---:R1:W-:Y:S02]  /*66e0*/  STS [R3], R8 ;  /* 0x0000000803007388 */ /* 0x0043e40000000800 */
.L_x_622:
[----:B------:R-:W-:Y:S05]  /*66f0*/  BSYNC.RECONVERGENT B0 ;  /* 0x0000000000007941 */ /* 0x000fea0003800200 */
.L_x_574:
[----:B------:R-:W-:Y:S01]  /*6700*/  BAR.SYNC.DEFER_BLOCKING 0x0 ;  /* 0x0000000000007b1d */ /* 0x000fe20000010000 */
[----:B------:R-:W-:Y:S02]  /*6710*/  ISETP.GE.U32.AND P0, PT, R2, 0x42, PT ;  /* 0x000000420200780c */ /* 0x000fe40003f06070 */
[----:B------:R-:W-:-:S11]  /*6720*/  ISETP.GT.U32.AND P1, PT, R0, 0x1f, PT ;  /* 0x0000001f0000780c */ /* 0x000fd60003f24070 */
[----:B------:R-:W-:Y:S05]  /*6730*/  @!P0 BRA `(.L_x_673) ;  /* 0x00000000002c8947 */ /* 0x000fea0003800000 */
.L_x_674:
[----:B------:R-:W-:-:S04]  /*6740*/  SHF.R.U32.HI R6, RZ, 0x1, R2 ;  /* 0x00000001ff067819 */ /* 0x000fc80000011602 */
[----:B------:R-:W-:-:S13]  /*6750*/  ISETP.GE.U32.AND P0, PT, R0, R6, PT ;  /* 0x000000060000720c */ /* 0x000fda0003f06070 */
[----:B------:R-:W-:Y:S01]  /*6760*/  @!P0 LEA R5, R6, R3, 0x2 ;  /* 0x0000000306058211 */ /* 0x000fe200078e10ff */
[----:B0-----:R-:W-:Y:S05]  /*6770*/  @!P0 LDS R4, [R3] ;  /* 0x0000000003048984 */ /* 0x001fea0000000800 */
[----:B------:R-:W0:Y:S02]  /*6780*/  @!P0 LDS R5, [R5] ;  /* 0x0000000005058984 */ /* 0x000e240000000800 */
[----:B0-----:R-:W-:-:S05]  /*6790*/  @!P0 FMUL R4, R4, R5 ;  /* 0x0000000504048220 */ /* 0x001fca0000400000 */
[----:B------:R2:W-:Y:S01]  /*67a0*/  @!P0 STS [R3], R4 ;  /* 0x0000000403008388 */ /* 0x0005e20000000800 */
[----:B------:R-:W-:Y:S01]  /*67b0*/  BAR.SYNC.DEFER_BLOCKING 0x0 ;  /* 0x0000000000007b1d */ /* 0x000fe20000010000 */
[----:B------:R-:W-:Y:S01]  /*67c0*/  ISETP.GT.U32.AND P0, PT, R2, 0x83, PT ;  /* 0x000000830200780c */ /* 0x000fe20003f04070 */
[----:B------:R-:W-:-:S12]  /*67d0*/  IMAD.MOV.U32 R2, RZ, RZ, R6 ;  /* 0x000000ffff027224 */ /* 0x000fd800078e0006 */
[----:B--2---:R-:W-:Y:S05]  /*67e0*/  @P0 BRA `(.L_x_674) ;  /* 0xfffffffc00d40947 */ /* 0x004fea000383ffff */
.L_x_673:
[----:B------:R-:W-:Y:S05]  /*67f0*/  @P1 EXIT ;  /* 0x000000000000194d */ /* 0x000fea0003800000 */
[----:B------:R-:W-:Y:S01]  /*6800*/  LDS R2, [R3] ;  /* 0x0000000003027984 */ /* 0x000fe20000000800 */
[----:B------:R-:W-:-:S03]  /*6810*/  ISETP.NE.AND P0, PT, R0, RZ, PT ;  /* 0x000000ff0000720c */ /* 0x000fc60003f05270 */
[----:B------:R-:W2:Y:S02]  /*6820*/  LDS R5, [R3+0x80] ;  /* 0x0000800003057984 */ /* 0x000ea40000000800 */
[----:B--2---:R-:W-:-:S05]  /*6830*/  FMUL R2, R2, R5 ;  /* 0x0000000502027220 */ /* 0x004fca0000400000 */
[----:B------:R-:W-:Y:S04]  /*6840*/  STS [R3], R2 ;  /* 0x0000000203007388 */ /* 0x000fe80000000800 */
[----:B0-----:R-:W-:Y:S04]  /*6850*/  LDS R4, [R3] ;  /* 0x0000000003047984 */ /* 0x001fe80000000800 */
        /* <DEDUP_REMOVED lines=8> */
[----:B-1----:R-:W0:Y:S02]  /*68e0*/  LDS R8, [R3+0x10] ;  /* 0x0000100003087984 */ /* 0x002e240000000800 */
        /* <DEDUP_REMOVED lines=18> */
[----:B------:R-:W1:Y:S01]  /*6a10*/  LDS R5, [UR4] ;  /* 0x00000004ff057984 */ /* 0x000e620008000800 */
[----:B------:R-:W-:Y:S02]  /*6a20*/  UMOV UR4, UR6 ;  /* 0x0000000600047c82 */ /* 0x000fe40008000000 */
[----:B--2---:R-:W-:-:S04]  /*6a30*/  UIMAD.WIDE.U32 UR4, UR7, UR8, UR4 ;  /* 0x00000008070472a5 */ /* 0x004fc8000f8e0004 */
[----:B------:R-:W-:Y:S02]  /*6a40*/  UIMAD UR7, UR7, UR9, UR5 ;  /* 0x00000009070772a4 */ /* 0x000fe4000f8e0205 */
[----:B---3--:R-:W-:-:S04]  /*6a50*/  ULEA UR5, UP0, UR4, UR10, 0x2 ;  /* 0x0000000a04057291 */ /* 0x008fc8000f8010ff */
[----:B------:R-:W-:Y:S02]  /*6a60*/  ULEA.HI.X UR4, UR4, UR11, UR7, 0x2, UP0 ;  /* 0x0000000b04047291 */ /* 0x000fe400080f1407 */
[----:B------:R-:W-:-:S04]  /*6a70*/  MOV R2, UR5 ;  /* 0x0000000500027c02 */ /* 0x000fc80008000f00 */
[----:B0-----:R-:W-:-:S05]  /*6a80*/  MOV R3, UR4 ;  /* 0x0000000400037c02 */ /* 0x001fca0008000f00 */
[----:B-1----:R-:W-:Y:S01]  /*6a90*/  STG.E desc[UR12][R2.64], R5 ;  /* 0x0000000502007986 */ /* 0x002fe2000c10190c */
[----:B------:R-:W-:Y:S05]  /*6aa0*/  EXIT ;  /* 0x000000000000794d */ /* 0x000fea0003800000 */
        .weak           $__internal_14_$__cuda_sm20_div_s64
        .type           $__internal_14_$__cuda_sm20_div_s64,@function
        .size           $__internal_14_$__cuda_sm20_div_s64,($__internal_15_$__cuda_sm20_rem_s64 - $__internal_14_$__cuda_sm20_div_s64)
$__internal_14_$__cuda_sm20_div_s64:
        /* <DEDUP_REMOVED lines=82> */
[----:B------:R-:W-:Y:S06]  /*6fd0*/  RET.REL.NODEC R12 `(contiguous_reduce2_f32) ;  /* 0xffffff900c087950 */ /* 0x000fec0003c3ffff */
        .weak           $__internal_15_$__cuda_sm20_rem_s64
        .type           $__internal_15_$__cuda_sm20_rem_s64,@function
        .size           $__internal_15_$__cuda_sm20_rem_s64,(.L_x_3140 - $__internal_15_$__cuda_sm20_rem_s64)
$__internal_15_$__cuda_sm20_rem_s64:
        /* <DEDUP_REMOVED lines=76> */
[----:B------:R-:W-:Y:S06]  /*74a0*/  RET.REL.NODEC R26 `(contiguous_reduce2_f32) ;  /* 0xffffff881ad47950 */ /* 0x000fec0003c3ffff */
.L_x_675:
        /* <DEDUP_REMOVED lines=13> */
.L_x_3140:


//--------------------- .text.uncontiguous_reduce_f32 --------------------------
	.section	.text.uncontiguous_reduce_f32,"ax",@progbits
	.align	128
        .global         uncontiguous_reduce_f32
        .type           uncontiguous_reduce_f32,@function
        .size           uncontiguous_reduce_f32,(.L_x_3142 - uncontiguous_reduce_f32)
        .other          uncontiguous_reduce_f32,@"STO_CUDA_ENTRY STV_DEFAULT"
uncontiguous_reduce_f32:
.text.uncontiguous_reduce_f32:
[----:B------:R-:W-:Y:S01]  /*0000*/  LDC R1, c[0x0][0x37c] ;  /* 0x0000df00ff017b82 */ /* 0x000fe20000000800 */
[----:B------:R-:W0:Y:S07]  /*0010*/  S2R R0, SR_CTAID.X ;  /* 0x0000000000007919 */ /* 0x000e2e0000002500 */
[----:B------:R-:W1:Y:S01]  /*0020*/  S2UR UR5, SR_CgaCtaId ;  /* 0x00000000000579c3 */ /* 0x000e620000008800 */
[----:B------:R-:W2:Y:S01]  /*0030*/  LDCU UR8, c[0x0][0x360] ;  /* 0x00006c00ff0877ac */ /* 0x000ea20008000800 */
[----:B------:R-:W-:Y:S01]  /*0040*/  HFMA2 R6, -RZ, RZ, 1.875, 0 ;  /* 0x3f800000ff067431 */ /* 0x000fe200000001ff */
[----:B------:R-:W3:Y:S01]  /*0050*/  S2R R2, SR_TID.X ;  /* 0x0000000000027919 */ /* 0x000ee20000002100 */
[----:B------:R-:W-:Y:S01]  /*0060*/  BSSY.RECONVERGENT B0, `(.L_x_676) ;  /* 0x000068c000007945 */ /* 0x000fe20003800200 */
[----:B------:R-:W4:Y:S03]  /*0070*/  LDCU.64 UR10, c[0x0][0x3a8] ;  /* 0x00007500ff0a77ac */ /* 0x000f260008000a00 */
[----:B------:R-:W5:Y:S01]  /*0080*/  LDC R11, c[0x0][0x3a0] ;  /* 0x0000e800ff0b7b82 */ /* 0x000f620000000800 */
[----:B------:R-:W-:Y:S01]  /*0090*/  UMOV UR4, 0x400 ;  /* 0x0000040000047882 */ /* 0x000fe20000000000 */
[----:B------:R-:W3:Y:S01]  /*00a0*/  LDCU.64 UR6, c[0x0][0x358] ;  /* 0x00006b00ff0677ac */ /* 0x000ee20008000a00 */
[----:B--2---:R-:W-:Y:S01]  /*00b0*/  IMAD.U32 R4, RZ, RZ, UR8 ;  /* 0x00000008ff047e24 */ /* 0x004fe2000f8e00ff */
[----:B-1----:R-:W-:Y:S01]  /*00c0*/  ULEA UR4, UR5, UR4, 0x18 ;  /* 0x0000000405047291 */ /* 0x002fe2000f8ec0ff */
[----:B0-----:R-:W-:Y:S01]  /*00d0*/  IMAD R5, R0, UR8, RZ ;  /* 0x0000000800057c24 */ /* 0x001fe2000f8e02ff */
[----:B-----5:R-:W-:-:S03]  /*00e0*/  IADD3 R9, PT, PT, R11, -0x1, RZ ;  /* 0xffffffff0b097810 */ /* 0x020fc60007ffe0ff */
[----:B---3--:R-:W-:Y:S01]  /*00f0*/  IMAD R14, R5, 0x2, R2 ;  /* 0x00000002050e7824 */ /* 0x008fe200078e0202 */
[----:B------:R-:W-:-:S04]  /*0100*/  LEA R3, R2, UR4, 0x2 ;  /* 0x0000000402037c11 */ /* 0x000fc8000f8e10ff */
[----:B------:R-:W-:Y:S01]  /*0110*/  IADD3 R7, PT, PT, R14, UR8, RZ ;  /* 0x000000080e077c10 */ /* 0x000fe2000fffe0ff */
[----:B------:R0:W-:Y:S03]  /*0120*/  STS [R3], R6 ;  /* 0x0000000603007388 */ /* 0x0001e60000000800 */
        /* <DEDUP_REMOVED lines=10> */
[----:B------:R-:W-:Y:S02]  /*01d0*/  HFMA2 R6, -RZ, RZ, 0, 0 ;  /* 0x00000000ff067431 */ /* 0x000fe400000001ff */
[----:B------:R-:W-:Y:S01]  /*01e0*/  IMAD.MOV.U32 R8, RZ, RZ, RZ ;  /* 0x000000ffff087224 */ /* 0x000fe200078e00ff */
[----:B------:R-:W-:Y:S01]  /*01f0*/  MOV R15, RZ ;  /* 0x000000ff000f7202 */ /* 0x000fe20000000f00 */
[----:B------:R-:W-:Y:S01]  /*0200*/  IMAD.MOV.U32 R5, RZ, RZ, RZ ;  /* 0x000000ffff057224 */ /* 0x000fe200078e00ff */
[----:B------:R-:W-:Y:S01]  /*0210*/  MOV R28, RZ ;  /* 0x000000ff001c7202 */ /* 0x000fe20000000f00 */
[----:B------:R-:W-:-:S06]  /*0220*/  IMAD.MOV.U32 R27, RZ, RZ, RZ ;  /* 0x000000ffff1b7224 */ /* 0x000fcc00078e00ff */
[----:B------:R-:W-:Y:S05]  /*0230*/  @!P0 BRA `(.L_x_679) ;  /* 0x0000001800d88947 */ /* 0x000fea0003800000 */
[----:B------:R-:W0:Y:S01]  /*0240*/  LDC.64 R18, c[0x0][0x390] ;  /* 0x0000e400ff127b82 */ /* 0x000e220000000a00 */
[C---:B------:R-:W-:Y:S01]  /*0250*/  LOP3.LUT R10, R11.reuse, 0xfffffffc, RZ, 0xc0, !PT ;  /* 0xfffffffc0b0a7812 */ /* 0x040fe200078ec0ff */
[----:B------:R-:W-:Y:S01]  /*0260*/  VIADD R9, R11, 0xfffffffe ;  /* 0xfffffffe0b097836 */ /* 0x000fe20000000000 */
[----:B------:R-:W-:Y:S01]  /*0270*/  MOV R5, RZ ;  /* 0x000000ff00057202 */ /* 0x000fe20000000f00 */
[----:B------:R-:W-:Y:S01]  /*0280*/  IMAD.MOV.U32 R6, RZ, RZ, RZ ;  /* 0x000000ffff067224 */ /* 0x000fe200078e00ff */
[----:B------:R-:W-:-:S07]  /*0290*/  IADD3 R10, PT, PT, -R10, RZ, RZ ;  /* 0x000000ff0a0a7210 */ /* 0x000fce0007ffe1ff */
.L_x_704:
        /* <DEDUP_REMOVED lines=33> */
.L_x_681:
[----:B------:R-:W-:Y:S01]  /*04b0*/  MOV R29, R14 ;  /* 0x0000000e001d7202 */ /* 0x000fe20000000f00 */
[----:B------:R-:W-:Y:S01]  /*04c0*/  IMAD.MOV.U32 R26, RZ, RZ, R15 ;  /* 0x000000ffff1a7224 */ /* 0x000fe200078e000f */
[----:B------:R-:W-:Y:S01]  /*04d0*/  MOV R13, R16 ;  /* 0x00000010000d7202 */ /* 0x000fe20000000f00 */
[----:B------:R-:W-:Y:S01]  /*04e0*/  IMAD.MOV.U32 R12, RZ, RZ, R17 ;  /* 0x000000ffff0c7224 */ /* 0x000fe200078e0011 */
[----:B------:R-:W-:-:S07]  /*04f0*/  MOV R11, 0x510 ;  /* 0x00000510000b7802 */ /* 0x000fce0000000f00 */
[----:B------:R-:W-:Y:S05]  /*0500*/  CALL.REL.NOINC `($__internal_16_$__cuda_sm20_div_s64) ;  /* 0x0000006400d07944 */ /* 0x000fea0003c00000 */
        /* <DEDUP_REMOVED lines=9> */
.L_x_682:
[----:B------:R-:W-:Y:S05]  /*05a0*/  BSYNC.RECONVERGENT B1 ;  /* 0x0000000000017941 */ /* 0x000fea0003800200 */
.L_x_680:
        /* <DEDUP_REMOVED lines=36> */
.L_x_684:
[----:B------:R-:W-:Y:S01]  /*07f0*/  MOV R29, R7 ;  /* 0x00000007001d7202 */ /* 0x000fe20000000f00 */
[----:B------:R-:W-:Y:S01]  /*0800*/  IMAD.MOV.U32 R26, RZ, RZ, R8 ;  /* 0x000000ffff1a7224 */ /* 0x000fe200078e0008 */
[----:B------:R-:W-:Y:S01]  /*0810*/  MOV R13, R16 ;  /* 0x00000010000d7202 */ /* 0x000fe20000000f00 */
[----:B------:R-:W-:Y:S01]  /*0820*/  IMAD.MOV.U32 R12, RZ, RZ, R17 ;  /* 0x000000ffff0c7224 */ /* 0x000fe200078e0011 */
[----:B------:R-:W-:-:S07]  /*0830*/  MOV R11, 0x850 ;  /* 0x00000850000b7802 */ /* 0x000fce0000000f00 */
[----:B------:R-:W-:Y:S05]  /*0840*/  CALL.REL.NOINC `($__internal_16_$__cuda_sm20_div_s64) ;  /* 0x0000006400007944 */ /* 0x000fea0003c00000 */
        /* <DEDUP_REMOVED lines=10> */
.L_x_685:
[----:B------:R-:W-:Y:S05]  /*08f0*/  BSYNC.RECONVERGENT B1 ;  /* 0x0000000000017941 */ /* 0x000fea0003800200 */
.L_x_683:
        /* <DEDUP_REMOVED lines=37> */
.L_x_687:
[----:B------:R-:W-:Y:S01]  /*0b50*/  IMAD.MOV.U32 R29, RZ, RZ, R14 ;  /* 0x000000ffff1d7224 */ /* 0x000fe200078e000e */
[----:B------:R-:W-:Y:S01]  /*0b60*/  MOV R26, R15 ;  /* 0x0000000f001a7202 */ /* 0x000fe20000000f00 */
[----:B------:R-:W-:Y:S01]  /*0b70*/  IMAD.MOV.U32 R13, RZ, RZ, R16 ;  /* 0x000000ffff0d7224 */ /* 0x000fe200078e0010 */
[----:B------:R-:W-:Y:S02]  /*0b80*/  MOV R12, R17 ;  /* 0x00000011000c7202 */ /* 0x000fe40000000f00 */
[----:B------:R-:W-:-:S07]  /*0b90*/  MOV R11, 0xbb0 ;  /* 0x00000bb0000b7802 */ /* 0x000fce0000000f00 */
[----:B------:R-:W-:Y:S05]  /*0ba0*/  CALL.REL.NOINC `($__internal_16_$__cuda_sm20_div_s64) ;  /* 0x0000006000287944 */ /* 0x000fea0003c00000 */
        /* <DEDUP_REMOVED lines=10> */
.L_x_688:
[----:B------:R-:W-:Y:S05]  /*0c50*/  BSYNC.RECONVERGENT B1 ;  /* 0x0000000000017941 */ /* 0x000fea0003800200 */
.L_x_686:
        /* <DEDUP_REMOVED lines=34> */
.L_x_690:
        /* <DEDUP_REMOVED lines=16> */
.L_x_691:
[----:B------:R-:W-:Y:S05]  /*0f80*/  BSYNC.RECONVERGENT B1 ;  /* 0x0000000000017941 */ /* 0x000fea0003800200 */
.L_x_689:
        /* <DEDUP_REMOVED lines=37> */
.L_x_693:
[----:B------:R-:W-:Y:S01]  /*11e0*/  MOV R29, R14 ;  /* 0x0000000e001d7202 */ /* 0x000fe20000000f00 */
[----:B------:R-:W-:Y:S01]  /*11f0*/  IMAD.MOV.U32 R26, RZ, RZ, R15 ;  /* 0x000000ffff1a7224 */ /* 0x000fe200078e000f */
[----:B------:R-:W-:Y:S01]  /*1200*/  MOV R13, R16 ;  /* 0x00000010000d7202 */ /* 0x000fe20000000f00 */
[----:B------:R-:W-:Y:S01]  /*1210*/  IMAD.MOV.U32 R12, RZ, RZ, R17 ;  /* 0x000000ffff0c7224 */ /* 0x000fe200078e0011 */
[----:B------:R-:W-:-:S07]  /*1220*/  MOV R11, 0x1240 ;  /* 0x00001240000b7802 */ /* 0x000fce0000000f00 */
[----:B------:R-:W-:Y:S05]  /*1230*/  CALL.REL.NOINC `($__internal_16_$__cuda_sm20_div_s64) ;  /* 0x0000005800847944 */ /* 0x000fea0003c00000 */
        /* <DEDUP_REMOVED lines=11> */
.L_x_694:
[----:B------:R-:W-:Y:S05]  /*12f0*/  BSYNC.RECONVERGENT B1 ;  /* 0x0000000000017941 */ /* 0x000fea0003800200 */
.L_x_692:
        /* <DEDUP_REMOVED lines=35> */
.L_x_696:
        /* <DEDUP_REMOVED lines=16> */
.L_x_697:
[----:B------:R-:W-:Y:S05]  /*1630*/  BSYNC.RECONVERGENT B1 ;  /* 0x0000000000017941 */ /* 0x000fea0003800200 */
.L_x_695:
        /* <DEDUP_REMOVED lines=36> */
.L_x_699:
        /* <DEDUP_REMOVED lines=17> */
.L_x_700:
[----:B------:R-:W-:Y:S05]  /*1990*/  BSYNC.RECONVERGENT B1 ;  /* 0x0000000000017941 */ /* 0x000fea0003800200 */
.L_x_698:
        /* <DEDUP_REMOVED lines=36> */
.L_x_702:
        /* <DEDUP_REMOVED lines=17> */
.L_x_703:
[----:B------:R-:W-:Y:S05]  /*1cf0*/  BSYNC.RECONVERGENT B1 ;  /* 0x0000000000017941 */ /* 0x000fea0003800200 */
.L_x_701:
        /* <DEDUP_REMOVED lines=10> */
.L_x_679:
        /* <DEDUP_REMOVED lines=36> */
.L_x_707:
[----:B------:R-:W-:Y:S01]  /*1fe0*/  IMAD.MOV.U32 R29, RZ, RZ, R14 ;  /* 0x000000ffff1d7224 */ /* 0x000fe200078e000e */
[----:B------:R-:W-:Y:S01]  /*1ff0*/  MOV R26, R15 ;  /* 0x0000000f001a7202 */ /* 0x000fe20000000f00 */
[----:B------:R-:W-:Y:S01]  /*2000*/  IMAD.MOV.U32 R13, RZ, RZ, R16 ;  /* 0x000000ffff0d7224 */ /* 0x000fe200078e0010 */
[----:B------:R-:W-:Y:S02]  /*2010*/  MOV R12, R17 ;  /* 0x00000011000c7202 */ /* 0x000fe40000000f00 */
[----:B------:R-:W-:-:S07]  /*2020*/  MOV R11, 0x2040 ;  /* 0x00002040000b7802 */ /* 0x000fce0000000f00 */
[----:B------:R-:W-:Y:S05]  /*2030*/  CALL.REL.NOINC `($__internal_16_$__cuda_sm20_div_s64) ;  /* 0x0000004c00047944 */ /* 0x000fea0003c00000 */
        /* <DEDUP_REMOVED lines=9> */
.L_x_708:
[----:B------:R-:W-:Y:S05]  /*20d0*/  BSYNC.RECONVERGENT B1 ;  /* 0x0000000000017941 */ /* 0x000fea0003800200 */
.L_x_706:
        /* <DEDUP_REMOVED lines=36> */
.L_x_710:
[----:B------:R-:W-:Y:S01]  /*2320*/  IMAD.MOV.U32 R29, RZ, RZ, R7 ;  /* 0x000000ffff1d7224 */ /* 0x000fe200078e0007 */
[----:B------:R-:W-:Y:S01]  /*2330*/  MOV R26, R8 ;  /* 0x00000008001a7202 */ /* 0x000fe20000000f00 */
[----:B------:R-:W-:Y:S01]  /*2340*/  IMAD.MOV.U32 R13, RZ, RZ, R16 ;  /* 0x000000ffff0d7224 */ /* 0x000fe200078e0010 */
[----:B------:R-:W-:Y:S02]  /*2350*/  MOV R12, R17 ;  /* 0x00000011000c7202 */ /* 0x000fe40000000f00 */
[----:B------:R-:W-:-:S07]  /*2360*/  MOV R11, 0x2380 ;  /* 0x00002380000b7802 */ /* 0x000fce0000000f00 */
[----:B------:R-:W-:Y:S05]  /*2370*/  CALL.REL.NOINC `($__internal_16_$__cuda_sm20_div_s64) ;  /* 0x0000004800347944 */ /* 0x000fea0003c00000 */
        /* <DEDUP_REMOVED lines=11> */
.L_x_711:
[----:B------:R-:W-:Y:S05]  /*2430*/  BSYNC.RECONVERGENT B1 ;  /* 0x0000000000017941 */ /* 0x000fea0003800200 */
.L_x_709:
        /* <DEDUP_REMOVED lines=38> */
.L_x_713:
        /* <DEDUP_REMOVED lines=16> */
.L_x_714:
[----:B------:R-:W-:Y:S05]  /*27a0*/  BSYNC.RECONVERGENT B1 ;  /* 0x0000000000017941 */ /* 0x000fea0003800200 */
.L_x_712:
        /* <DEDUP_REMOVED lines=36> */
.L_x_716:
        /* <DEDUP_REMOVED lines=16> */
.L_x_717:
[----:B------:R-:W-:Y:S05]  /*2af0*/  BSYNC.RECONVERGENT B1 ;  /* 0x0000000000017941 */ /* 0x000fea0003800200 */
.L_x_715:
[----:B------:R-:W-:Y:S01]  /*2b00*/  MOV R34, R20 ;  /* 0x0000001400227202 */ /* 0x000fe20000000f00 */
[----:B------:R-:W-:Y:S02]  /*2b10*/  IMAD R5, R5, R38, RZ ;  /* 0x0000002605057224 */ /* 0x000fe400078e02ff */
[----:B------:R-:W-:Y:S02]  /*2b20*/  VIADD R9, R9, 0xfffffffe ;  /* 0xfffffffe09097836 */ /* 0x000fe40000000000 */
[----:B------:R-:W-:-:S04]  /*2b30*/  IMAD.WIDE.U32 R34, R38, R10, R34 ;  /* 0x0000000a26227225 */ /* 0x000fc800078e0022 */
[----:B------:R-:W-:-:S05]  /*2b40*/  IMAD R5, R39, R10, R5 ;  /* 0x0000000a27057224 */ /* 0x000fca00078e0205 */
[----:B------:R-:W-:Y:S01]  /*2b50*/  IADD3 R6, PT, PT, R35, R5, RZ ;  /* 0x0000000523067210 */ /* 0x000fe20007ffe0ff */
[----:B------:R-:W-:-:S07]  /*2b60*/  IMAD.MOV.U32 R5, RZ, RZ, R34 ;  /* 0x000000ffff057224 */ /* 0x000fce00078e0022 */
.L_x_705:
        /* <DEDUP_REMOVED lines=31> */
.L_x_719:
[----:B------:R-:W-:Y:S01]  /*2d60*/  MOV R20, R14 ;  /* 0x0000000e00147202 */ /* 0x000fe20000000f00 */
[----:B------:R-:W-:Y:S01]  /*2d70*/  IMAD.MOV.U32 R24, RZ, RZ, R15 ;  /* 0x000000ffff187224 */ /* 0x000fe200078e000f */
[----:B------:R-:W-:Y:S01]  /*2d80*/  MOV R21, R16 ;  /* 0x0000001000157202 */ /* 0x000fe20000000f00 */
[----:B------:R-:W-:Y:S01]  /*2d90*/  IMAD.MOV.U32 R22, RZ, RZ, R17 ;  /* 0x000000ffff167224 */ /* 0x000fe200078e0011 */
[----:B------:R-:W-:-:S07]  /*2da0*/  MOV R23, 0x2dc0 ;  /* 0x00002dc000177802 */ /* 0x000fce0000000f00 */
[----:B------:R-:W-:Y:S05]  /*2db0*/  CALL.REL.NOINC `($__internal_17_$__cuda_sm20_rem_s64) ;  /* 0x0000004000f47944 */ /* 0x000fea0003c00000 */
[----:B------:R-:W-:Y:S01]  /*2dc0*/  MOV R10, R12 ;  /* 0x0000000c000a7202 */ /* 0x000fe20000000f00 */
[----:B------:R-:W-:-:S07]  /*2dd0*/  IMAD.MOV.U32 R11, RZ, RZ, R13 ;  /* 0x000000ffff0b7224 */ /* 0x000fce00078e000d */
.L_x_720:
[----:B------:R-:W-:Y:S05]  /*2de0*/  BSYNC.RECONVERGENT B1 ;  /* 0x0000000000017941 */ /* 0x000fea0003800200 */
.L_x_718:
        /* <DEDUP_REMOVED lines=33> */
.L_x_722:
[----:B------:R-:W-:Y:S01]  /*3000*/  IMAD.MOV.U32 R21, RZ, RZ, R16 ;  /* 0x000000ffff157224 */ /* 0x000fe200078e0010 */
[----:B------:R-:W-:Y:S01]  /*3010*/  MOV R22, R17 ;  /* 0x0000001100167202 */ /* 0x000fe20000000f00 */
[----:B------:R-:W-:Y:S01]  /*3020*/  IMAD.MOV.U32 R20, RZ, RZ, R7 ;  /* 0x000000ffff147224 */ /* 0x000fe200078e0007 */
[----:B------:R-:W-:Y:S02]  /*3030*/  MOV R24, R8 ;  /* 0x0000000800187202 */ /* 0x000fe40000000f00 */
[----:B------:R-:W-:-:S07]  /*3040*/  MOV R23, 0x3060 ;  /* 0x0000306000177802 */ /* 0x000fce0000000f00 */
[----:B------:R-:W-:Y:S05]  /*3050*/  CALL.REL.NOINC `($__internal_17_$__cuda_sm20_rem_s64) ;  /* 0x00000040004c7944 */ /* 0x000fea0003c00000 */
[----:B------:R-:W-:Y:S01]  /*3060*/  IMAD.MOV.U32 R8, RZ, RZ, R12 ;  /* 0x000000ffff087224 */ /* 0x000fe200078e000c */
[----:B------:R-:W-:-:S07]  /*3070*/  MOV R9, R13 ;  /* 0x0000000d00097202 */ /* 0x000fce0000000f00 */
.L_x_723:
[----:B------:R-:W-:Y:S05]  /*3080*/  BSYNC.RECONVERGENT B1 ;  /* 0x0000000000017941 */ /* 0x000fea0003800200 */
.L_x_721:
[----:B------:R-:W-:Y:S01]  /*3090*/  MOV R11, R6 ;  /* 0x00000006000b7202 */ /* 0x000fe20000000f00 */
[----:B------:R-:W-:Y:S02]  /*30a0*/  IMAD.MOV.U32 R10, RZ, RZ, R5 ;  /* 0x000000ffff0a7224 */ /* 0x000fe400078e0005 */
[----:B------:R-:W-:Y:S02]  /*30b0*/  IMAD R7, R9, R18, RZ ;  /* 0x0000001209077224 */ /* 0x000fe400078e02ff */
[----:B------:R-:W-:-:S04]  /*30c0*/  IMAD.WIDE.U32 R10, R18, R8, R10 ;  /* 0x00000008120a7225 */ /* 0x000fc800078e000a */
[----:B------:R-:W-:Y:S01]  /*30d0*/  IMAD R7, R19, R8, R7 ;  /* 0x0000000813077224 */ /* 0x000fe200078e0207 */
[----:B------:R-:W-:-:S03]  /*30e0*/  MOV R5, R10 ;  /* 0x0000000a00057202 */ /* 0x000fc60000000f00 */
[----:B------:R-:W-:-:S07]  /*30f0*/  IMAD.IADD R6, R11, 0x1, R7 ;  /* 0x000000010b067824 */ /* 0x000fce00078e0207 */
.L_x_678:
        /* <DEDUP_REMOVED lines=10> */
.L_x_677:
[----:B------:R-:W-:-:S04]  /*31a0*/  ISETP.GE.U32.AND P0, PT, R14, UR10, PT ;  /* 0x0000000a0e007c0c */ /* 0x000fc8000bf06070 */
[----:B------:R-:W-:-:S13]  /*31b0*/  ISETP.GE.U32.AND.EX P0, PT, RZ, UR11, PT, P0 ;  /* 0x0000000bff007c0c */ /* 0x000fda000bf06100 */
[----:B------:R-:W-:Y:S05]  /*31c0*/  @P0 BRA `(.L_x_724) ;  /* 0x0000003400d40947 */ /* 0x000fea0003800000 */
[----:B------:R-:W-:Y:S02]  /*31d0*/  ISETP.GE.AND P0, PT, R9, RZ, PT ;  /* 0x000000ff0900720c */ /* 0x000fe40003f06270 */
[----:B------:R-:W-:-:S11]  /*31e0*/  CS2R R6, SRZ ;  /* 0x0000000000067805 */ /* 0x000fd6000001ff00 */
[----:B------:R-:W-:Y:S05]  /*31f0*/  @!P0 BRA `(.L_x_725) ;  /* 0x0000003400b48947 */ /* 0x000fea0003800000 */
[----:B------:R-:W-:Y:S01]  /*3200*/  ISETP.GE.U32.AND P0, PT, R9, 0x7, PT ;  /* 0x000000070900780c */ /* 0x000fe20003f06070 */
[----:B------:R-:W-:Y:S02]  /*3210*/  IMAD.MOV.U32 R15, RZ, RZ, R14 ;  /* 0x000000ffff0f7224 */ /* 0x000fe400078e000e */
[----:B------:R-:W-:Y:S01]  /*3220*/  HFMA2 R14, -RZ, RZ, 0, 0 ;  /* 0x00000000ff0e7431 */ /* 0x000fe200000001ff */
[----:B------:R-:W-:Y:S02]  /*3230*/  LOP3.LUT R10, R11, 0x7, RZ, 0xc0, !PT ;  /* 0x000000070b0a7812 */ /* 0x000fe400078ec0ff */
[----:B------:R-:W-:-:S07]  /*3240*/  CS2R R6, SRZ ;  /* 0x0000000000067805 */ /* 0x000fce000001ff00 */
        /* <DEDUP_REMOVED lines=9> */
.L_x_751:
        /* <DEDUP_REMOVED lines=33> */
.L_x_728:
[----:B------:R-:W-:Y:S01]  /*34f0*/  MOV R29, R15 ;  /* 0x0000000f001d7202 */ /* 0x000fe20000000f00 */
[----:B------:R-:W-:Y:S01]  /*3500*/  IMAD.MOV.U32 R26, RZ, RZ, R14 ;  /* 0x000000ffff1a7224 */ /* 0x000fe200078e000e */
[----:B------:R-:W-:Y:S01]  /*3510*/  MOV R13, R34 ;  /* 0x00000022000d7202 */ /* 0x000fe20000000f00 */
[----:B------:R-:W-:Y:S01]  /*3520*/  IMAD.MOV.U32 R12, RZ, RZ, R35 ;  /* 0x000000ffff0c7224 */ /* 0x000fe200078e0023 */
[----:B------:R-:W-:-:S07]  /*3530*/  MOV R11, 0x3550 ;  /* 0x00003550000b7802 */ /* 0x000fce0000000f00 */
[----:B-123--:R-:W-:Y:S05]  /*3540*/  CALL.REL.NOINC `($__internal_16_$__cuda_sm20_div_s64) ;  /* 0x0000003400c07944 */ /* 0x00efea0003c00000 */
        /* <DEDUP_REMOVED lines=11> */
.L_x_729:
[----:B------:R-:W-:Y:S05]  /*3600*/  BSYNC.RECONVERGENT B1 ;  /* 0x0000000000017941 */ /* 0x000fea0003800200 */
.L_x_727:
        /* <DEDUP_REMOVED lines=39> */
.L_x_731:
[----:B------:R-:W-:Y:S01]  /*3880*/  MOV R29, R34 ;  /* 0x00000022001d7202 */ /* 0x000fe20000000f00 */
[----:B------:R-:W-:Y:S01]  /*3890*/  IMAD.MOV.U32 R26, RZ, RZ, R35 ;  /* 0x000000ffff1a7224 */ /* 0x000fe200078e0023 */
[----:B------:R-:W-:Y:S01]  /*38a0*/  MOV R13, R36 ;  /* 0x00000024000d7202 */ /* 0x000fe20000000f00 */
[----:B------:R-:W-:Y:S01]  /*38b0*/  IMAD.MOV.U32 R12, RZ, RZ, R37 ;  /* 0x000000ffff0c7224 */ /* 0x000fe200078e0025 */
[----:B------:R-:W-:-:S07]  /*38c0*/  MOV R11, 0x38e0 ;  /* 0x000038e0000b7802 */ /* 0x000fce0000000f00 */
[----:B-1----:R-:W-:Y:S05]  /*38d0*/  CALL.REL.NOINC `($__internal_16_$__cuda_sm20_div_s64) ;  /* 0x0000003000dc7944 */ /* 0x002fea0003c00000 */
        /* <DEDUP_REMOVED lines=11> */
.L_x_732:
[----:B------:R-:W-:Y:S05]  /*3990*/  BSYNC.RECONVERGENT B1 ;  /* 0x0000000000017941 */ /* 0x000fea0003800200 */
.L_x_730:
        /* <DEDUP_REMOVED lines=38> */
.L_x_734:
[----:B------:R-:W-:Y:S01]  /*3c00*/  IMAD.MOV.U32 R29, RZ, RZ, R34 ;  /* 0x000000ffff1d7224 */ /* 0x000fe200078e0022 */
[----:B------:R-:W-:Y:S01]  /*3c10*/  MOV R26, R35 ;  /* 0x00000023001a7202 */ /* 0x000fe20000000f00 */
[----:B------:R-:W-:Y:S01]  /*3c20*/  IMAD.MOV.U32 R13, RZ, RZ, R36 ;  /* 0x000000ffff0d7224 */ /* 0x000fe200078e0024 */
[----:B------:R-:W-:Y:S02]  /*3c30*/  MOV R12, R37 ;  /* 0x00000025000c7202 */ /* 0x000fe40000000f00 */
[----:B------:R-:W-:-:S07]  /*3c40*/  MOV R11, 0x3c60 ;  /* 0x00003c60000b7802 */ /* 0x000fce0000000f00 */
[----:B-1----:R-:W-:Y:S05]  /*3c50*/  CALL.REL.NOINC `($__internal_16_$__cuda_sm20_div_s64) ;  /* 0x0000002c00fc7944 */ /* 0x002fea0003c00000 */
        /* <DEDUP_REMOVED lines=11> */
.L_x_735:
[----:B------:R-:W-:Y:S05]  /*3d10*/  BSYNC.RECONVERGENT B1 ;  /* 0x0000000000017941 */ /* 0x000fea0003800200 */
.L_x_733:
        /* <DEDUP_REMOVED lines=38> */
.L_x_737:
        /* <DEDUP_REMOVED lines=17> */
.L_x_738:
[----:B------:R-:W-:Y:S05]  /*4090*/  BSYNC.RECONVERGENT B1 ;  /* 0x0000000000017941 */ /* 0x000fea0003800200 */
.L_x_736:
        /* <DEDUP_REMOVED lines=39> */
.L_x_740:
        /* <DEDUP_REMOVED lines=17> */
.L_x_741:
[----:B------:R-:W-:Y:S05]  /*4420*/  BSYNC.RECONVERGENT B1 ;  /* 0x0000000000017941 */ /* 0x000fea0003800200 */
.L_x_739:
        /* <DEDUP_REMOVED lines=38> */
.L_x_743:
        /* <DEDUP_REMOVED lines=17> */
.L_x_744:
[----:B------:R-:W-:Y:S05]  /*47a0*/  BSYNC.RECONVERGENT B1 ;  /* 0x0000000000017941 */ /* 0x000fea0003800200 */
.L_x_742:
        /* <DEDUP_REMOVED lines=38> */
.L_x_746:
        /* <DEDUP_REMOVED lines=17> */
.L_x_747:
[----:B------:R-:W-:Y:S05]  /*4b20*/  BSYNC.RECONVERGENT B1 ;  /* 0x0000000000017941 */ /* 0x000fea0003800200 */
.L_x_745:
        /* <DEDUP_REMOVED lines=36> */
.L_x_749:
        /* <DEDUP_REMOVED lines=17> */
.L_x_750:
[----:B------:R-:W-:Y:S05]  /*4e80*/  BSYNC.RECONVERGENT B1 ;  /* 0x0000000000017941 */ /* 0x000fea0003800200 */
.L_x_748:
[----:B-1----:R-:W-:-:S05]  /*4e90*/  IMAD.WIDE.U32 R24, R6, 0x8, R16 ;  /* 0x0000000806187825 */ /* 0x002fca00078e0010 */
[----:B------:R-:W2:Y:S01]  /*4ea0*/  LDG.E.64 R6, desc[UR6][R24.64] ;  /* 0x0000000618067981 */ /* 0x000ea2000c1e1b00 */
[----:B------:R-:W-:Y:S01]  /*4eb0*/  MOV R12, R38 ;  /* 0x00000026000c7202 */ /* 0x000fe20000000f00 */
        /* <DEDUP_REMOVED lines=9> */
.L_x_726:
        /* <DEDUP_REMOVED lines=35> */
.L_x_754:
[----:B------:R-:W-:Y:S01]  /*5180*/  MOV R29, R15 ;  /* 0x0000000f001d7202 */ /* 0x000fe20000000f00 */
[----:B------:R-:W-:Y:S01]  /*5190*/  IMAD.MOV.U32 R26, RZ, RZ, R14 ;  /* 0x000000ffff1a7224 */ /* 0x000fe200078e000e */
[----:B------:R-:W-:Y:S02]  /*51a0*/  MOV R13, R16 ;  /* 0x00000010000d7202 */ /* 0x000fe40000000f00 */
[----:B------:R-:W-:Y:S02]  /*51b0*/  MOV R12, R17 ;  /* 0x00000011000c7202 */ /* 0x000fe40000000f00 */
[----:B------:R-:W-:-:S07]  /*51c0*/  MOV R11, 0x51e0 ;  /* 0x000051e0000b7802 */ /* 0x000fce0000000f00 */
[----:B------:R-:W-:Y:S05]  /*51d0*/  CALL.REL.NOINC `($__internal_16_$__cuda_sm20_div_s64) ;  /* 0x00000018009c7944 */ /* 0x000fea0003c00000 */
[----:B------:R-:W-:Y:S02]  /*51e0*/  IADD3 R19, P0, PT, RZ, -R24, RZ ;  /* 0x80000018ff137210 */ /* 0x000fe40007f1e0ff */
[----:B------:R-:W-:Y:S02]  /*51f0*/  MOV R10, R15 ;  /* 0x0000000f000a7202 */ /* 0x000fe40000000f00 */
[----:B------:R-:W-:Y:S01]  /*5200*/  MOV R11, R14 ;  /* 0x0000000e000b7202 */ /* 0x000fe20000000f00 */
[----:B------:R-:W-:Y:S01]  /*5210*/  IMAD.X R13, RZ, RZ, ~R25, P0 ;  /* 0x000000ffff0d7224 */ /* 0x000fe200000e0e19 */
[----:B------:R-:W-:-:S03]  /*5220*/  MOV R18, R24 ;  /* 0x0000001800127202 */ /* 0x000fc60000000f00 */
[----:B------:R-:W-:Y:S02]  /*5230*/  IMAD R13, R13, R16, RZ ;  /* 0x000000100d0d7224 */ /* 0x000fe400078e02ff */
[----:B------:R-:W-:-:S04]  /*5240*/  IMAD.WIDE.U32 R10, R16, R19, R10 ;  /* 0x00000013100a7225 */ /* 0x000fc800078e000a */
[----:B------:R-:W-:Y:S02]  /*5250*/  IMAD R13, R17, R19, R13 ;  /* 0x00000013110d7224 */ /* 0x000fe400078e020d */
[----:B------:R-:W-:Y:S02]  /*5260*/  IMAD.MOV.U32 R15, RZ, RZ, R10 ;  /* 0x000000ffff0f7224 */ /* 0x000fe400078e000a */
[----:B------:R-:W-:Y:S01]  /*5270*/  IMAD.MOV.U32 R19, RZ, RZ, R25 ;  /* 0x000000ffff137224 */ /* 0x000fe200078e0019 */
[----:B------:R-:W-:-:S07]  /*5280*/  IADD3 R10, PT, PT, R11, R13, RZ ;  /* 0x0000000d0b0a7210 */ /* 0x000fce0007ffe0ff */
.L_x_755:
[----:B------:R-:W-:Y:S05]  /*5290*/  BSYNC.RECONVERGENT B1 ;  /* 0x0000000000017941 */ /* 0x000fea0003800200 */
.L_x_753:
        /* <DEDUP_REMOVED lines=41> */
.L_x_757:
[----:B------:R-:W-:Y:S01]  /*5530*/  MOV R29, R18 ;  /* 0x00000012001d7202 */ /* 0x000fe20000000f00 */
[----:B------:R-:W-:Y:S01]  /*5540*/  IMAD.MOV.U32 R13, RZ, RZ, R16 ;  /* 0x000000ffff0d7224 */ /* 0x000fe200078e0010 */
[----:B------:R-:W-:Y:S02]  /*5550*/  MOV R26, R19 ;  /* 0x00000013001a7202 */ /* 0x000fe40000000f00 */
[----:B------:R-:W-:Y:S02]  /*5560*/  MOV R12, R17 ;  /* 0x00000011000c7202 */ /* 0x000fe40000000f00 */
[----:B------:R-:W-:-:S07]  /*5570*/  MOV R11, 0x5590 ;  /* 0x00005590000b7802 */ /* 0x000fce0000000f00 */
[----:B------:R-:W-:Y:S05]  /*5580*/  CALL.REL.NOINC `($__internal_16_$__cuda_sm20_div_s64) ;  /* 0x0000001400b07944 */ /* 0x000fea0003c00000 */
        /* <DEDUP_REMOVED lines=11> */
.L_x_758:
[----:B------:R-:W-:Y:S05]  /*5640*/  BSYNC.RECONVERGENT B1 ;  /* 0x0000000000017941 */ /* 0x000fea0003800200 */
.L_x_756:
        /* <DEDUP_REMOVED lines=40> */
.L_x_760:
        /* <DEDUP_REMOVED lines=17> */
.L_x_761:
[----:B------:R-:W-:Y:S05]  /*59e0*/  BSYNC.RECONVERGENT B1 ;  /* 0x0000000000017941 */ /* 0x000fea0003800200 */
.L_x_759:
        /* <DEDUP_REMOVED lines=39> */
.L_x_763:
[----:B------:R-:W-:Y:S01]  /*5c60*/  MOV R29, R18 ;  /* 0x00000012001d7202 */ /* 0x000fe20000000f00 */
[----:B------:R-:W-:Y:S01]  /*5c70*/  IMAD.MOV.U32 R26, RZ, RZ, R19 ;  /* 0x000000ffff1a7224 */ /* 0x000fe200078e0013 */
[----:B------:R-:W-:Y:S02]  /*5c80*/  MOV R13, R20 ;  /* 0x00000014000d7202 */ /* 0x000fe40000000f00 */
[----:B------:R-:W-:Y:S02]  /*5c90*/  MOV R12, R21 ;  /* 0x00000015000c7202 */ /* 0x000fe40000000f00 */
[----:B------:R-:W-:-:S07]  /*5ca0*/  MOV R11, 0x5cc0 ;  /* 0x00005cc0000b7802 */ /* 0x000fce0000000f00 */
[----:B------:R-:W-:Y:S05]  /*5cb0*/  CALL.REL.NOINC `($__internal_16_$__cuda_sm20_div_s64) ;  /* 0x0000000c00e47944 */ /* 0x000fea0003c00000 */
        /* <DEDUP_REMOVED lines=11> */
.L_x_764:
[----:B------:R-:W-:Y:S05]  /*5d70*/  BSYNC.RECONVERGENT B1 ;  /* 0x0000000000017941 */ /* 0x000fea0003800200 */
.L_x_762:
        /* <DEDUP_REMOVED lines=10> */
.L_x_752:
        /* <DEDUP_REMOVED lines=34> */
.L_x_767:
        /* <DEDUP_REMOVED lines=17> */
.L_x_768:
[----:B------:R-:W-:Y:S05]  /*6150*/  BSYNC.RECONVERGENT B1 ;  /* 0x0000000000017941 */ /* 0x000fea0003800200 */
.L_x_766:
        /* <DEDUP_REMOVED lines=41> */
.L_x_770:
        /* <DEDUP_REMOVED lines=17> */
.L_x_771:
[----:B------:R-:W-:Y:S05]  /*6500*/  BSYNC.RECONVERGENT B1 ;  /* 0x0000000000017941 */ /* 0x000fea0003800200 */
.L_x_769:
        /* <DEDUP_REMOVED lines=10> */
.L_x_765:
        /* <DEDUP_REMOVED lines=31> */
.L_x_773:
[----:B------:R-:W-:Y:S01]  /*67a0*/  MOV R21, R10 ;  /* 0x0000000a00157202 */ /* 0x000fe20000000f00 */
[----:B------:R-:W-:Y:S01]  /*67b0*/  IMAD.MOV.U32 R20, RZ, RZ, R15 ;  /* 0x000000ffff147224 */ /* 0x000fe200078e000f */
[----:B------:R-:W-:Y:S02]  /*67c0*/  MOV R22, R11 ;  /* 0x0000000b00167202 */ /* 0x000fe40000000f00 */
[----:B------:R-:W-:Y:S02]  /*67d0*/  MOV R24, R14 ;  /* 0x0000000e00187202 */ /* 0x000fe40000000f00 */
[----:B------:R-:W-:-:S07]  /*67e0*/  MOV R23, 0x6800 ;  /* 0x0000680000177802 */ /* 0x000fce0000000f00 */
[----:B------:R-:W-:Y:S05]  /*67f0*/  CALL.REL.NOINC `($__internal_17_$__cuda_sm20_rem_s64) ;  /* 0x0000000800647944 */ /* 0x000fea0003c00000 */
[----:B------:R-:W-:Y:S01]  /*6800*/  MOV R10, R12 ;  /* 0x0000000c000a7202 */ /* 0x000fe20000000f00 */
[----:B------:R-:W-:-:S07]  /*6810*/  IMAD.MOV.U32 R11, RZ, RZ, R13 ;  /* 0x000000ffff0b7224 */ /* 0x000fce00078e000d */
.L_x_774:
[----:B------:R-:W-:Y:S05]  /*6820*/  BSYNC.RECONVERGENT B1 ;  /* 0x0000000000017941 */ /* 0x000fea0003800200 */
.L_x_772:
        /* <DEDUP_REMOVED lines=10> */
.L_x_725:
[----:B------:R-:W0:Y:S02]  /*68d0*/  LDCU.64 UR4, c[0x0][0x388] ;  /* 0x00007100ff0477ac */ /* 0x000e240008000a00 */
[----:B0-----:R-:W-:-:S04]  /*68e0*/  LEA R8, P0, R7, UR4, 0x2 ;  /* 0x0000000407087c11 */ /* 0x001fc8000f8010ff */
[----:B------:R-:W-:-:S05]  /*68f0*/  LEA.HI.X R9, R7, UR5, R6, 0x2, P0 ;  /* 0x0000000507097c11 */ /* 0x000fca00080f1406 */
[----:B------:R-:W2:Y:S04]  /*6900*/  LDG.E R8, desc[UR6][R8.64] ;  /* 0x0000000608087981 */ /* 0x000ea8000c1e1900 */
[----:B--2---:R0:W-:Y:S02]  /*6910*/  STS [R3], R8 ;  /* 0x0000000803007388 */ /* 0x0041e40000000800 */
.L_x_724:
[----:B------:R-:W-:Y:S05]  /*6920*/  BSYNC.RECONVERGENT B0 ;  /* 0x0000000000007941 */ /* 0x000fea0003800200 */
.L_x_676:
[----:B------:R-:W-:Y:S01]  /*6930*/  BAR.SYNC.DEFER_BLOCKING 0x0 ;  /* 0x0000000000007b1d */ /* 0x000fe20000010000 */
[----:B------:R-:W-:Y:S02]  /*6940*/  ISETP.GE.U32.AND P0, PT, R4, 0x42, PT ;  /* 0x000000420400780c */ /* 0x000fe40003f06070 */
[----:B------:R-:W-:-:S11]  /*6950*/  ISETP.GT.U32.AND P1, PT, R2, 0x1f, PT ;  /* 0x0000001f0200780c */ /* 0x000fd60003f24070 */
[----:B------:R-:W-:Y:S05]  /*6960*/  @!P0 BRA `(.L_x_775) ;  /* 0x00000000002c8947 */ /* 0x000fea0003800000 */
.L_x_776:
[----:B------:R-:W-:-:S04]  /*6970*/  SHF.R.U32.HI R7, RZ, 0x1, R4 ;  /* 0x00000001ff077819 */ /* 0x000fc80000011604 */
[----:B------:R-:W-:-:S13]  /*6980*/  ISETP.GE.U32.AND P0, PT, R2, R7, PT ;  /* 0x000000070200720c */ /* 0x000fda0003f06070 */
[----:B-1----:R-:W-:Y:S01]  /*6990*/  @!P0 LEA R6, R7, R3, 0x2 ;  /* 0x0000000307068211 */ /* 0x002fe200078e10ff */
[----:B------:R-:W-:Y:S05]  /*69a0*/  @!P0 LDS R5, [R3] ;  /* 0x0000000003058984 */ /* 0x000fea0000000800 */
[----:B------:R-:W0:Y:S02]  /*69b0*/  @!P0 LDS R6, [R6] ;  /* 0x0000000006068984 */ /* 0x000e240000000800 */
[----:B0-----:R-:W-:-:S05]  /*69c0*/  @!P0 FMUL R8, R5, R6 ;  /* 0x0000000605088220 */ /* 0x001fca0000400000 */
[----:B------:R2:W-:Y:S01]  /*69d0*/  @!P0 STS [R3], R8 ;  /* 0x0000000803008388 */ /* 0x0005e20000000800 */
[----:B------:R-:W-:Y:S01]  /*69e0*/  BAR.SYNC.DEFER_BLOCKING 0x0 ;  /* 0x0000000000007b1d */ /* 0x000fe20000010000 */
[----:B------:R-:W-:Y:S01]  /*69f0*/  ISETP.GT.U32.AND P0, PT, R4, 0x83, PT ;  /* 0x000000830400780c */ /* 0x000fe20003f04070 */
[----:B------:R-:W-:-:S12]  /*6a00*/  IMAD.MOV.U32 R4, RZ, RZ, R7 ;  /* 0x000000ffff047224 */ /* 0x000fd800078e0007 */
[----:B--2---:R-:W-:Y:S05]  /*6a10*/  @P0 BRA `(.L_x_776) ;  /* 0xfffffffc00d40947 */ /* 0x004fea000383ffff */
.L_x_775:
[----:B------:R-:W-:Y:S05]  /*6a20*/  @P1 EXIT ;  /* 0x000000000000194d */ /* 0x000fea0003800000 */
[----:B------:R-:W-:Y:S01]  /*6a30*/  LDS R4, [R3] ;  /* 0x0000000003047984 */ /* 0x000fe20000000800 */
[----:B------:R-:W-:-:S03]  /*6a40*/  ISETP.NE.AND P0, PT, R2, RZ, PT ;  /* 0x000000ff0200720c */ /* 0x000fc60003f05270 */
[----:B------:R-:W2:Y:S02]  /*6a50*/  LDS R5, [R3+0x80] ;  /* 0x0000800003057984 */ /* 0x000ea40000000800 */
[----:B--2---:R-:W-:-:S05]  /*6a60*/  FMUL R4, R4, R5 ;  /* 0x0000000504047220 */ /* 0x004fca0000400000 */
[----:B------:R-:W-:Y:S04]  /*6a70*/  STS [R3], R4 ;  /* 0x0000000403007388 */ /* 0x000fe80000000800 */
[----:B------:R-:W-:Y:S04]  /*6a80*/  LDS R5, [R3] ;  /* 0x0000000003057984 */ /* 0x000fe80000000800 */
[----:B-1----:R-:W1:Y:S02]  /*6a90*/  LDS R6, [R3+0x40] ;  /* 0x0000400003067984 */ /* 0x002e640000000800 */
[----:B-1----:R-:W-:-:S05]  /*6aa0*/  FMUL R6, R5, R6 ;  /* 0x0000000605067220 */ /* 0x002fca0000400000 */
[----:B------:R-:W-:Y:S04]  /*6ab0*/  STS [R3], R6 ;  /* 0x0000000603007388 */ /* 0x000fe80000000800 */
[----:B------:R-:W-:Y:S04]  /*6ac0*/  LDS R5, [R3] ;  /* 0x0000000003057984 */ /* 0x000fe80000000800 */
[----:B0-----:R-:W0:Y:S02]  /*6ad0*/  LDS R8, [R3+0x20] ;  /* 0x0000200003087984 */ /* 0x001e240000000800 */
        /* <DEDUP_REMOVED lines=16> */
[----:B------:R-:W-:-:S07]  /*6be0*/  UMOV UR4, 0x400 ;  /* 0x0000040000047882 */ /* 0x000fce0000000000 */
[----:B0-----:R-:W0:Y:S01]  /*6bf0*/  LDC.64 R2, c[0x0][0x380] ;  /* 0x0000e000ff027b82 */ /* 0x001e220000000a00 */
[----:B-1----:R-:W-:Y:S01]  /*6c00*/  ULEA UR4, UR5, UR4, 0x18 ;  /* 0x0000000405047291 */ /* 0x002fe2000f8ec0ff */
[----:B0-----:R-:W-:-:S08]  /*6c10*/  IMAD.WIDE.U32 R2, R0, 0x4, R2 ;  /* 0x0000000400027825 */ /* 0x001fd000078e0002 */
[----:B------:R-:W0:Y:S04]  /*6c20*/  LDS R5, [UR4] ;  /* 0x00000004ff057984 */ /* 0x000e280008000800 */
[----:B0-----:R-:W-:Y:S01]  /*6c30*/  STG.E desc[UR6][R2.64], R5 ;  /* 0x0000000502007986 */ /* 0x001fe2000c101906 */
[----:B------:R-:W-:Y:S05]  /*6c40*/  EXIT ;  /* 0x000000000000794d */ /* 0x000fea0003800000 */
        .weak           $__internal_16_$__cuda_sm20_div_s64
        .type           $__internal_16_$__cuda_sm20_div_s64,@function
        .size           $__internal_16_$__cuda_sm20_div_s64,($__internal_17_$__cuda_sm20_rem_s64 - $__internal_16_$__cuda_sm20_div_s64)
$__internal_16_$__cuda_sm20_div_s64:
        /* <DEDUP_REMOVED lines=83> */
[----:B------:R-:W-:Y:S05]  /*7180*/  RET.REL.NODEC R12 `(uncontiguous_reduce_f32) ;  /* 0xffffff8c0c9c7950 */ /* 0x000fea0003c3ffff */
        .weak           $__internal_17_$__cuda_sm20_rem_s64
        .type           $__internal_17_$__cuda_sm20_rem_s64,@function
        .size           $__internal_17_$__cuda_sm20_rem_s64,(.L_x_3142 - $__internal_17_$__cuda_sm20_rem_s64)
$__internal_17_$__cuda_sm20_rem_s64:
        /* <DEDUP_REMOVED lines=77> */
[----:B------:R-:W-:Y:S06]  /*7660*/  RET.REL.NODEC R10 `(uncontiguous_reduce_f32) ;  /* 0xffffff880a647950 */ /* 0x000fec0003c3ffff */
.L_x_777:
        /* <DEDUP_REMOVED lines=9> */
.L_x_3142:


//--------------------- .text.contiguous_reduce_f32 --------------------------
	.section	.text.contiguous_reduce_f32,"ax",@progbits
	.align	128
        .global         contiguous_reduce_f32
        .type           contiguous_reduce_f32,@function
        .size           contiguous_reduce_f32,(.L_x_3211 - contiguous_reduce_f32)
        .other          contiguous_reduce_f32,@"STO_CUDA_ENTRY STV_DEFAULT"
contiguous_reduce_f32:
.text.contiguous_reduce_f32:
        /* <DEDUP_REMOVED lines=15> */
[----:B-1----:R-:W-:-:S05]  /*00f0*/  @!P0 IMAD.WIDE.U32 R4, R9, 0x4, R4 ;  /* 0x0000000409048825 */ /* 0x002fca00078e0004 */
        /* <DEDUP_REMOVED lines=8> */
[----:B------:R-:W-:Y:S01]  /*0180*/  IMAD.U32 R8, RZ, RZ, UR8 ;  /* 0x00000008ff087e24 */ /* 0x000fe2000f8e00ff */
[----:B------:R-:W-:Y:S01]  /*0190*/  BSSY.RECONVERGENT B0, `(.L_x_778) ;  /* 0x000000e000007945 */ /* 0x000fe20003800200 */
[----:B------:R-:W-:-:S03]  /*01a0*/  ISETP.GT.U32.AND P1, PT, R2, 0x1f, PT ;  /* 0x0000001f0200780c */ /* 0x000fc60003f24070 */
[----:B------:R-:W-:Y:S01]  /*01b0*/  ISETP.GE.U32.AND P2, PT, R8, 0x42, PT ;  /* 0x000000420800780c */ /* 0x000fe20003f46070 */
[----:B--2---:R-:W-:-:S05]  /*01c0*/  @!P0 FMUL R10, R4, R7 ;  /* 0x00000007040a8220 */ /* 0x004fca0000400000 */
[----:B------:R0:W-:Y:S01]  /*01d0*/  @!P0 STS [R3], R10 ;  /* 0x0000000a03008388 */ /* 0x0001e20000000800 */
[----:B------:R-:W-:Y:S06]  /*01e0*/  @!P0 BRA `(.L_x_779) ;  /* 0x0000000000208947 */ /* 0x000fec0003800000 */
[----:B------:R-:W-:-:S04]  /*01f0*/  ISETP.GE.U32.AND P0, PT, R9, UR10, PT ;  /* 0x0000000a09007c0c */ /* 0x000fc8000bf06070 */
[----:B------:R-:W-:-:S13]  /*0200*/  ISETP.GE.U32.AND.EX P0, PT, RZ, UR11, PT, P0 ;  /* 0x0000000bff007c0c */ /* 0x000fda000bf06100 */
[----:B------:R-:W-:Y:S05]  /*0210*/  @P0 BRA `(.L_x_779) ;  /* 0x0000000000140947 */ /* 0x000fea0003800000 */
[----:B------:R-:W1:Y:S02]  /*0220*/  LDCU.64 UR4, c[0x0][0x388] ;  /* 0x00007100ff0477ac */ /* 0x000e640008000a00 */
[----:B-1----:R-:W-:-:S04]  /*0230*/  LEA R4, P0, R9, UR4, 0x2 ;  /* 0x0000000409047c11 */ /* 0x002fc8000f8010ff */
[----:B------:R-:W-:-:S05]  /*0240*/  LEA.HI.X R5, R9, UR5, RZ, 0x2, P0 ;  /* 0x0000000509057c11 */ /* 0x000fca00080f14ff */
[----:B------:R-:W2:Y:S04]  /*0250*/  LDG.E R4, desc[UR6][R4.64] ;  /* 0x0000000604047981 */ /* 0x000ea8000c1e1900 */
[----:B--2---:R1:W-:Y:S02]  /*0260*/  STS [R3], R4 ;  /* 0x0000000403007388 */ /* 0x0043e40000000800 */
.L_x_779:
[----:B------:R-:W-:Y:S05]  /*0270*/  BSYNC.RECONVERGENT B0 ;  /* 0x0000000000007941 */ /* 0x000fea0003800200 */
.L_x_778:
[----:B------:R-:W-:Y:S06]  /*0280*/  BAR.SYNC.DEFER_BLOCKING 0x0 ;  /* 0x0000000000007b1d */ /* 0x000fec0000010000 */
[----:B------:R-:W-:Y:S05]  /*0290*/  @!P2 BRA `(.L_x_780) ;  /* 0x00000000002ca947 */ /* 0x000fea0003800000 */
.L_x_781:
[----:B------:R-:W-:-:S04]  /*02a0*/  SHF.R.U32.HI R6, RZ, 0x1, R8 ;  /* 0x00000001ff067819 */ /* 0x000fc80000011608 */
[----:B------:R-:W-:-:S13]  /*02b0*/  ISETP.GE.U32.AND P0, PT, R2, R6, PT ;  /* 0x000000060200720c */ /* 0x000fda0003f06070 */
[----:B------:R-:W-:Y:S01]  /*02c0*/  @!P0 IMAD R5, R6, 0x4, R3 ;  /* 0x0000000406058824 */ /* 0x000fe200078e0203 */
[----:B-1----:R-:W-:Y:S05]  /*02d0*/  @!P0 LDS R4, [R3] ;  /* 0x0000000003048984 */ /* 0x002fea0000000800 */
[----:B------:R-:W1:Y:S02]  /*02e0*/  @!P0 LDS R5, [R5] ;  /* 0x0000000005058984 */ /* 0x000e640000000800 */
[----:B-1----:R-:W-:-:S05]  /*02f0*/  @!P0 FMUL R4, R4, R5 ;  /* 0x0000000504048220 */ /* 0x002fca0000400000 */
[----:B------:R2:W-:Y:S01]  /*0300*/  @!P0 STS [R3], R4 ;  /* 0x0000000403008388 */ /* 0x0005e20000000800 */
[----:B------:R-:W-:Y:S01]  /*0310*/  BAR.SYNC.DEFER_BLOCKING 0x0 ;  /* 0x0000000000007b1d */ /* 0x000fe20000010000 */
[----:B------:R-:W-:Y:S02]  /*0320*/  ISETP.GT.U32.AND P0, PT, R8, 0x83, PT ;  /* 0x000000830800780c */ /* 0x000fe40003f04070 */
[----:B------:R-:W-:-:S11]  /*0330*/  MOV R8, R6 ;  /* 0x0000000600087202 */ /* 0x000fd60000000f00 */
[----:B--2---:R-:W-:Y:S05]  /*0340*/  @P0 BRA `(.L_x_781) ;  /* 0xfffffffc00d40947 */ /* 0x004fea000383ffff */
.L_x_780:
[----:B------:R-:W-:Y:S05]  /*0350*/  @P1 EXIT ;  /* 0x000000000000194d */ /* 0x000fea0003800000 */
[----:B-1----:R-:W-:Y:S01]  /*0360*/  LDS R4, [R3] ;  /* 0x0000000003047984 */ /* 0x002fe20000000800 */
[----:B------:R-:W-:-:S03]  /*0370*/  ISETP.NE.AND P0, PT, R2, RZ, PT ;  /* 0x000000ff0200720c */ /* 0x000fc60003f05270 */
[----:B------:R-:W1:Y:S02]  /*0380*/  LDS R5, [R3+0x80] ;  /* 0x0000800003057984 */ /* 0x000e640000000800 */
[----:B-1----:R-:W-:-:S05]  /*0390*/  FMUL R4, R4, R5 ;  /* 0x0000000504047220 */ /* 0x002fca0000400000 */
[----:B------:R-:W-:Y:S04]  /*03a0*/  STS [R3], R4 ;  /* 0x0000000403007388 */ /* 0x000fe80000000800 */
[----:B------:R-:W-:Y:S04]  /*03b0*/  LDS R5, [R3] ;  /* 0x0000000003057984 */ /* 0x000fe80000000800 */
        /* <DEDUP_REMOVED lines=28> */
.L_x_782:
        /* <DEDUP_REMOVED lines=16> */
.L_x_3211:


//--------------------- .text.contiguous_reduce3_u64 --------------------------
	.section	.text.contiguous_reduce3_u64,"ax",@progbits
	.align	128
        .global         contiguous_reduce3_u64
        .type           contiguous_reduce3_u64,@function
        .size           contiguous_reduce3_u64,(.L_x_3144 - contiguous_reduce3_u64)
        .other          contiguous_reduce3_u64,@"STO_CUDA_ENTRY STV_DEFAULT"
contiguous_reduce3_u64:
.text.contiguous_reduce3_u64:
[----:B------:R-:W-:Y:S01]  /*0000*/  LDC R1, c[0x0][0x37c] ;  /* 0x0000df00ff017b82 */ /* 0x000fe20000000800 */
[----:B------:R-:W0:Y:S01]  /*0010*/  S2R R9, SR_TID.Y ;  /* 0x0000000000097919 */ /* 0x000e220000002200 */
[----:B------:R-:W1:Y:S06]  /*0020*/  LDCU UR9, c[0x0][0x360] ;  /* 0x00006c00ff0977ac */ /* 0x000e6c0008000800 */
[----:B------:R-:W0:Y:S01]  /*0030*/  S2UR UR4, SR_CTAID.Y ;  /* 0x00000000000479c3 */ /* 0x000e220000002600 */
[----:B------:R-:W-:Y:S01]  /*0040*/  HFMA2 R2, -RZ, RZ, 0, 5.9604644775390625e-08 ;  /* 0x00000001ff027431 */ /* 0x000fe200000001ff */
        /* <DEDUP_REMOVED lines=41> */
.L_x_801:
        /* <DEDUP_REMOVED lines=27> */
.L_x_785:
[----:B------:R-:W-:Y:S01]  /*0490*/  MOV R26, R0 ;  /* 0x00000000001a7202 */ /* 0x000fe20000000f00 */
[----:B0-----:R-:W-:Y:S01]  /*04a0*/  IMAD.MOV.U32 R2, RZ, RZ, R34 ;  /* 0x000000ffff027224 */ /* 0x001fe200078e0022 */
[----:B------:R-:W-:Y:S02]  /*04b0*/  MOV R3, R35 ;  /* 0x0000002300037202 */ /* 0x000fe40000000f00 */
[----:B------:R-:W-:-:S07]  /*04c0*/  MOV R10, 0x4e0 ;  /* 0x000004e0000a7802 */ /* 0x000fce0000000f00 */
[----:B-12-4-:R-:W-:Y:S05]  /*04d0*/  CALL.REL.NOINC `($__internal_18_$__cuda_sm20_div_s64) ;  /* 0x0000003400987944 */ /* 0x016fea0003c00000 */
        /* <DEDUP_REMOVED lines=10> */
.L_x_786:
        /* <DEDUP_REMOVED lines=33> */
.L_x_787:
[----:B------:R-:W-:Y:S01]  /*0790*/  MOV R2, R28 ;  /* 0x0000001c00027202 */ /* 0x000fe20000000f00 */
[----:B------:R-:W-:Y:S01]  /*07a0*/  IMAD.MOV.U32 R3, RZ, RZ, R29 ;  /* 0x000000ffff037224 */ /* 0x000fe200078e001d */
[----:B------:R-:W-:-:S07]  /*07b0*/  MOV R10, 0x7d0 ;  /* 0x000007d0000a7802 */ /* 0x000fce0000000f00 */
[----:B----4-:R-:W-:Y:S05]  /*07c0*/  CALL.REL.NOINC `($__internal_18_$__cuda_sm20_div_s64) ;  /* 0x0000003000dc7944 */ /* 0x010fea0003c00000 */
        /* <DEDUP_REMOVED lines=9> */
.L_x_788:
        /* <DEDUP_REMOVED lines=34> */
.L_x_789:
[----:B------:R-:W-:Y:S01]  /*0a80*/  IMAD.MOV.U32 R26, RZ, RZ, R0 ;  /* 0x000000ffff1a7224 */ /* 0x000fe200078e0000 */
[----:B------:R-:W-:Y:S01]  /*0a90*/  MOV R2, R36 ;  /* 0x0000002400027202 */ /* 0x000fe20000000f00 */
[----:B------:R-:W-:Y:S01]  /*0aa0*/  IMAD.MOV.U32 R3, RZ, RZ, R37 ;  /* 0x000000ffff037224 */ /* 0x000fe200078e0025 */
[----:B------:R-:W-:-:S07]  /*0ab0*/  MOV R10, 0xad0 ;  /* 0x00000ad0000a7802 */ /* 0x000fce0000000f00 */
[----:B----4-:R-:W-:Y:S05]  /*0ac0*/  CALL.REL.NOINC `($__internal_18_$__cuda_sm20_div_s64) ;  /* 0x00000030001c7944 */ /* 0x010fea0003c00000 */
        /* <DEDUP_REMOVED lines=10> */
.L_x_790:
        /* <DEDUP_REMOVED lines=34> */
.L_x_791:
        /* <DEDUP_REMOVED lines=13> */
.L_x_792:
        /* <DEDUP_REMOVED lines=35> */
.L_x_793:
[----:B------:R-:W-:Y:S01]  /*1090*/  IMAD.MOV.U32 R26, RZ, RZ, R28 ;  /* 0x000000ffff1a7224 */ /* 0x000fe200078e001c */
[----:B------:R-:W-:Y:S02]  /*10a0*/  MOV R2, R34 ;  /* 0x0000002200027202 */ /* 0x000fe40000000f00 */
[----:B------:R-:W-:Y:S02]  /*10b0*/  MOV R3, R35 ;  /* 0x0000002300037202 */ /* 0x000fe40000000f00 */
[----:B------:R-:W-:-:S07]  /*10c0*/  MOV R10, 0x10e0 ;  /* 0x000010e0000a7802 */ /* 0x000fce0000000f00 */
[----:B----4-:R-:W-:Y:S05]  /*10d0*/  CALL.REL.NOINC `($__internal_18_$__cuda_sm20_div_s64) ;  /* 0x0000002800987944 */ /* 0x010fea0003c00000 */
        /* <DEDUP_REMOVED lines=9> */
.L_x_794:
        /* <DEDUP_REMOVED lines=34> */
.L_x_795:
[----:B------:R-:W-:Y:S01]  /*1390*/  MOV R2, R34 ;  /* 0x0000002200027202 */ /* 0x000fe20000000f00 */
[----:B------:R-:W-:Y:S01]  /*13a0*/  IMAD.MOV.U32 R3, RZ, RZ, R35 ;  /* 0x000000ffff037224 */ /* 0x000fe200078e0023 */
[----:B------:R-:W-:-:S07]  /*13b0*/  MOV R10, 0x13d0 ;  /* 0x000013d0000a7802 */ /* 0x000fce0000000f00 */
[----:B----4-:R-:W-:Y:S05]  /*13c0*/  CALL.REL.NOINC `($__internal_18_$__cuda_sm20_div_s64) ;  /* 0x0000002400dc7944 */ /* 0x010fea0003c00000 */
        /* <DEDUP_REMOVED lines=9> */
.L_x_796:
        /* <DEDUP_REMOVED lines=34> */
.L_x_797:
[----:B------:R-:W-:Y:S01]  /*1680*/  IMAD.MOV.U32 R26, RZ, RZ, R28 ;  /* 0x000000ffff1a7224 */ /* 0x000fe200078e001c */
[----:B------:R-:W-:Y:S02]  /*1690*/  MOV R2, R34 ;  /* 0x0000002200027202 */ /* 0x000fe40000000f00 */
[----:B------:R-:W-:Y:S02]  /*16a0*/  MOV R3, R35 ;  /* 0x0000002300037202 */ /* 0x000fe40000000f00 */
[----:B------:R-:W-:-:S07]  /*16b0*/  MOV R10, 0x16d0 ;  /* 0x000016d0000a7802 */ /* 0x000fce0000000f00 */
[----:B----4-:R-:W-:Y:S05]  /*16c0*/  CALL.REL.NOINC `($__internal_18_$__cuda_sm20_div_s64) ;  /* 0x00000024001c7944 */ /* 0x010fea0003c00000 */
        /* <DEDUP_REMOVED lines=10> */
.L_x_798:
        /* <DEDUP_REMOVED lines=33> */
.L_x_799:
[----:B------:R-:W-:Y:S01]  /*1980*/  MOV R2, R32 ;  /* 0x0000002000027202 */ /* 0x000fe20000000f00 */
[----:B------:R-:W-:Y:S01]  /*1990*/  IMAD.MOV.U32 R3, RZ, RZ, R33 ;  /* 0x000000ffff037224 */ /* 0x000fe200078e0021 */
[----:B------:R-:W-:-:S07]  /*19a0*/  MOV R10, 0x19c0 ;  /* 0x000019c0000a7802 */ /* 0x000fce0000000f00 */
[----:B----4-:R-:W-:Y:S05]  /*19b0*/  CALL.REL.NOINC `($__internal_18_$__cuda_sm20_div_s64) ;  /* 0x0000002000607944 */ /* 0x010fea0003c00000 */
[----:B------:R-:W-:Y:S01]  /*19c0*/  IADD3 R13, P0, PT, RZ, -R22, RZ ;  /* 0x80000016ff0d7210 */ /* 0x000fe20007f1e0ff */
[----:B------:R-:W-:-:S03]  /*19d0*/  HFMA2 R27, -RZ, RZ, 0, 0 ;  /* 0x00000000ff1b7431 */ /* 0x000fc600000001ff */
[----:B------:R-:W-:-:S05]  /*19e0*/  IADD3.X R11, PT, PT, RZ, ~R2, RZ, P0, !PT ;  /* 0x80000002ff0b7210 */ /* 0x000fca00007fe4ff */
[----:B------:R-:W-:Y:S02]  /*19f0*/  IMAD R11, R11, R32, RZ ;  /* 0x000000200b0b7224 */ /* 0x000fe400078e02ff */
[----:B------:R-:W-:-:S04]  /*1a00*/  IMAD.WIDE.U32 R2, R32, R13, R26 ;  /* 0x0000000d20027225 */ /* 0x000fc800078e001a */
[----:B------:R-:W-:Y:S02]  /*1a10*/  IMAD R11, R33, R13, R11 ;  /* 0x0000000d210b7224 */ /* 0x000fe400078e020b */
[----:B------:R-:W-:-:S03]  /*1a20*/  IMAD.MOV.U32 R33, RZ, RZ, R2 ;  /* 0x000000ffff217224 */ /* 0x000fc600078e0002 */
[----:B------:R-:W-:-:S07]  /*1a30*/  IADD3 R11, PT, PT, R3, R11, RZ ;  /* 0x0000000b030b7210 */ /* 0x000fce0007ffe0ff */
.L_x_800:
[----:B----4-:R-:W-:-:S06]  /*1a40*/  IMAD.WIDE.U32 R2, R0, 0x8, R20 ;  /* 0x0000000800027825 */ /* 0x010fcc00078e0014 */
[----:B------:R-:W2:Y:S01]  /*1a50*/  LDG.E.64 R2, desc[UR10][R2.64] ;  /* 0x0000000a02027981 */ /* 0x000ea2000c1e1b00 */
[----:B------:R-:W-:Y:S01]  /*1a60*/  UIADD3 UR7, UPT, UPT, UR7, 0x8, URZ ;  /* 0x0000000807077890 */ /* 0x000fe2000fffe0ff */
[----:B------:R-:W-:Y:S02]  /*1a70*/  MOV R28, R34 ;  /* 0x00000022001c7202 */ /* 0x000fe40000000f00 */
[----:B------:R-:W-:Y:S01]  /*1a80*/  IADD3 R4, PT, PT, R4, -0x8, RZ ;  /* 0xfffffff804047810 */ /* 0x000fe20007ffe0ff */
[----:B------:R-:W-:Y:S01]  /*1a90*/  UISETP.NE.AND UP0, UPT, UR7, URZ, UPT ;  /* 0x000000ff0700728c */ /* 0x000fe2000bf05270 */
[-C--:B--2---:R-:W-:Y:S02]  /*1aa0*/  IMAD R0, R3, R33.reuse, RZ ;  /* 0x0000002103007224 */ /* 0x084fe400078e02ff */
[----:B------:R-:W-:-:S04]  /*1ab0*/  IMAD.WIDE.U32 R32, R2, R33, R28 ;  /* 0x0000002102207225 */ /* 0x000fc800078e001c */
[----:B------:R-:W-:Y:S01]  /*1ac0*/  IMAD R11, R2, R11, R0 ;  /* 0x0000000b020b7224 */ /* 0x000fe200078e0200 */
[----:B------:R-:W-:-:S03]  /*1ad0*/  MOV R0, R22 ;  /* 0x0000001600007202 */ /* 0x000fc60000000f00 */
[----:B------:R-:W-:Y:S01]  /*1ae0*/  IMAD.IADD R33, R33, 0x1, R11 ;  /* 0x0000000121217824 */ /* 0x000fe200078e020b */
[----:B------:R-:W-:Y:S06]  /*1af0*/  BRA.U UP0, `(.L_x_801) ;  /* 0xffffffe500f87547 */ /* 0x000fec000b83ffff */
[----:B------:R-:W-:-:S07]  /*1b00*/  VIADD R4, R4, 0x3 ;  /* 0x0000000304047836 */ /* 0x000fce0000000000 */
.L_x_784:
        /* <DEDUP_REMOVED lines=12> */
[----:B------:R-:W-:Y:S02]  /*1bd0*/  IADD3 R11, PT, PT, RZ, -R14, RZ ;  /* 0x8000000eff0b7210 */ /* 0x000fe40007ffe0ff */
[----:B------:R-:W-:-:S05]  /*1be0*/  ISETP.NE.U32.AND P2, PT, R14, RZ, PT ;  /* 0x000000ff0e00720c */ /* 0x000fca0003f45070 */
[----:B-1----:R-:W0:Y:S02]  /*1bf0*/  MUFU.RCP R10, R10 ;  /* 0x0000000a000a7308 */ /* 0x002e240000001000 */
        /* <DEDUP_REMOVED lines=18> */
.L_x_803:
[----:B------:R-:W-:Y:S01]  /*1d20*/  MOV R26, R0 ;  /* 0x00000000001a7202 */ /* 0x000fe20000000f00 */
[----:B0-----:R-:W-:Y:S01]  /*1d30*/  IMAD.MOV.U32 R3, RZ, RZ, R15 ;  /* 0x000000ffff037224 */ /* 0x001fe200078e000f */
[----:B------:R-:W-:Y:S02]  /*1d40*/  MOV R2, R14 ;  /* 0x0000000e00027202 */ /* 0x000fe40000000f00 */
[----:B------:R-:W-:-:S07]  /*1d50*/  MOV R10, 0x1d70 ;  /* 0x00001d70000a7802 */ /* 0x000fce0000000f00 */
[----:B------:R-:W-:Y:S05]  /*1d60*/  CALL.REL.NOINC `($__internal_18_$__cuda_sm20_div_s64) ;  /* 0x0000001c00747944 */ /* 0x000fea0003c00000 */
        /* <DEDUP_REMOVED lines=10> */
.L_x_804:
        /* <DEDUP_REMOVED lines=35> */
.L_x_805:
[----:B------:R-:W-:Y:S01]  /*2040*/  IMAD.MOV.U32 R2, RZ, RZ, R14 ;  /* 0x000000ffff027224 */ /* 0x000fe200078e000e */
[----:B------:R-:W-:Y:S02]  /*2050*/  MOV R3, R15 ;  /* 0x0000000f00037202 */ /* 0x000fe40000000f00 */
[----:B------:R-:W-:-:S07]  /*2060*/  MOV R10, 0x2080 ;  /* 0x00002080000a7802 */ /* 0x000fce0000000f00 */
[----:B------:R-:W-:Y:S05]  /*2070*/  CALL.REL.NOINC `($__internal_18_$__cuda_sm20_div_s64) ;  /* 0x0000001800b07944 */ /* 0x000fea0003c00000 */
[-C--:B------:R-:W-:Y:S01]  /*2080*/  IADD3 R13, P0, PT, RZ, -R22.reuse, RZ ;  /* 0x80000016ff0d7210 */ /* 0x080fe20007f1e0ff */
[----:B------:R-:W-:Y:S01]  /*2090*/  IMAD.MOV.U32 R27, RZ, RZ, RZ ;  /* 0x000000ffff1b7224 */ /* 0x000fe200078e00ff */
[----:B------:R-:W-:Y:S02]  /*20a0*/  MOV R16, R22 ;  /* 0x0000001600107202 */ /* 0x000fe40000000f00 */
[----:B------:R-:W-:Y:S01]  /*20b0*/  IADD3.X R11, PT, PT, RZ, ~R2, RZ, P0, !PT ;  /* 0x80000002ff0b7210 */ /* 0x000fe200007fe4ff */
[----:B------:R-:W-:-:S04]  /*20c0*/  IMAD.WIDE.U32 R2, R14, R13, R26 ;  /* 0x0000000d0e027225 */ /* 0x000fc800078e001a */
[----:B------:R-:W-:-:S04]  /*20d0*/  IMAD R11, R11, R14, RZ ;  /* 0x0000000e0b0b7224 */ /* 0x000fc800078e02ff */
[----:B------:R-:W-:Y:S01]  /*20e0*/  IMAD R11, R15, R13, R11 ;  /* 0x0000000d0f0b7224 */ /* 0x000fe200078e020b */
[----:B------:R-:W-:-:S03]  /*20f0*/  MOV R15, R2 ;  /* 0x00000002000f7202 */ /* 0x000fc60000000f00 */
[----:B------:R-:W-:-:S07]  /*2100*/  IMAD.IADD R11, R3, 0x1, R11 ;  /* 0x00000001030b7824 */ /* 0x000fce00078e020b */
.L_x_806:
[----:B------:R-:W0:Y:S01]  /*2110*/  LDC.64 R28, c[0x0][0x390] ;  /* 0x0000e400ff1c7b82 */ /* 0x000e220000000a00 */
[----:B------:R-:W-:-:S07]  /*2120*/  IADD3 R14, PT, PT, R4, -0x2, RZ ;  /* 0xfffffffe040e7810 */ /* 0x000fce0007ffe0ff */
        /* <DEDUP_REMOVED lines=9> */
[----:B------:R-:W-:-:S04]  /*21c0*/  IMAD R11, R2, R11, R0 ;  /* 0x0000000b020b7224 */ /* 0x000fc800078e0200 */
[----:B------:R-:W-:Y:S02]  /*21d0*/  IMAD.IADD R15, R21, 0x1, R11 ;  /* 0x00000001150f7824 */ /* 0x000fe400078e020b */
        /* <DEDUP_REMOVED lines=23> */
.L_x_807:
[----:B------:R-:W-:Y:S01]  /*2350*/  MOV R26, R16 ;  /* 0x00000010001a7202 */ /* 0x000fe20000000f00 */
[----:B------:R-:W-:Y:S01]  /*2360*/  IMAD.MOV.U32 R3, RZ, RZ, R29 ;  /* 0x000000ffff037224 */ /* 0x000fe200078e001d */
[----:B------:R-:W-:Y:S02]  /*2370*/  MOV R2, R28 ;  /* 0x0000001c00027202 */ /* 0x000fe40000000f00 */
[----:B------:R-:W-:-:S07]  /*2380*/  MOV R10, 0x23a0 ;  /* 0x000023a0000a7802 */ /* 0x000fce0000000f00 */
[----:B------:R-:W-:Y:S05]  /*2390*/  CALL.REL.NOINC `($__internal_18_$__cuda_sm20_div_s64) ;  /* 0x0000001400e87944 */ /* 0x000fea0003c00000 */
        /* <DEDUP_REMOVED lines=9> */
.L_x_808:
        /* <DEDUP_REMOVED lines=37> */
.L_x_809:
[----:B------:R-:W-:Y:S02]  /*2680*/  MOV R2, R16 ;  /* 0x0000001000027202 */ /* 0x000fe40000000f00 */
[----:B------:R-:W-:Y:S02]  /*2690*/  MOV R3, R17 ;  /* 0x0000001100037202 */ /* 0x000fe40000000f00 */
[----:B------:R-:W-:-:S07]  /*26a0*/  MOV R10, 0x26c0 ;  /* 0x000026c0000a7802 */ /* 0x000fce0000000f00 */
[----:B------:R-:W-:Y:S05]  /*26b0*/  CALL.REL.NOINC `($__internal_18_$__cuda_sm20_div_s64) ;  /* 0x0000001400207944 */ /* 0x000fea0003c00000 */
        /* <DEDUP_REMOVED lines=8> */
.L_x_810:
        /* <DEDUP_REMOVED lines=10> */
.L_x_802:
        /* <DEDUP_REMOVED lines=31> */
.L_x_812:
[----:B------:R-:W-:Y:S01]  /*29d0*/  MOV R26, R0 ;  /* 0x00000000001a7202 */ /* 0x000fe20000000f00 */
[----:B------:R-:W-:Y:S01]  /*29e0*/  IMAD.MOV.U32 R2, RZ, RZ, R14 ;  /* 0x000000ffff027224 */ /* 0x000fe200078e000e */
[----:B------:R-:W-:Y:S02]  /*29f0*/  MOV R3, R15 ;  /* 0x0000000f00037202 */ /* 0x000fe40000000f00 */
[----:B------:R-:W-:-:S07]  /*2a00*/  MOV R10, 0x2a20 ;  /* 0x00002a20000a7802 */ /* 0x000fce0000000f00 */
[----:B------:R-:W-:Y:S05]  /*2a10*/  CALL.REL.NOINC `($__internal_18_$__cuda_sm20_div_s64) ;  /* 0x0000001000487944 */ /* 0x000fea0003c00000 */
        /* <DEDUP_REMOVED lines=10> */
.L_x_813:
        /* <DEDUP_REMOVED lines=32> */
[----:B------:R-:W-:Y:S02]  /*2cc0*/  IADD3 R15, PT, PT, -R3, RZ, RZ ;  /* 0x000000ff030f7210 */ /* 0x000fe40007ffe1ff */
[----:B------:R-:W-:-:S03]  /*2cd0*/  MOV R22, R3 ;  /* 0x0000000300167202 */ /* 0x000fc60000000f00 */
[----:B------:R-:W-:Y:S01]  /*2ce0*/  IMAD R15, R14, R15, R26 ;  /* 0x0000000f0e0f7224 */ /* 0x000fe200078e021a */
[----:B------:R-:W-:Y:S06]  /*2cf0*/  BRA `(.L_x_815) ;  /* 0x0000000000307947 */ /* 0x000fec0003800000 */
.L_x_814:
[----:B------:R-:W-:Y:S01]  /*2d00*/  MOV R2, R14 ;  /* 0x0000000e00027202 */ /* 0x000fe20000000f00 */
[----:B------:R-:W-:Y:S01]  /*2d10*/  IMAD.MOV.U32 R3, RZ, RZ, R15 ;  /* 0x000000ffff037224 */ /* 0x000fe200078e000f */
[----:B------:R-:W-:-:S07]  /*2d20*/  MOV R10, 0x2d40 ;  /* 0x00002d40000a7802 */ /* 0x000fce0000000f00 */
[----:B------:R-:W-:Y:S05]  /*2d30*/  CALL.REL.NOINC `($__internal_18_$__cuda_sm20_div_s64) ;  /* 0x0000000c00807944 */ /* 0x000fea0003c00000 */
        /* <DEDUP_REMOVED lines=8> */
.L_x_815:
        /* <DEDUP_REMOVED lines=8> */
[----:B------:R-:W-:-:S04]  /*2e40*/  MOV R0, R22 ;  /* 0x0000001600007202 */ /* 0x000fc80000000f00 */
[----:B------:R-:W-:-:S07]  /*2e50*/  IADD3 R33, PT, PT, R33, R11, RZ ;  /* 0x0000000b21217210 */ /* 0x000fce0007ffe0ff */
.L_x_811:
        /* <DEDUP_REMOVED lines=13> */
[----:B0-----:R-:W-:Y:S02]  /*2f30*/  VIADD R10, R3, 0xffffffe ;  /* 0x0ffffffe030a7836 */ /* 0x001fe40000000000 */
[----:B------:R-:W-:-:S04]  /*2f40*/  HFMA2 R3, -RZ, RZ, 0, 0 ;  /* 0x00000000ff037431 */ /* 0x000fc800000001ff */
[----:B------:R0:W1:Y:S02]  /*2f50*/  F2I.FTZ.U32.TRUNC.NTZ R11, R10 ;  /* 0x0000000a000b7305 */ /* 0x000064000021f000 */
[----:B0-----:R-:W-:Y:S01]  /*2f60*/  MOV R10, RZ ;  /* 0x000000ff000a7202 */ /* 0x001fe20000000f00 */
        /* <DEDUP_REMOVED lines=9> */
[----:B------:R-:W-:-:S05]  /*3000*/  @!P1 LOP3.LUT R11, RZ, R2, RZ, 0x33, !PT ;  /* 0x00000002ff0b9212 */ /* 0x000fca00078e33ff */
[----:B------:R-:W-:Y:S01]  /*3010*/  IMAD.MOV.U32 R2, RZ, RZ, R11 ;  /* 0x000000ffff027224 */ /* 0x000fe200078e000b */
[----:B------:R-:W-:Y:S06]  /*3020*/  BRA `(.L_x_817) ;  /* 0x0000000000087947 */ /* 0x000fec0003800000 */
.L_x_816:
[----:B------:R-:W-:-:S07]  /*3030*/  MOV R12, 0x3050 ;  /* 0x00003050000c7802 */ /* 0x000fce0000000f00 */
[----:B------:R-:W-:Y:S05]  /*3040*/  CALL.REL.NOINC `($__internal_19_$__cuda_sm20_rem_s64) ;  /* 0x0000001000087944 */ /* 0x000fea0003c00000 */
.L_x_817:
[----:B------:R-:W0:Y:S02]  /*3050*/  LDC.64 R10, c[0x0][0x398] ;  /* 0x0000e600ff0a7b82 */ /* 0x000e240000000a00 */
[----:B0-----:R-:W-:-:S06]  /*3060*/  IMAD.WIDE.U32 R10, R4, 0x8, R10 ;  /* 0x00000008040a7825 */ /* 0x001fcc00078e000a */
[----:B------:R-:W2:Y:S02]  /*3070*/  LDG.E.64 R10, desc[UR10][R10.64] ;  /* 0x0000000a0a0a7981 */ /* 0x000ea4000c1e1b00 */
[-C--:B--2---:R-:W-:Y:S02]  /*3080*/  IMAD R13, R11, R2.reuse, RZ ;  /* 0x000000020b0d7224 */ /* 0x084fe400078e02ff */
[----:B------:R-:W-:-:S04]  /*3090*/  IMAD.WIDE.U32 R32, R10, R2, R32 ;  /* 0x000000020a207225 */ /* 0x000fc800078e0020 */
[----:B------:R-:W-:-:S05]  /*30a0*/  IMAD R13, R10, R3, R13 ;  /* 0x000000030a0d7224 */ /* 0x000fca00078e020d */
[----:B------:R-:W-:-:S07]  /*30b0*/  IADD3 R33, PT, PT, R33, R13, RZ ;  /* 0x0000000d21217210 */ /* 0x000fce0007ffe0ff */
.L_x_783:
        /* <DEDUP_REMOVED lines=12> */
[C---:B0-----:R-:W-:Y:S01]  /*3180*/  VIADD R2, R7.reuse, 0xfffffffe ;  /* 0xfffffffe07027836 */ /* 0x041fe20000000000 */
[----:B------:R-:W-:Y:S02]  /*3190*/  IADD3 R7, PT, PT, R7, -0x1, RZ ;  /* 0xffffffff07077810 */ /* 0x000fe40007ffe0ff */
[----:B------:R-:W-:Y:S02]  /*31a0*/  MOV R16, 0x1 ;  /* 0x0000000100107802 */ /* 0x000fe40000000f00 */
[----:B------:R-:W-:Y:S02]  /*31b0*/  ISETP.GE.U32.AND P0, PT, R2, 0x7, PT ;  /* 0x000000070200780c */ /* 0x000fe40003f06070 */
[----:B------:R-:W-:-:S11]  /*31c0*/  LOP3.LUT R12, R7, 0x7, RZ, 0xc0, !PT ;  /* 0x00000007070c7812 */ /* 0x000fd600078ec0ff */
[----:B-1----:R-:W-:Y:S05]  /*31d0*/  @!P0 BRA `(.L_x_819) ;  /* 0x0000000400088947 */ /* 0x002fea0003800000 */
[----:B------:R-:W0:Y:S01]  /*31e0*/  S2UR UR5, SR_CgaCtaId ;  /* 0x00000000000579c3 */ /* 0x000e220000008800 */
[----:B------:R-:W-:Y:S01]  /*31f0*/  USHF.L.U32 UR6, UR9, 0x3, URZ ;  /* 0x0000000309067899 */ /* 0x000fe200080006ff */
[----:B------:R-:W-:Y:S01]  /*3200*/  LOP3.LUT R17, R7, 0xfffffff8, RZ, 0xc0, !PT ;  /* 0xfffffff807117812 */ /* 0x000fe200078ec0ff */
[----:B------:R-:W-:Y:S01]  /*3210*/  UMOV UR4, 0x400 ;  /* 0x0000040000047882 */ /* 0x000fe20000000000 */
[----:B------:R-:W-:Y:S02]  /*3220*/  HFMA2 R16, -RZ, RZ, 0, 0 ;  /* 0x00000000ff107431 */ /* 0x000fe400000001ff */
[----:B------:R-:W-:Y:S01]  /*3230*/  IMAD.MOV.U32 R22, RZ, RZ, 0x1 ;  /* 0x00000001ff167424 */ /* 0x000fe200078e00ff */
[----:B------:R-:W-:Y:S02]  /*3240*/  IADD3 R17, PT, PT, -R17, RZ, RZ ;  /* 0x000000ff11117210 */ /* 0x000fe40007ffe1ff */
[----:B------:R-:W-:Y:S01]  /*3250*/  LEA R8, R8, UR6, 0x3 ;  /* 0x0000000608087c11 */ /* 0x000fe2000f8e18ff */
[----:B0-----:R-:W-:-:S06]  /*3260*/  ULEA UR4, UR5, UR4, 0x18 ;  /* 0x0000000405047291 */ /* 0x001fcc000f8ec0ff */
[----:B------:R-:W-:-:S07]  /*3270*/  VIADD R13, R8, UR4 ;  /* 0x00000004080d7c36 */ /* 0x000fce0008000000 */
.L_x_820:
[C---:B------:R-:W-:Y:S01]  /*3280*/  IMAD R3, R22.reuse, UR9, RZ ;  /* 0x0000000916037c24 */ /* 0x040fe2000f8e02ff */
[----:B------:R-:W2:Y:S01]  /*3290*/  LDS.64 R8, [R13] ;  /* 0x000000000d087984 */ /* 0x000ea20000000a00 */
[----:B------:R-:W-:Y:S01]  /*32a0*/  VIADD R17, R17, 0x8 ;  /* 0x0000000811117836 */ /* 0x000fe20000000000 */
[----:B------:R-:W-:Y:S01]  /*32b0*/  IADD3 R22, PT, PT, R22, 0x8, RZ ;  /* 0x0000000816167810 */ /* 0x000fe20007ffe0ff */
[----:B------:R-:W-:Y:S01]  /*32c0*/  VIADD R16, R16, 0x8 ;  /* 0x0000000810107836 */ /* 0x000fe20000000000 */
[----:B------:R-:W-:Y:S02]  /*32d0*/  LEA R23, R3, R0, 0x3 ;  /* 0x0000000003177211 */ /* 0x000fe400078e18ff */
[----:B------:R-:W-:Y:S02]  /*32e0*/  ISETP.NE.AND P0, PT, R17, RZ, PT ;  /* 0x000000ff1100720c */ /* 0x000fe40003f05270 */
[----:B------:R-:W-:Y:S01]  /*32f0*/  IADD3 R24, PT, PT, R23, UR6, RZ ;  /* 0x0000000617187c10 */ /* 0x000fe2000fffe0ff */
[----:B------:R0:W1:Y:S04]  /*3300*/  LDS.64 R18, [R23+UR6] ;  /* 0x0000000617127984 */ /* 0x0000680008000a00 */
[----:B------:R-:W3:Y:S01]  /*3310*/  LDS.64 R14, [R24+UR6] ;  /* 0x00000006180e7984 */ /* 0x000ee20008000a00 */
[----:B------:R-:W-:-:S05]  /*3320*/  VIADD R25, R24, UR6 ;  /* 0x0000000618197c36 */ /* 0x000fca0008000000 */
[----:B------:R-:W4:Y:S01]  /*3330*/  LDS.64 R4, [R25+UR6] ;  /* 0x0000000619047984 */ /* 0x000f220008000a00 */
[----:B------:R-:W-:-:S04]  /*3340*/  IADD3 R26, PT, PT, R25, UR6, RZ ;  /* 0x00000006191a7c10 */ /* 0x000fc8000fffe0ff */
[----:B------:R-:W-:Y:S01]  /*3350*/  IADD3 R27, PT, PT, R26, UR6, RZ ;  /* 0x000000061a1b7c10 */ /* 0x000fe2000fffe0ff */
[----:B------:R-:W5:Y:S03]  /*3360*/  LDS.64 R2, [R26+UR6] ;  /* 0x000000061a027984 */ /* 0x000f660008000a00 */
[----:B0-----:R-:W-:Y:S01]  /*3370*/  IADD3 R23, PT, PT, R27, UR6, RZ ;  /* 0x000000061b177c10 */ /* 0x001fe2000fffe0ff */
[-C--:B--2---:R-:W-:Y:S02]  /*3380*/  IMAD R9, R9, R10.reuse, RZ ;  /* 0x0000000a09097224 */ /* 0x084fe400078e02ff */
[----:B------:R-:W-:-:S04]  /*3390*/  IMAD.WIDE.U32 R20, R8, R10, RZ ;  /* 0x0000000a08147225 */ /* 0x000fc800078e00ff */
[----:B------:R-:W-:Y:S02]  /*33a0*/  IMAD R9, R8, R11, R9 ;  /* 0x0000000b08097224 */ /* 0x000fe400078e0209 */
[-C--:B-1----:R-:W-:Y:S02]  /*33b0*/  IMAD R10, R19, R20.reuse, RZ ;  /* 0x00000014130a7224 */ /* 0x082fe400078e02ff */
[----:B------:R-:W-:Y:S02]  /*33c0*/  IMAD.IADD R11, R21, 0x1, R9 ;  /* 0x00000001150b7824 */ /* 0x000fe400078e0209 */
[----:B------:R-:W0:Y:S01]  /*33d0*/  LDS.64 R8, [R27+UR6] ;  /* 0x000000061b087984 */ /* 0x000e220008000a00 */
[----:B------:R-:W-:-:S04]  /*33e0*/  IMAD.WIDE.U32 R20, R18, R20, RZ ;  /* 0x0000001412147225 */ /* 0x000fc800078e00ff */
[----:B------:R-:W-:Y:S02]  /*33f0*/  IMAD R11, R18, R11, R10 ;  /* 0x0000000b120b7224 */ /* 0x000fe400078e020a */
[-C--:B---3--:R-:W-:Y:S02]  /*3400*/  IMAD R24, R15, R20.reuse, RZ ;  /* 0x000000140f187224 */ /* 0x088fe400078e02ff */
[C---:B------:R-:W-:Y:S01]  /*3410*/  IMAD.WIDE.U32 R18, R14.reuse, R20, RZ ;  /* 0x000000140e127225 */ /* 0x040fe200078e00ff */
[----:B------:R-:W-:Y:S02]  /*3420*/  IADD3 R15, PT, PT, R21, R11, RZ ;  /* 0x0000000b150f7210 */ /* 0x000fe40007ffe0ff */
[----:B------:R-:W1:Y:S01]  /*3430*/  LDS.64 R10, [R23+UR6] ;  /* 0x00000006170a7984 */ /* 0x000e620008000a00 */
[----:B----4-:R-:W-:Y:S02]  /*3440*/  IMAD R20, R5, R18, RZ ;  /* 0x0000001205147224 */ /* 0x010fe400078e02ff */
[----:B------:R-:W-:-:S02]  /*3450*/  IMAD R15, R14, R15, R24 ;  /* 0x0000000f0e0f7224 */ /* 0x000fc400078e0218 */
[----:B------:R-:W-:-:S03]  /*3460*/  VIADD R14, R23, UR6 ;  /* 0x00000006170e7c36 */ /* 0x000fc60008000000 */
[----:B------:R-:W-:Y:S01]  /*3470*/  IADD3 R5, PT, PT, R19, R15, RZ ;  /* 0x0000000f13057210 */ /* 0x000fe20007ffe0ff */
[C---:B------:R-:W-:Y:S02]  /*3480*/  IMAD.WIDE.U32 R18, R4.reuse, R18, RZ ;  /* 0x0000001204127225 */ /* 0x040fe400078e00ff */
[----:B------:R-:W2:Y:S02]  /*3490*/  LDS.64 R14, [R14+UR6] ;  /* 0x000000060e0e7984 */ /* 0x000ea40008000a00 */
[----:B------:R-:W-:Y:S02]  /*34a0*/  IMAD R5, R4, R5, R20 ;  /* 0x0000000504057224 */ /* 0x000fe400078e0214 */
[-C--:B-----5:R-:W-:Y:S01]  /*34b0*/  IMAD R3, R3, R18.reuse, RZ ;  /* 0x0000001203037224 */ /* 0x0a0fe200078e02ff */
[----:B------:R-:W3:Y:S02]  /*34c0*/  LDC R4, c[0x0][0x360] ;  /* 0x0000d800ff047b82 */ /* 0x000ee40000000800 */
[----:B------:R-:W-:Y:S01]  /*34d0*/  IADD3 R5, PT, PT, R19, R5, RZ ;  /* 0x0000000513057210 */ /* 0x000fe20007ffe0ff */
[----:B------:R-:W-:-:S04]  /*34e0*/  IMAD.WIDE.U32 R18, R2, R18, RZ ;  /* 0x0000001202127225 */ /* 0x000fc800078e00ff */
[----:B------:R-:W-:-:S04]  /*34f0*/  IMAD R3, R2, R5, R3 ;  /* 0x0000000502037224 */ /* 0x000fc800078e0203 */
[----:B------:R-:W-:Y:S02]  /*3500*/  IMAD.IADD R3, R19, 0x1, R3 ;  /* 0x0000000113037824 */ /* 0x000fe400078e0203 */
[-C--:B0-----:R-:W-:Y:S02]  /*3510*/  IMAD R2, R9, R18.reuse, RZ ;  /* 0x0000001209027224 */ /* 0x081fe400078e02ff */
[----:B------:R-:W-:-:S04]  /*3520*/  IMAD.WIDE.U32 R18, R8, R18, RZ ;  /* 0x0000001208127225 */ /* 0x000fc800078e00ff */
[----:B------:R-:W-:-:S05]  /*3530*/  IMAD R3, R8, R3, R2 ;  /* 0x0000000308037224 */ /* 0x000fca00078e0202 */
[----:B------:R-:W-:Y:S01]  /*3540*/  IADD3 R3, PT, PT, R19, R3, RZ ;  /* 0x0000000313037210 */ /* 0x000fe20007ffe0ff */
[-C--:B-1----:R-:W-:Y:S01]  /*3550*/  IMAD R2, R11, R18.reuse, RZ ;  /* 0x000000120b027224 */ /* 0x082fe200078e02ff */
[----:B---3--:R-:W-:Y:S01]  /*3560*/  LEA R13, R4, R13, 0x6 ;  /* 0x0000000d040d7211 */ /* 0x008fe200078e30ff */
[----:B------:R-:W-:-:S04]  /*3570*/  IMAD.WIDE.U32 R18, R10, R18, RZ ;  /* 0x000000120a127225 */ /* 0x000fc800078e00ff */
[----:B------:R-:W-:Y:S02]  /*3580*/  IMAD R3, R10, R3, R2 ;  /* 0x000000030a037224 */ /* 0x000fe400078e0202 */
[----:B--2---:R-:W-:-:S03]  /*3590*/  IMAD R2, R15, R18, RZ ;  /* 0x000000120f027224 */ /* 0x004fc600078e02ff */
[----:B------:R-:W-:Y:S01]  /*35a0*/  IADD3 R3, PT, PT, R19, R3, RZ ;  /* 0x0000000313037210 */ /* 0x000fe20007ffe0ff */
[----:B------:R-:W-:-:S04]  /*35b0*/  IMAD.WIDE.U32 R10, R14, R18, RZ ;  /* 0x000000120e0a7225 */ /* 0x000fc800078e00ff */
[----:B------:R-:W-:-:S05]  /*35c0*/  IMAD R3, R14, R3, R2 ;  /* 0x000000030e037224 */ /* 0x000fca00078e0202 */
[----:B------:R-:W-:Y:S01]  /*35d0*/  IADD3 R11, PT, PT, R11, R3, RZ ;  /* 0x000000030b0b7210 */ /* 0x000fe20007ffe0ff */
[----:B------:R-:W-:Y:S06]  /*35e0*/  @P0 BRA `(.L_x_820) ;  /* 0xfffffffc00240947 */ /* 0x000fec000383ffff */
[----:B------:R-:W-:-:S07]  /*35f0*/  IADD3 R16, PT, PT, R16, 0x1, RZ ;  /* 0x0000000110107810 */ /* 0x000fce0007ffe0ff */
.L_x_819:
        /* <DEDUP_REMOVED lines=17> */
[-C--:B--2---:R-:W-:Y:S02]  /*3710*/  IMAD R13, R13, R10.reuse, RZ ;  /* 0x0000000a0d0d7224 */ /* 0x084fe400078e02ff */
[----:B------:R-:W-:-:S04]  /*3720*/  IMAD.WIDE.U32 R14, R12, R10, RZ ;  /* 0x0000000a0c0e7225 */ /* 0x000fc800078e00ff */
[----:B------:R-:W-:-:S05]  /*3730*/  IMAD R11, R12, R11, R13 ;  /* 0x0000000b0c0b7224 */ /* 0x000fca00078e020d */
[----:B------:R-:W-:Y:S01]  /*3740*/  IADD3 R11, PT, PT, R15, R11, RZ ;  /* 0x0000000b0f0b7210 */ /* 0x000fe20007ffe0ff */
[-C--:B0-----:R-:W-:Y:S02]  /*3750*/  IMAD R9, R9, R14.reuse, RZ ;  /* 0x0000000e09097224 */ /* 0x081fe400078e02ff */
[----:B------:R-:W-:-:S04]  /*3760*/  IMAD.WIDE.U32 R14, R8, R14, RZ ;  /* 0x0000000e080e7225 */ /* 0x000fc800078e00ff */
[----:B------:R-:W-:Y:S02]  /*3770*/  IMAD R9, R8, R11, R9 ;  /* 0x0000000b08097224 */ /* 0x000fe400078e0209 */
[----:B-1----:R-:W-:-:S03]  /*3780*/  IMAD R5, R5, R14, RZ ;  /* 0x0000000e05057224 */ /* 0x002fc600078e02ff */
[----:B------:R-:W-:Y:S01]  /*3790*/  IADD3 R9, PT, PT, R15, R9, RZ ;  /* 0x000000090f097210 */ /* 0x000fe20007ffe0ff */
[----:B------:R-:W-:-:S04]  /*37a0*/  IMAD.WIDE.U32 R14, R4, R14, RZ ;  /* 0x0000000e040e7225 */ /* 0x000fc800078e00ff */
[----:B------:R-:W-:Y:S02]  /*37b0*/  IMAD R5, R4, R9, R5 ;  /* 0x0000000904057224 */ /* 0x000fe400078e0205 */
[-C--:B---3--:R-:W-:Y:S02]  /*37c0*/  IMAD R3, R3, R14.reuse, RZ ;  /* 0x0000000e03037224 */ /* 0x088fe400078e02ff */
[----:B------:R-:W-:Y:S02]  /*37d0*/  IMAD.IADD R5, R15, 0x1, R5 ;  /* 0x000000010f057824 */ /* 0x000fe400078e0205 */
[----:B------:R-:W-:-:S04]  /*37e0*/  IMAD.WIDE.U32 R10, R2, R14, RZ ;  /* 0x0000000e020a7225 */ /* 0x000fc800078e00ff */
[----:B------:R-:W-:-:S05]  /*37f0*/  IMAD R3, R2, R5, R3 ;  /* 0x0000000502037224 */ /* 0x000fca00078e0203 */
[----:B------:R-:W-:-:S07]  /*3800*/  IADD3 R11, PT, PT, R11, R3, RZ ;  /* 0x000000030b0b7210 */ /* 0x000fce0007ffe0ff */
.L_x_822:
[----:B------:R-:W-:Y:S05]  /*3810*/  @!P1 BRA `(.L_x_821) ;  /* 0x0000000000709947 */ /* 0x000fea0003800000 */
[----:B------:R-:W-:Y:S02]  /*3820*/  ISETP.NE.AND P0, PT, R20, 0x1, PT ;  /* 0x000000011400780c */ /* 0x000fe40003f05270 */
[----:B------:R-:W-:-:S04]  /*3830*/  LOP3.LUT R7, R7, 0x1, RZ, 0xc0, !PT ;  /* 0x0000000107077812 */ /* 0x000fc800078ec0ff */
[----:B------:R-:W-:-:S07]  /*3840*/  ISETP.NE.U32.AND P1, PT, R7, 0x1, PT ;  /* 0x000000010700780c */ /* 0x000fce0003f25070 */
[----:B------:R-:W-:Y:S06]  /*3850*/  @!P0 BRA `(.L_x_823) ;  /* 0x00000000003c8947 */ /* 0x000fec0003800000 */
[----:B------:R-:W0:Y:S01]  /*3860*/  LDC R8, c[0x0][0x360] ;  /* 0x0000d800ff087b82 */ /* 0x000e220000000800 */
[C---:B------:R-:W-:Y:S02]  /*3870*/  IMAD R3, R16.reuse, UR9, RZ ;  /* 0x0000000910037c24 */ /* 0x040fe4000f8e02ff */
[----:B------:R-:W-:Y:S02]  /*3880*/  VIADD R16, R16, 0x2 ;  /* 0x0000000210107836 */ /* 0x000fe40000000000 */
[----:B------:R-:W-:-:S05]  /*3890*/  IMAD R7, R3, 0x8, R0 ;  /* 0x0000000803077824 */ /* 0x000fca00078e0200 */
[----:B------:R-:W2:Y:S01]  /*38a0*/  LDS.64 R2, [R7] ;  /* 0x0000000007027984 */ /* 0x000ea20000000a00 */
[----:B0-----:R-:W-:-:S06]  /*38b0*/  LEA R8, R8, R7, 0x3 ;  /* 0x0000000708087211 */ /* 0x001fcc00078e18ff */
[----:B------:R-:W0:Y:S01]  /*38c0*/  LDS.64 R8, [R8] ;  /* 0x0000000008087984 */ /* 0x000e220000000a00 */
[-C--:B--2---:R-:W-:Y:S02]  /*38d0*/  IMAD R3, R3, R10.reuse, RZ ;  /* 0x0000000a03037224 */ /* 0x084fe400078e02ff */
[----:B------:R-:W-:-:S04]  /*38e0*/  IMAD.WIDE.U32 R4, R2, R10, RZ ;  /* 0x0000000a02047225 */ /* 0x000fc800078e00ff */
[----:B------:R-:W-:-:S05]  /*38f0*/  IMAD R3, R2, R11, R3 ;  /* 0x0000000b02037224 */ /* 0x000fca00078e0203 */
[----:B------:R-:W-:Y:S01]  /*3900*/  IADD3 R3, PT, PT, R5, R3, RZ ;  /* 0x0000000305037210 */ /* 0x000fe20007ffe0ff */
[-C--:B0-----:R-:W-:Y:S02]  /*3910*/  IMAD R2, R9, R4.reuse, RZ ;  /* 0x0000000409027224 */ /* 0x081fe400078e02ff */
[----:B------:R-:W-:-:S04]  /*3920*/  IMAD.WIDE.U32 R10, R8, R4, RZ ;  /* 0x00000004080a7225 */ /* 0x000fc800078e00ff */
[----:B------:R-:W-:-:S05]  /*3930*/  IMAD R3, R8, R3, R2 ;  /* 0x0000000308037224 */ /* 0x000fca00078e0202 */
[----:B------:R-:W-:-:S07]  /*3940*/  IADD3 R11, PT, PT, R11, R3, RZ ;  /* 0x000000030b0b7210 */ /* 0x000fce0007ffe0ff */
.L_x_823:
[----:B------:R-:W-:Y:S05]  /*3950*/  @P1 BRA `(.L_x_821) ;  /* 0x0000000000201947 */ /* 0x000fea0003800000 */
[----:B------:R-:W-:-:S05]  /*3960*/  IMAD R3, R16, UR9, RZ ;  /* 0x0000000910037c24 */ /* 0x000fca000f8e02ff */
[----:B------:R-:W-:-:S06]  /*3970*/  LEA R3, R3, R0, 0x3 ;  /* 0x0000000003037211 */ /* 0x000fcc00078e18ff */
[----:B------:R-:W2:Y:S02]  /*3980*/  LDS.64 R2, [R3] ;  /* 0x0000000003027984 */ /* 0x000ea40000000a00 */
[-C--:B--2---:R-:W-:Y:S02]  /*3990*/  IMAD R7, R3, R10.reuse, RZ ;  /* 0x0000000a03077224 */ /* 0x084fe400078e02ff */
[----:B------:R-:W-:-:S04]  /*39a0*/  IMAD.WIDE.U32 R4, R2, R10, RZ ;  /* 0x0000000a02047225 */ /* 0x000fc800078e00ff */
[----:B------:R-:W-:Y:S02]  /*39b0*/  IMAD R7, R2, R11, R7 ;  /* 0x0000000b02077224 */ /* 0x000fe400078e0207 */
[----:B------:R-:W-:-:S03]  /*39c0*/  IMAD.MOV.U32 R10, RZ, RZ, R4 ;  /* 0x000000ffff0a7224 */ /* 0x000fc600078e0004 */
[----:B------:R-:W-:-:S07]  /*39d0*/  IADD3 R11, PT, PT, R5, R7, RZ ;  /* 0x00000007050b7210 */ /* 0x000fce0007ffe0ff */
.L_x_821:
[----:B--2---:R1:W-:Y:S02]  /*39e0*/  STS.64 [R0], R10 ;  /* 0x0000000a00007388 */ /* 0x0043e40000000a00 */
.L_x_818:
[----:B0-----:R-:W0:Y:S01]  /*39f0*/  LDC.64 R2, c[0x4][RZ] ;  /* 0x01000000ff027b82 */ /* 0x001e220000000a00 */
[----:B------:R-:W-:Y:S01]  /*3a00*/  HFMA2 R5, -RZ, RZ, 0, 5.9604644775390625e-08 ;  /* 0x00000001ff057431 */ /* 0x000fe200000001ff */
[----:B------:R-:W-:Y:S06]  /*3a10*/  BSSY B0, `(.L_x_824) ;  /* 0x0000006000007945 */ /* 0x000fec0003800000 */
.L_x_825:
[----:B------:R-:W-:Y:S01]  /*3a20*/  IMAD.MOV.U32 R4, RZ, RZ, RZ ;  /* 0x000000ffff047224 */ /* 0x000fe200078e00ff */
[----:B------:R-:W-:Y:S05]  /*3a30*/  YIELD ;  /* 0x0000000000007946 */ /* 0x000fea0003800000 */
[----:B0-----:R-:W2:Y:S02]  /*3a40*/  ATOMG.E.CAS.STRONG.GPU PT, R4, [R2], R4, R5 ;  /* 0x00000004020473a9 */ /* 0x001ea400001ee105 */
[----:B--2---:R-:W-:-:S13]  /*3a50*/  ISETP.NE.AND P0, PT, R4, RZ, PT ;  /* 0x000000ff0400720c */ /* 0x004fda0003f05270 */
[----:B------:R-:W-:Y:S05]  /*3a60*/  @P0 BRA `(.L_x_825) ;  /* 0xfffffffc00ec0947 */ /* 0x000fea000383ffff */
[----:B------:R-:W-:Y:S05]  /*3a70*/  BSYNC B0 ;  /* 0x0000000000007941 */ /* 0x000fea0003800000 */
.L_x_824:
[----:B------:R-:W0:Y:S01]  /*3a80*/  LDCU.64 UR4, c[0x0][0x380] ;  /* 0x00007000ff0477ac */ /* 0x000e220008000a00 */
[----:B------:R-:W2:Y:S01]  /*3a90*/  LDS.64 R4, [R0] ;  /* 0x0000000000047984 */ /* 0x000ea20000000a00 */
[----:B0-----:R-:W-:-:S04]  /*3aa0*/  LEA R8, P0, R6, UR4, 0x3 ;  /* 0x0000000406087c11 */ /* 0x001fc8000f8018ff */
[----:B------:R-:W-:-:S05]  /*3ab0*/  LEA.HI.X R9, R6, UR5, RZ, 0x3, P0 ;  /* 0x0000000506097c11 */ /* 0x000fca00080f1cff */
[----:B------:R-:W2:Y:S02]  /*3ac0*/  LDG.E.64 R6, desc[UR10][R8.64] ;  /* 0x0000000a08067981 */ /* 0x000ea4000c1e1b00 */
[-C--:B--2---:R-:W-:Y:S02]  /*3ad0*/  IMAD R7, R7, R4.reuse, RZ ;  /* 0x0000000407077224 */ /* 0x084fe400078e02ff */
[----:B-1----:R-:W-:-:S04]  /*3ae0*/  IMAD.WIDE.U32 R10, R6, R4, RZ ;  /* 0x00000004060a7225 */ /* 0x002fc800078e00ff */
[----:B------:R-:W-:-:S05]  /*3af0*/  IMAD R7, R5, R6, R7 ;  /* 0x0000000605077224 */ /* 0x000fca00078e0207 */
[----:B------:R-:W-:-:S05]  /*3b00*/  IADD3 R11, PT, PT, R11, R7, RZ ;  /* 0x000000070b0b7210 */ /* 0x000fca0007ffe0ff */
[----:B------:R-:W-:Y:S04]  /*3b10*/  STG.E.64 desc[UR10][R8.64], R10 ;  /* 0x0000000a08007986 */ /* 0x000fe8000c101b0a */
[----:B------:R-:W-:Y:S01]  /*3b20*/  ATOMG.E.EXCH.STRONG.GPU PT, RZ, desc[UR10][R2.64], RZ ;  /* 0x800000ff02ff79a8 */ /* 0x000fe2000c1ef10a */
[----:B------:R-:W-:Y:S05]  /*3b30*/  EXIT ;  /* 0x000000000000794d */ /* 0x000fea0003800000 */
        .weak           $__internal_18_$__cuda_sm20_div_s64
        .type           $__internal_18_$__cuda_sm20_div_s64,@function
        .size           $__internal_18_$__cuda_sm20_div_s64,($__internal_19_$__cuda_sm20_rem_s64 - $__internal_18_$__cuda_sm20_div_s64)
$__internal_18_$__cuda_sm20_div_s64:
        /* <DEDUP_REMOVED lines=82> */
[----:B------:R-:W-:Y:S06]  /*4060*/  RET.REL.NODEC R10 `(contiguous_reduce3_u64) ;  /* 0xffffffbc0ae47950 */ /* 0x000fec0003c3ffff */
        .weak           $__internal_19_$__cuda_sm20_rem_s64
        .type           $__internal_19_$__cuda_sm20_rem_s64,@function
        .size           $__internal_19_$__cuda_sm20_rem_s64,(.L_x_3144 - $__internal_19_$__cuda_sm20_rem_s64)
$__internal_19_$__cuda_sm20_rem_s64:
        /* <DEDUP_REMOVED lines=65> */
[----:B------:R-:W-:Y:S06]  /*4480*/  RET.REL.NODEC R12 `(contiguous_reduce3_u64) ;  /* 0xffffffb80cdc7950 */ /* 0x000fec0003c3ffff */
.L_x_826:
        /* <DEDUP_REMOVED lines=15> */
.L_x_3144:


//--------------------- .text.contiguous_reduce22_u64 --------------------------
	.section	.text.contiguous_reduce22_u64,"ax",@progbits
	.align	128
        .global         contiguous_reduce22_u64
        .type           contiguous_reduce22_u64,@function
        .size           contiguous_reduce22_u64,(.L_x_3213 - contiguous_reduce22_u64)
        .other          contiguous_reduce22_u64,@"STO_CUDA_ENTRY STV_DEFAULT"
contiguous_reduce22_u64:
.text.contiguous_reduce22_u64:
[----:B------:R-:W-:Y:S01]  /*0000*/  LDC R1, c[0x0][0x37c] ;  /* 0x0000df00ff017b82 */ /* 0x000fe20000000800 */
[----:B------:R-:W0:Y:S07]  /*0010*/  S2R R2, SR_TID.X ;  /* 0x0000000000027919 */ /* 0x000e2e0000002100 */
[----:B------:R-:W1:Y:S01]  /*0020*/  S2UR UR6, SR_CTAID.X ;  /* 0x00000000000679c3 */ /* 0x000e620000002500 */
[----:B------:R-:W2:Y:S01]  /*0030*/  LDCU.64 UR8, c[0x0][0x390] ;  /* 0x00007200ff0877ac */ /* 0x000ea20008000a00 */
[----:B------:R-:W-:Y:S01]  /*0040*/  HFMA2 R8, -RZ, RZ, 0, 5.9604644775390625e-08 ;  /* 0x00000001ff087431 */ /* 0x000fe200000001ff */
[----:B------:R-:W-:Y:S01]  /*0050*/  MOV R9, 0x0 ;  /* 0x0000000000097802 */ /* 0x000fe20000000f00 */
[----:B------:R-:W-:Y:S01]  /*0060*/  BSSY.RECONVERGENT B0, `(.L_x_827) ;  /* 0x000002f000007945 */ /* 0x000fe20003800200 */
[----:B------:R-:W-:Y:S01]  /*0070*/  UMOV UR4, 0x400 ;  /* 0x0000040000047882 */ /* 0x000fe20000000000 */
[----:B------:R-:W3:Y:S02]  /*0080*/  LDCU.64 UR12, c[0x0][0x358] ;  /* 0x00006b00ff0c77ac */ /* 0x000ee40008000a00 */
[----:B------:R-:W1:Y:S08]  /*0090*/  LDC R3, c[0x0][0x360] ;  /* 0x0000d800ff037b82 */ /* 0x000e700000000800 */
[----:B------:R-:W4:Y:S01]  /*00a0*/  S2UR UR5, SR_CgaCtaId ;  /* 0x00000000000579c3 */ /* 0x000f220000008800 */
[----:B-1----:R-:W-:-:S05]  /*00b0*/  IMAD R5, R3, UR6, RZ ;  /* 0x0000000603057c24 */ /* 0x002fca000f8e02ff */
[----:B0-----:R-:W-:Y:S01]  /*00c0*/  LEA R4, R5, R2, 0x1 ;  /* 0x0000000205047211 */ /* 0x001fe200078e08ff */
[----:B----4-:R-:W-:-:S03]  /*00d0*/  ULEA UR4, UR5, UR4, 0x18 ;  /* 0x0000000405047291 */ /* 0x010fc6000f8ec0ff */
[----:B------:R-:W-:-:S04]  /*00e0*/  IADD3 R6, PT, PT, R4, R3, RZ ;  /* 0x0000000304067210 */ /* 0x000fc80007ffe0ff */
[----:B--2---:R-:W-:Y:S02]  /*00f0*/  ISETP.GE.U32.AND P0, PT, R6, UR8, PT ;  /* 0x0000000806007c0c */ /* 0x004fe4000bf06070 */
[----:B------:R-:W-:Y:S02]  /*0100*/  LEA R0, R2, UR4, 0x3 ;  /* 0x0000000402007c11 */ /* 0x000fe4000f8e18ff */
[----:B------:R-:W-:-:S03]  /*0110*/  ISETP.GE.U32.AND.EX P0, PT, RZ, UR9, PT, P0 ;  /* 0x00000009ff007c0c */ /* 0x000fc6000bf06100 */
[----:B------:R0:W-:Y:S10]  /*0120*/  STS.64 [R0], R8 ;  /* 0x0000000800007388 */ /* 0x0001f40000000a00 */
[----:B---3--:R-:W-:Y:S05]  /*0130*/  @P0 BRA `(.L_x_828) ;  /* 0x0000000000540947 */ /* 0x008fea0003800000 */
[----:B0-----:R-:W0:Y:S01]  /*0140*/  S2R R9, SR_CTAID.Y ;  /* 0x0000000000097919 */ /* 0x001e220000002600 */
[----:B------:R-:W1:Y:S01]  /*0150*/  LDCU.64 UR4, c[0x0][0x388] ;  /* 0x00007100ff0477ac */ /* 0x000e620008000a00 */
[----:B------:R-:W-:Y:S01]  /*0160*/  IMAD.MOV.U32 R5, RZ, RZ, RZ ;  /* 0x000000ffff057224 */ /* 0x000fe200078e00ff */
[----:B------:R-:W-:Y:S01]  /*0170*/  MOV R7, RZ ;  /* 0x000000ff00077202 */ /* 0x000fe20000000f00 */
[----:B0-----:R-:W-:-:S04]  /*0180*/  IMAD.WIDE.U32 R4, R9, UR8, R4 ;  /* 0x0000000809047c25 */ /* 0x001fc8000f8e0004 */
[C---:B------:R-:W-:Y:S01]  /*0190*/  IMAD R11, R9.reuse, UR9, RZ ;  /* 0x00000009090b7c24 */ /* 0x040fe2000f8e02ff */
[----:B-1----:R-:W-:Y:S01]  /*01a0*/  LEA R8, P0, R4, UR4, 0x3 ;  /* 0x0000000404087c11 */ /* 0x002fe2000f8018ff */
[----:B------:R-:W-:-:S03]  /*01b0*/  IMAD.WIDE.U32 R6, R9, UR8, R6 ;  /* 0x0000000809067c25 */ /* 0x000fc6000f8e0006 */
[----:B------:R-:W-:Y:S02]  /*01c0*/  IADD3 R9, PT, PT, R5, R11, RZ ;  /* 0x0000000b05097210 */ /* 0x000fe40007ffe0ff */
[----:B------:R-:W-:Y:S02]  /*01d0*/  IADD3 R5, PT, PT, R11, R7, RZ ;  /* 0x000000070b057210 */ /* 0x000fe40007ffe0ff */
[----:B------:R-:W-:Y:S02]  /*01e0*/  LEA R10, P1, R6, UR4, 0x3 ;  /* 0x00000004060a7c11 */ /* 0x000fe4000f8218ff */
[----:B------:R-:W-:Y:S02]  /*01f0*/  LEA.HI.X R9, R4, UR5, R9, 0x3, P0 ;  /* 0x0000000504097c11 */ /* 0x000fe400080f1c09 */
[----:B------:R-:W-:-:S03]  /*0200*/  LEA.HI.X R11, R6, UR5, R5, 0x3, P1 ;  /* 0x00000005060b7c11 */ /* 0x000fc600088f1c05 */
[----:B------:R-:W2:Y:S04]  /*0210*/  LDG.E.64 R4, desc[UR12][R8.64] ;  /* 0x0000000c08047981 */ /* 0x000ea8000c1e1b00 */
[----:B------:R-:W2:Y:S02]  /*0220*/  LDG.E.64 R6, desc[UR12][R10.64] ;  /* 0x0000000c0a067981 */ /* 0x000ea4000c1e1b00 */
[-C--:B--2---:R-:W-:Y:S02]  /*0230*/  IMAD R7, R7, R4.reuse, RZ ;  /* 0x0000000407077224 */ /* 0x084fe400078e02ff */
[----:B------:R-:W-:-:S04]  /*0240*/  IMAD.WIDE.U32 R12, R6, R4, RZ ;  /* 0x00000004060c7225 */ /* 0x000fc800078e00ff */
[----:B------:R-:W-:-:S04]  /*0250*/  IMAD R7, R5, R6, R7 ;  /* 0x0000000605077224 */ /* 0x000fc800078e0207 */
[----:B------:R-:W-:-:S05]  /*0260*/  IMAD.IADD R13, R13, 0x1, R7 ;  /* 0x000000010d0d7824 */ /* 0x000fca00078e0207 */
[----:B------:R2:W-:Y:S01]  /*0270*/  STS.64 [R0], R12 ;  /* 0x0000000c00007388 */ /* 0x0005e20000000a00 */
[----:B------:R-:W-:Y:S05]  /*0280*/  BRA `(.L_x_829) ;  /* 0x0000000000307947 */ /* 0x000fea0003800000 */
.L_x_828:
        /* <DEDUP_REMOVED lines=10> */
[----:B------:R-:W2:Y:S04]  /*0330*/  LDG.E.64 R6, desc[UR12][R6.64] ;  /* 0x0000000c06067981 */ /* 0x000ea8000c1e1b00 */
[----:B--2---:R1:W-:Y:S02]  /*0340*/  STS.64 [R0], R6 ;  /* 0x0000000600007388 */ /* 0x0043e40000000a00 */
.L_x_829:
[----:B------:R-:W-:Y:S05]  /*0350*/  BSYNC.RECONVERGENT B0 ;  /* 0x0000000000007941 */ /* 0x000fea0003800200 */
.L_x_827:
[----:B------:R-:W-:Y:S01]  /*0360*/  BAR.SYNC.DEFER_BLOCKING 0x0 ;  /* 0x0000000000007b1d */ /* 0x000fe20000010000 */
[----:B------:R-:W-:-:S13]  /*0370*/  ISETP.GE.U32.AND P0, PT, R3, 0x42, PT ;  /* 0x000000420300780c */ /* 0x000fda0003f06070 */
[----:B------:R-:W-:Y:S05]  /*0380*/  @!P0 BRA `(.L_x_830) ;  /* 0x0000000000448947 */ /* 0x000fea0003800000 */
.L_x_833:
[----:B------:R-:W-:Y:S01]  /*0390*/  SHF.R.U32.HI R11, RZ, 0x1, R3 ;  /* 0x00000001ff0b7819 */ /* 0x000fe20000011603 */
[----:B------:R-:W-:Y:S03]  /*03a0*/  BSSY.RECONVERGENT B0, `(.L_x_831) ;  /* 0x000000b000007945 */ /* 0x000fe60003800200 */
[----:B------:R-:W-:-:S13]  /*03b0*/  ISETP.GE.U32.AND P0, PT, R2, R11, PT ;  /* 0x0000000b0200720c */ /* 0x000fda0003f06070 */
[----:B---3--:R-:W-:Y:S05]  /*03c0*/  @P0 BRA `(.L_x_832) ;  /* 0x0000000000200947 */ /* 0x008fea0003800000 */
[----:B-1----:R-:W-:Y:S01]  /*03d0*/  LEA R6, R11, R0, 0x3 ;  /* 0x000000000b067211 */ /* 0x002fe200078e18ff */
[----:B------:R-:W-:Y:S05]  /*03e0*/  LDS.64 R4, [R0] ;  /* 0x0000000000047984 */ /* 0x000fea0000000a00 */
[----:B------:R-:W1:Y:S02]  /*03f0*/  LDS.64 R6, [R6] ;  /* 0x0000000006067984 */ /* 0x000e640000000a00 */
[-C--:B-1----:R-:W-:Y:S02]  /*0400*/  IMAD R7, R7, R4.reuse, RZ ;  /* 0x0000000407077224 */ /* 0x082fe400078e02ff */
[----:B0-----:R-:W-:-:S04]  /*0410*/  IMAD.WIDE.U32 R8, R6, R4, RZ ;  /* 0x0000000406087225 */ /* 0x001fc800078e00ff */
[----:B------:R-:W-:-:S05]  /*0420*/  IMAD R7, R5, R6, R7 ;  /* 0x0000000605077224 */ /* 0x000fca00078e0207 */
[----:B------:R-:W-:-:S05]  /*0430*/  IADD3 R9, PT, PT, R9, R7, RZ ;  /* 0x0000000709097210 */ /* 0x000fca0007ffe0ff */
[----:B------:R3:W-:Y:S02]  /*0440*/  STS.64 [R0], R8 ;  /* 0x0000000800007388 */ /* 0x0007e40000000a00 */
.L_x_832:
[----:B------:R-:W-:Y:S05]  /*0450*/  BSYNC.RECONVERGENT B0 ;  /* 0x0000000000007941 */ /* 0x000fea0003800200 */
.L_x_831:
[----:B------:R-:W-:Y:S01]  /*0460*/  BAR.SYNC.DEFER_BLOCKING 0x0 ;  /* 0x0000000000007b1d */ /* 0x000fe20000010000 */
[----:B------:R-:W-:Y:S01]  /*0470*/  ISETP.GT.U32.AND P0, PT, R3, 0x83, PT ;  /* 0x000000830300780c */ /* 0x000fe20003f04070 */
[----:B------:R-:W-:-:S12]  /*0480*/  IMAD.MOV.U32 R3, RZ, RZ, R11 ;  /* 0x000000ffff037224 */ /* 0x000fd800078e000b */
[----:B------:R-:W-:Y:S05]  /*0490*/  @P0 BRA `(.L_x_833) ;  /* 0xfffffffc00bc0947 */ /* 0x000fea000383ffff */
.L_x_830:
[----:B------:R-:W-:-:S13]  /*04a0*/  ISETP.GT.U32.AND P0, PT, R2, 0x1f, PT ;  /* 0x0000001f0200780c */ /* 0x000fda0003f04070 */
[----:B------:R-:W-:Y:S05]  /*04b0*/  @P0 EXIT ;  /* 0x000000000000094d */ /* 0x000fea0003800000 */
[----:B------:R-:W-:Y:S01]  /*04c0*/  LDS.64 R4, [R0] ;  /* 0x0000000000047984 */ /* 0x000fe20000000a00 */
[----:B------:R-:W-:-:S03]  /*04d0*/  ISETP.NE.AND P0, PT, R2, RZ, PT ;  /* 0x000000ff0200720c */ /* 0x000fc60003f05270 */
[----:B-1----:R-:W1:Y:S02]  /*04e0*/  LDS.64 R6, [R0+0x100] ;  /* 0x0001000000067984 */ /* 0x002e640000000a00 */
[-C--:B-1----:R-:W-:Y:S02]  /*04f0*/  IMAD R3, R7, R4.reuse, RZ ;  /* 0x0000000407037224 */ /* 0x082fe400078e02ff */
[----:B0--3--:R-:W-:-:S04]  /*0500*/  IMAD.WIDE.U32 R8, R6, R4, RZ ;  /* 0x0000000406087225 */ /* 0x009fc800078e00ff */
[----:B------:R-:W-:-:S05]  /*0510*/  IMAD R3, R5, R6, R3 ;  /* 0x0000000605037224 */ /* 0x000fca00078e0203 */
[----:B------:R-:W-:-:S05]  /*0520*/  IADD3 R9, PT, PT, R9, R3, RZ ;  /* 0x0000000309097210 */ /* 0x000fca0007ffe0ff */
[----:B------:R-:W-:Y:S04]  /*0530*/  STS.64 [R0], R8 ;  /* 0x0000000800007388 */ /* 0x000fe80000000a00 */
[----:B------:R-:W-:Y:S04]  /*0540*/  LDS.64 R4, [R0] ;  /* 0x0000000000047984 */ /* 0x000fe80000000a00 */
[----:B------:R-:W0:Y:S02]  /*0550*/  LDS.64 R6, [R0+0x80] ;  /* 0x0000800000067984 */ /* 0x000e240000000a00 */
[----:B0-----:R-:W-:-:S02]  /*0560*/  IMAD R3, R7, R4, RZ ;  /* 0x0000000407037224 */ /* 0x001fc400078e02ff */
[----:B------:R-:W-:-:S04]  /*0570*/  IMAD.WIDE.U32 R10, R6, R4, RZ ;  /* 0x00000004060a7225 */ /* 0x000fc800078e00ff */
        /* <DEDUP_REMOVED lines=14> */
[----:B------:R-:W-:-:S04]  /*0660*/  IMAD R3, R5, R6, R3 ;  /* 0x0000000605037224 */ /* 0x000fc800078e0203 */
[----:B------:R-:W-:-:S05]  /*0670*/  IMAD.IADD R11, R11, 0x1, R3 ;  /* 0x000000010b0b7824 */ /* 0x000fca00078e0203 */
        /* <DEDUP_REMOVED lines=14> */
[----:B------:R0:W-:Y:S01]  /*0760*/  STS.64 [R0], R10 ;  /* 0x0000000a00007388 */ /* 0x0001e20000000a00 */
[----:B------:R-:W-:Y:S05]  /*0770*/  @P0 EXIT ;  /* 0x000000000000094d */ /* 0x000fea0003800000 */
[----:B------:R-:W1:Y:S01]  /*0780*/  S2UR UR5, SR_CgaCtaId ;  /* 0x00000000000579c3 */ /* 0x000e620000008800 */
[----:B------:R-:W-:Y:S01]  /*0790*/  UMOV UR4, 0x400 ;  /* 0x0000040000047882 */ /* 0x000fe20000000000 */
[----:B------:R-:W3:Y:S01]  /*07a0*/  LDCU.64 UR8, c[0x0][0x398] ;  /* 0x00007300ff0877ac */ /* 0x000ee20008000a00 */
[----:B------:R-:W4:Y:S05]  /*07b0*/  LDCU.64 UR10, c[0x0][0x380] ;  /* 0x00007000ff0a77ac */ /* 0x000f2a0008000a00 */
[----:B------:R-:W3:Y:S01]  /*07c0*/  S2UR UR7, SR_CTAID.Y ;  /* 0x00000000000779c3 */ /* 0x000ee20000002600 */
[----:B-1----:R-:W-:-:S03]  /*07d0*/  ULEA UR4, UR5, UR4, 0x18 ;  /* 0x0000000405047291 */ /* 0x002fc6000f8ec0ff */
[----:B------:R-:W-:-:S06]  /*07e0*/  UMOV UR5, URZ ;  /* 0x000000ff00057c82 */ /* 0x000fcc0008000000 */
[----:B------:R-:W1:Y:S01]  /*07f0*/  LDS.64 R2, [UR4] ;  /* 0x00000004ff027984 */ /* 0x000e620008000a00 */
[----:B------:R-:W-:Y:S02]  /*0800*/  UMOV UR4, UR6 ;  /* 0x0000000600047c82 */ /* 0x000fe40008000000 */
[----:B---3--:R-:W-:-:S04]  /*0810*/  UIMAD.WIDE.U32 UR4, UR7, UR8, UR4 ;  /* 0x00000008070472a5 */ /* 0x008fc8000f8e0004 */
[----:B------:R-:W-:Y:S02]  /*0820*/  UIMAD UR7, UR7, UR9, UR5 ;  /* 0x00000009070772a4 */ /* 0x000fe4000f8e0205 */
[----:B----4-:R-:W-:-:S04]  /*0830*/  ULEA UR5, UP0, UR4, UR10, 0x3 ;  /* 0x0000000a04057291 */ /* 0x010fc8000f8018ff */
[----:B------:R-:W-:Y:S02]  /*0840*/  ULEA.HI.X UR4, UR4, UR11, UR7, 0x3, UP0 ;  /* 0x0000000b04047291 */ /* 0x000fe400080f1c07 */
[----:B------:R-:W-:-:S04]  /*0850*/  MOV R4, UR5 ;  /* 0x0000000500047c02 */ /* 0x000fc80008000f00 */
[----:B------:R-:W-:-:S05]  /*0860*/  MOV R5, UR4 ;  /* 0x0000000400057c02 */ /* 0x000fca0008000f00 */
[----:B-1----:R-:W-:Y:S01]  /*0870*/  STG.E.64 desc[UR12][R4.64], R2 ;  /* 0x0000000204007986 */ /* 0x002fe2000c101b0c */
[----:B------:R-:W-:Y:S05]  /*0880*/  EXIT ;  /* 0x000000000000794d */ /* 0x000fea0003800000 */
.L_x_834:
        /* <DEDUP_REMOVED lines=15> */
.L_x_3213:


//--------------------- .text.contiguous_reduce2_u64 --------------------------
	.section	.text.contiguous_reduce2_u64,"ax",@progbits
	.align	128
        .global         contiguous_reduce2_u64
        .type           contiguous_reduce2_u64,@function
        .size           contiguous_reduce2_u64,(.L_x_3146 - contiguous_reduce2_u64)
        .other          contiguous_reduce2_u64,@"STO_CUDA_ENTRY STV_DEFAULT"
contiguous_reduce2_u64:
.text.contiguous_reduce2_u64:
[----:B------:R-:W-:Y:S01]  /*0000*/  LDC R1, c[0x0][0x37c] ;  /* 0x0000df00ff017b82 */ /* 0x000fe20000000800 */
[----:B------:R-:W0:Y:S07]  /*0010*/  S2R R0, SR_TID.X ;  /* 0x0000000000007919 */ /* 0x000e2e0000002100 */
[----:B------:R-:W1:Y:S01]  /*0020*/  S2UR UR6, SR_CTAID.X ;  /* 0x00000000000679c3 */ /* 0x000e620000002500 */
[----:B------:R-:W2:Y:S01]  /*0030*/  LDCU.64 UR8, c[0x0][0x3a8] ;  /* 0x00007500ff0877ac */ /* 0x000ea20008000a00 */
[----:B------:R-:W-:-:S02]  /*0040*/  HFMA2 R4, -RZ, RZ, 0, 5.9604644775390625e-08 ;  /* 0x00000001ff047431 */ /* 0x000fc400000001ff */
        /* <DEDUP_REMOVED lines=43> */
.L_x_863:
        /* <DEDUP_REMOVED lines=32> */
.L_x_840:
[----:B------:R-:W-:Y:S01]  /*0500*/  MOV R26, R6 ;  /* 0x00000006001a7202 */ /* 0x000fe20000000f00 */
[----:B------:R-:W-:Y:S01]  /*0510*/  IMAD.MOV.U32 R13, RZ, RZ, R7 ;  /* 0x000000ffff0d7224 */ /* 0x000fe200078e0007 */
[----:B------:R-:W-:Y:S01]  /*0520*/  MOV R14, R34 ;  /* 0x00000022000e7202 */ /* 0x000fe20000000f00 */
[----:B------:R-:W-:Y:S01]  /*0530*/  IMAD.MOV.U32 R11, RZ, RZ, R35 ;  /* 0x000000ffff0b7224 */ /* 0x000fe200078e0023 */
[----:B------:R-:W-:-:S07]  /*0540*/  MOV R12, 0x560 ;  /* 0x00000560000c7802 */ /* 0x000fce0000000f00 */
[----:B-1----:R-:W-:Y:S05]  /*0550*/  CALL.REL.NOINC `($__internal_20_$__cuda_sm20_div_s64) ;  /* 0x0000006400c47944 */ /* 0x002fea0003c00000 */
        /* <DEDUP_REMOVED lines=9> */
.L_x_841:
[----:B------:R-:W-:Y:S05]  /*05f0*/  BSYNC.RECONVERGENT B1 ;  /* 0x0000000000017941 */ /* 0x000fea0003800200 */
.L_x_839:
        /* <DEDUP_REMOVED lines=34> */
.L_x_843:
[----:B------:R-:W-:Y:S01]  /*0820*/  IMAD.MOV.U32 R26, RZ, RZ, R20 ;  /* 0x000000ffff1a7224 */ /* 0x000fe200078e0014 */
[----:B------:R-:W-:Y:S01]  /*0830*/  MOV R13, R9 ;  /* 0x00000009000d7202 */ /* 0x000fe20000000f00 */
[----:B------:R-:W-:Y:S01]  /*0840*/  IMAD.MOV.U32 R14, RZ, RZ, R34 ;  /* 0x000000ffff0e7224 */ /* 0x000fe200078e0022 */
[----:B------:R-:W-:Y:S02]  /*0850*/  MOV R11, R35 ;  /* 0x00000023000b7202 */ /* 0x000fe40000000f00 */
[----:B------:R-:W-:-:S07]  /*0860*/  MOV R12, 0x880 ;  /* 0x00000880000c7802 */ /* 0x000fce0000000f00 */
[----:B------:R-:W-:Y:S05]  /*0870*/  CALL.REL.NOINC `($__internal_20_$__cuda_sm20_div_s64) ;  /* 0x0000006000fc7944 */ /* 0x000fea0003c00000 */
        /* <DEDUP_REMOVED lines=9> */
.L_x_844:
[----:B------:R-:W-:Y:S05]  /*0910*/  BSYNC.RECONVERGENT B1 ;  /* 0x0000000000017941 */ /* 0x000fea0003800200 */
.L_x_842:
        /* <DEDUP_REMOVED lines=33> */
.L_x_846:
[----:B------:R-:W-:Y:S01]  /*0b30*/  IMAD.MOV.U32 R26, RZ, RZ, R36 ;  /* 0x000000ffff1a7224 */ /* 0x000fe200078e0024 */
[----:B------:R-:W-:Y:S01]  /*0b40*/  MOV R13, R37 ;  /* 0x00000025000d7202 */ /* 0x000fe20000000f00 */
[----:B------:R-:W-:Y:S01]  /*0b50*/  IMAD.MOV.U32 R14, RZ, RZ, R20 ;  /* 0x000000ffff0e7224 */ /* 0x000fe200078e0014 */
[----:B------:R-:W-:Y:S02]  /*0b60*/  MOV R11, R21 ;  /* 0x00000015000b7202 */ /* 0x000fe40000000f00 */
[----:B------:R-:W-:-:S07]  /*0b70*/  MOV R12, 0xb90 ;  /* 0x00000b90000c7802 */ /* 0x000fce0000000f00 */
[----:B------:R-:W-:Y:S05]  /*0b80*/  CALL.REL.NOINC `($__internal_20_$__cuda_sm20_div_s64) ;  /* 0x0000006000387944 */ /* 0x000fea0003c00000 */
        /* <DEDUP_REMOVED lines=10> */
.L_x_847:
[----:B------:R-:W-:Y:S05]  /*0c30*/  BSYNC.RECONVERGENT B1 ;  /* 0x0000000000017941 */ /* 0x000fea0003800200 */
.L_x_845:
        /* <DEDUP_REMOVED lines=35> */
.L_x_849:
[----:B------:R-:W-:Y:S01]  /*0e70*/  MOV R26, R34 ;  /* 0x00000022001a7202 */ /* 0x000fe20000000f00 */
[----:B------:R-:W-:Y:S01]  /*0e80*/  IMAD.MOV.U32 R13, RZ, RZ, R35 ;  /* 0x000000ffff0d7224 */ /* 0x000fe200078e0023 */
[----:B------:R-:W-:Y:S01]  /*0e90*/  MOV R14, R20 ;  /* 0x00000014000e7202 */ /* 0x000fe20000000f00 */
[----:B------:R-:W-:Y:S01]  /*0ea0*/  IMAD.MOV.U32 R11, RZ, RZ, R21 ;  /* 0x000000ffff0b7224 */ /* 0x000fe200078e0015 */
[----:B------:R-:W-:-:S07]  /*0eb0*/  MOV R12, 0xed0 ;  /* 0x00000ed0000c7802 */ /* 0x000fce0000000f00 */
[----:B------:R-:W-:Y:S05]  /*0ec0*/  CALL.REL.NOINC `($__internal_20_$__cuda_sm20_div_s64) ;  /* 0x0000005c00687944 */ /* 0x000fea0003c00000 */
        /* <DEDUP_REMOVED lines=11> */
.L_x_850:
[----:B------:R-:W-:Y:S05]  /*0f80*/  BSYNC.RECONVERGENT B1 ;  /* 0x0000000000017941 */ /* 0x000fea0003800200 */
.L_x_848:
        /* <DEDUP_REMOVED lines=36> */
.L_x_852:
        /* <DEDUP_REMOVED lines=16> */
.L_x_853:
[----:B------:R-:W-:Y:S05]  /*12d0*/  BSYNC.RECONVERGENT B1 ;  /* 0x0000000000017941 */ /* 0x000fea0003800200 */
.L_x_851:
        /* <DEDUP_REMOVED lines=35> */
.L_x_855:
        /* <DEDUP_REMOVED lines=17> */
.L_x_856:
[----:B------:R-:W-:Y:S05]  /*1620*/  BSYNC.RECONVERGENT B1 ;  /* 0x0000000000017941 */ /* 0x000fea0003800200 */
.L_x_854:
        /* <DEDUP_REMOVED lines=35> */
.L_x_858:
        /* <DEDUP_REMOVED lines=16> */
.L_x_859:
[----:B------:R-:W-:Y:S05]  /*1960*/  BSYNC.RECONVERGENT B1 ;  /* 0x0000000000017941 */ /* 0x000fea0003800200 */
.L_x_857:
        /* <DEDUP_REMOVED lines=35> */
.L_x_861:
        /* <DEDUP_REMOVED lines=16> */
.L_x_862:
[----:B------:R-:W-:Y:S05]  /*1ca0*/  BSYNC.RECONVERGENT B1 ;  /* 0x0000000000017941 */ /* 0x000fea0003800200 */
.L_x_860:
        /* <DEDUP_REMOVED lines=8> */
.L_x_838:
        /* <DEDUP_REMOVED lines=36> */
.L_x_866:
[----:B------:R-:W-:Y:S01]  /*1f70*/  MOV R26, R6 ;  /* 0x00000006001a7202 */ /* 0x000fe20000000f00 */
[----:B------:R-:W-:Y:S01]  /*1f80*/  IMAD.MOV.U32 R13, RZ, RZ, R7 ;  /* 0x000000ffff0d7224 */ /* 0x000fe200078e0007 */
[----:B------:R-:W-:Y:S01]  /*1f90*/  MOV R14, R16 ;  /* 0x00000010000e7202 */ /* 0x000fe20000000f00 */
[----:B------:R-:W-:Y:S01]  /*1fa0*/  IMAD.MOV.U32 R11, RZ, RZ, R17 ;  /* 0x000000ffff0b7224 */ /* 0x000fe200078e0011 */
[----:B------:R-:W-:-:S07]  /*1fb0*/  MOV R12, 0x1fd0 ;  /* 0x00001fd0000c7802 */ /* 0x000fce0000000f00 */
[----:B------:R-:W-:Y:S05]  /*1fc0*/  CALL.REL.NOINC `($__internal_20_$__cuda_sm20_div_s64) ;  /* 0x0000004c00287944 */ /* 0x000fea0003c00000 */
        /* <DEDUP_REMOVED lines=9> */
.L_x_867:
[----:B------:R-:W-:Y:S05]  /*2060*/  BSYNC.RECONVERGENT B1 ;  /* 0x0000000000017941 */ /* 0x000fea0003800200 */
.L_x_865:
        /* <DEDUP_REMOVED lines=34> */
.L_x_869:
        /* <DEDUP_REMOVED lines=17> */
.L_x_870:
[----:B------:R-:W-:Y:S05]  /*23a0*/  BSYNC.RECONVERGENT B1 ;  /* 0x0000000000017941 */ /* 0x000fea0003800200 */
.L_x_868:
        /* <DEDUP_REMOVED lines=36> */
.L_x_872:
        /* <DEDUP_REMOVED lines=16> */
.L_x_873:
[----:B------:R-:W-:Y:S05]  /*26f0*/  BSYNC.RECONVERGENT B1 ;  /* 0x0000000000017941 */ /* 0x000fea0003800200 */
.L_x_871:
        /* <DEDUP_REMOVED lines=35> */
.L_x_875:
[----:B------:R-:W-:Y:S01]  /*2930*/  MOV R26, R18 ;  /* 0x00000012001a7202 */ /* 0x000fe20000000f00 */
[----:B------:R-:W-:Y:S01]  /*2940*/  IMAD.MOV.U32 R13, RZ, RZ, R19 ;  /* 0x000000ffff0d7224 */ /* 0x000fe200078e0013 */
[----:B------:R-:W-:Y:S01]  /*2950*/  MOV R14, R16 ;  /* 0x00000010000e7202 */ /* 0x000fe20000000f00 */
[----:B------:R-:W-:Y:S01]  /*2960*/  IMAD.MOV.U32 R11, RZ, RZ, R17 ;  /* 0x000000ffff0b7224 */ /* 0x000fe200078e0011 */
[----:B------:R-:W-:-:S07]  /*2970*/  MOV R12, 0x2990 ;  /* 0x00002990000c7802 */ /* 0x000fce0000000f00 */
[----:B------:R-:W-:Y:S05]  /*2980*/  CALL.REL.NOINC `($__internal_20_$__cuda_sm20_div_s64) ;  /* 0x0000004000b87944 */ /* 0x000fea0003c00000 */
        /* <DEDUP_REMOVED lines=10> */
.L_x_876:
[----:B------:R-:W-:Y:S05]  /*2a30*/  BSYNC.RECONVERGENT B1 ;  /* 0x0000000000017941 */ /* 0x000fea0003800200 */
.L_x_874:
[----:B------:R-:W-:Y:S01]  /*2a40*/  MOV R36, R22 ;  /* 0x0000001600247202 */ /* 0x000fe20000000f00 */
[----:B------:R-:W-:Y:S02]  /*2a50*/  IMAD R11, R11, R38, RZ ;  /* 0x000000260b0b7224 */ /* 0x000fe400078e02ff */
[----:B------:R-:W-:Y:S02]  /*2a60*/  VIADD R8, R8, 0xfffffffe ;  /* 0xfffffffe08087836 */ /* 0x000fe40000000000 */
[----:B------:R-:W-:-:S04]  /*2a70*/  IMAD.WIDE.U32 R22, R38, R10, R36 ;  /* 0x0000000a26167225 */ /* 0x000fc800078e0024 */
[----:B------:R-:W-:-:S05]  /*2a80*/  IMAD R11, R39, R10, R11 ;  /* 0x0000000a270b7224 */ /* 0x000fca00078e020b */
[----:B------:R-:W-:-:S07]  /*2a90*/  IADD3 R23, PT, PT, R23, R11, RZ ;  /* 0x0000000b17177210 */ /* 0x000fce0007ffe0ff */
.L_x_864:
        /* <DEDUP_REMOVED lines=30> */
.L_x_878:
[----:B------:R-:W-:Y:S01]  /*2c80*/  MOV R18, R6 ;  /* 0x0000000600127202 */ /* 0x000fe20000000f00 */
[----:B------:R-:W-:Y:S01]  /*2c90*/  IMAD.MOV.U32 R19, RZ, RZ, R7 ;  /* 0x000000ffff137224 */ /* 0x000fe200078e0007 */
[----:B------:R-:W-:Y:S01]  /*2ca0*/  MOV R24, R10 ;  /* 0x0000000a00187202 */ /* 0x000fe20000000f00 */
[----:B------:R-:W-:Y:S01]  /*2cb0*/  IMAD.MOV.U32 R21, RZ, RZ, R11 ;  /* 0x000000ffff157224 */ /* 0x000fe200078e000b */
[----:B------:R-:W-:-:S07]  /*2cc0*/  MOV R26, 0x2ce0 ;  /* 0x00002ce0001a7802 */ /* 0x000fce0000000f00 */
[----:B------:R-:W-:Y:S05]  /*2cd0*/  CALL.REL.NOINC `($__internal_21_$__cuda_sm20_rem_s64) ;  /* 0x0000004400307944 */ /* 0x000fea0003c00000 */
.L_x_879:
[----:B------:R-:W-:Y:S05]  /*2ce0*/  BSYNC.RECONVERGENT B1 ;  /* 0x0000000000017941 */ /* 0x000fea0003800200 */
.L_x_877:
        /* <DEDUP_REMOVED lines=30> */
.L_x_881:
[----:B------:R-:W-:Y:S01]  /*2ed0*/  MOV R24, R10 ;  /* 0x0000000a00187202 */ /* 0x000fe20000000f00 */
[----:B------:R-:W-:Y:S01]  /*2ee0*/  IMAD.MOV.U32 R21, RZ, RZ, R11 ;  /* 0x000000ffff157224 */ /* 0x000fe200078e000b */
[----:B------:R-:W-:Y:S01]  /*2ef0*/  MOV R18, R20 ;  /* 0x0000001400127202 */ /* 0x000fe20000000f00 */
[----:B------:R-:W-:Y:S01]  /*2f00*/  IMAD.MOV.U32 R19, RZ, RZ, R9 ;  /* 0x000000ffff137224 */ /* 0x000fe200078e0009 */
[----:B------:R-:W-:-:S07]  /*2f10*/  MOV R26, 0x2f30 ;  /* 0x00002f30001a7802 */ /* 0x000fce0000000f00 */
[----:B------:R-:W-:Y:S05]  /*2f20*/  CALL.REL.NOINC `($__internal_21_$__cuda_sm20_rem_s64) ;  /* 0x00000040009c7944 */ /* 0x000fea0003c00000 */
.L_x_882:
[----:B------:R-:W-:Y:S05]  /*2f30*/  BSYNC.RECONVERGENT B1 ;  /* 0x0000000000017941 */ /* 0x000fea0003800200 */
.L_x_880:
[----:B------:R-:W-:Y:S02]  /*2f40*/  IMAD R7, R7, R16, RZ ;  /* 0x0000001007077224 */ /* 0x000fe400078e02ff */
[----:B------:R-:W-:-:S04]  /*2f50*/  IMAD.WIDE.U32 R22, R16, R6, R22 ;  /* 0x0000000610167225 */ /* 0x000fc800078e0016 */
[----:B------:R-:W-:-:S05]  /*2f60*/  IMAD R7, R17, R6, R7 ;  /* 0x0000000611077224 */ /* 0x000fca00078e0207 */
[----:B------:R-:W-:-:S07]  /*2f70*/  IADD3 R23, PT, PT, R23, R7, RZ ;  /* 0x0000000717177210 */ /* 0x000fce0007ffe0ff */
.L_x_837:
[----:B------:R-:W0:Y:S02]  /*2f80*/  LDCU.64 UR4, c[0x0][0x388] ;  /* 0x00007100ff0477ac */ /* 0x000e240008000a00 */
[----:B0-----:R-:W-:Y:S02]  /*2f90*/  LEA R6, P1, R22, UR4, 0x3 ;  /* 0x0000000416067c11 */ /* 0x001fe4000f8218ff */
[----:B------:R-:W-:Y:S02]  /*2fa0*/  LEA R8, P0, R4, UR4, 0x3 ;  /* 0x0000000404087c11 */ /* 0x000fe4000f8018ff */
[----:B------:R-:W-:Y:S02]  /*2fb0*/  LEA.HI.X R7, R22, UR5, R23, 0x3, P1 ;  /* 0x0000000516077c11 */ /* 0x000fe400088f1c17 */
[----:B------:R-:W-:-:S04]  /*2fc0*/  LEA.HI.X R9, R4, UR5, R5, 0x3, P0 ;  /* 0x0000000504097c11 */ /* 0x000fc800080f1c05 */
        /* <DEDUP_REMOVED lines=8> */
.L_x_836:
        /* <DEDUP_REMOVED lines=18> */
.L_x_910:
        /* <DEDUP_REMOVED lines=30> */
.L_x_887:
[----:B------:R-:W-:Y:S01]  /*3350*/  IMAD.MOV.U32 R26, RZ, RZ, R18 ;  /* 0x000000ffff1a7224 */ /* 0x000fe200078e0012 */
[----:B------:R-:W-:Y:S01]  /*3360*/  MOV R13, R19 ;  /* 0x00000013000d7202 */ /* 0x000fe20000000f00 */
[----:B------:R-:W-:Y:S01]  /*3370*/  IMAD.MOV.U32 R14, RZ, RZ, R20 ;  /* 0x000000ffff0e7224 */ /* 0x000fe200078e0014 */
[----:B------:R-:W-:Y:S02]  /*3380*/  MOV R11, R21 ;  /* 0x00000015000b7202 */ /* 0x000fe40000000f00 */
[----:B------:R-:W-:-:S07]  /*3390*/  MOV R12, 0x33b0 ;  /* 0x000033b0000c7802 */ /* 0x000fce0000000f00 */
[----:B-1----:R-:W-:Y:S05]  /*33a0*/  CALL.REL.NOINC `($__internal_20_$__cuda_sm20_div_s64) ;  /* 0x0000003800307944 */ /* 0x002fea0003c00000 */
        /* <DEDUP_REMOVED lines=9> */
.L_x_888:
[----:B------:R-:W-:Y:S05]  /*3440*/  BSYNC.RECONVERGENT B1 ;  /* 0x0000000000017941 */ /* 0x000fea0003800200 */
.L_x_886:
        /* <DEDUP_REMOVED lines=39> */
.L_x_890:
[----:B------:R-:W-:Y:S01]  /*36c0*/  IMAD.MOV.U32 R26, RZ, RZ, R36 ;  /* 0x000000ffff1a7224 */ /* 0x000fe200078e0024 */
[----:B------:R-:W-:Y:S01]  /*36d0*/  MOV R13, R37 ;  /* 0x00000025000d7202 */ /* 0x000fe20000000f00 */
[----:B------:R-:W-:Y:S01]  /*36e0*/  IMAD.MOV.U32 R14, RZ, RZ, R38 ;  /* 0x000000ffff0e7224 */ /* 0x000fe200078e0026 */
[----:B------:R-:W-:Y:S02]  /*36f0*/  MOV R11, R39 ;  /* 0x00000027000b7202 */ /* 0x000fe40000000f00 */
[----:B------:R-:W-:-:S07]  /*3700*/  MOV R12, 0x3720 ;  /* 0x00003720000c7802 */ /* 0x000fce0000000f00 */
[----:B-1----:R-:W-:Y:S05]  /*3710*/  CALL.REL.NOINC `($__internal_20_$__cuda_sm20_div_s64) ;  /* 0x0000003400547944 */ /* 0x002fea0003c00000 */
        /* <DEDUP_REMOVED lines=11> */
.L_x_891:
[----:B------:R-:W-:Y:S05]  /*37d0*/  BSYNC.RECONVERGENT B1 ;  /* 0x0000000000017941 */ /* 0x000fea0003800200 */
.L_x_889:
        /* <DEDUP_REMOVED lines=37> */
.L_x_893:
        /* <DEDUP_REMOVED lines=17> */
.L_x_894:
[----:B------:R-:W-:Y:S05]  /*3b40*/  BSYNC.RECONVERGENT B1 ;  /* 0x0000000000017941 */ /* 0x000fea0003800200 */
.L_x_892:
        /* <DEDUP_REMOVED lines=38> */
.L_x_896:
        /* <DEDUP_REMOVED lines=17> */
.L_x_897:
[----:B------:R-:W-:Y:S05]  /*3ec0*/  BSYNC.RECONVERGENT B1 ;  /* 0x0000000000017941 */ /* 0x000fea0003800200 */
.L_x_895:
        /* <DEDUP_REMOVED lines=38> */
.L_x_899:
        /* <DEDUP_REMOVED lines=17> */
.L_x_900:
[----:B------:R-:W-:Y:S05]  /*4240*/  BSYNC.RECONVERGENT B1 ;  /* 0x0000000000017941 */ /* 0x000fea0003800200 */
.L_x_898:
        /* <DEDUP_REMOVED lines=40> */
.L_x_902:
        /* <DEDUP_REMOVED lines=17> */
.L_x_903:
[----:B------:R-:W-:Y:S05]  /*45e0*/  BSYNC.RECONVERGENT B1 ;  /* 0x0000000000017941 */ /* 0x000fea0003800200 */
.L_x_901:
        /* <DEDUP_REMOVED lines=40> */
.L_x_905:
[----:B------:R-:W-:Y:S01]  /*4870*/  MOV R26, R20 ;  /* 0x00000014001a7202 */ /* 0x000fe20000000f00 */
[----:B------:R-:W-:Y:S01]  /*4880*/  IMAD.MOV.U32 R14, RZ, RZ, R22 ;  /* 0x000000ffff0e7224 */ /* 0x000fe200078e0016 */
[----:B------:R-:W-:Y:S02]  /*4890*/  MOV R13, R21 ;  /* 0x00000015000d7202 */ /* 0x000fe40000000f00 */
[----:B------:R-:W-:Y:S02]  /*48a0*/  MOV R11, R23 ;  /* 0x00000017000b7202 */ /* 0x000fe40000000f00 */
[----:B------:R-:W-:-:S07]  /*48b0*/  MOV R12, 0x48d0 ;  /* 0x000048d0000c7802 */ /* 0x000fce0000000f00 */
[----:B-1----:R-:W-:Y:S05]  /*48c0*/  CALL.REL.NOINC `($__internal_20_$__cuda_sm20_div_s64) ;  /* 0x0000002000e87944 */ /* 0x002fea0003c00000 */
[-C--:B------:R-:W-:Y:S01]  /*48d0*/  IADD3 R27, P0, PT, RZ, -R24.reuse, RZ ;  /* 0x80000018ff1b7210 */ /* 0x080fe20007f1e0ff */
[----:B------:R-:W-:Y:S01]  /*48e0*/  IMAD.MOV.U32 R12, RZ, RZ, R20 ;  /* 0x000000ffff0c7224 */ /* 0x000fe200078e0014 */
[----:B------:R-:W-:Y:S02]  /*48f0*/  MOV R13, R21 ;  /* 0x00000015000d7202 */ /* 0x000fe40000000f00 */
[----:B------:R-:W-:Y:S02]  /*4900*/  IADD3.X R11, PT, PT, RZ, ~R25, RZ, P0, !PT ;  /* 0x80000019ff0b7210 */ /* 0x000fe400007fe4ff */
[----:B------:R-:W-:Y:S01]  /*4910*/  MOV R20, R24 ;  /* 0x0000001800147202 */ /* 0x000fe20000000f00 */
[----:B------:R-:W-:Y:S01]  /*4920*/  IMAD.WIDE.U32 R12, R22, R27, R12 ;  /* 0x0000001b160c7225 */ /* 0x000fe200078e000c */
[----:B------:R-:W-:-:S03]  /*4930*/  MOV R21, R25 ;  /* 0x0000001900157202 */ /* 0x000fc60000000f00 */
[----:B------:R-:W-:Y:S01]  /*4940*/  IMAD R11, R11, R22, RZ ;  /* 0x000000160b0b7224 */ /* 0x000fe200078e02ff */
[----:B------:R-:W-:-:S03]  /*4950*/  MOV R37, R12 ;  /* 0x0000000c00257202 */ /* 0x000fc60000000f00 */
[----:B------:R-:W-:-:S04]  /*4960*/  IMAD R11, R23, R27, R11 ;  /* 0x0000001b170b7224 */ /* 0x000fc800078e020b */
[----:B------:R-:W-:-:S07]  /*4970*/  IMAD.IADD R11, R13, 0x1, R11 ;  /* 0x000000010d0b7824 */ /* 0x000fce00078e020b */
.L_x_906:
[----:B------:R-:W-:Y:S05]  /*4980*/  BSYNC.RECONVERGENT B1 ;  /* 0x0000000000017941 */ /* 0x000fea0003800200 */
.L_x_904:
        /* <DEDUP_REMOVED lines=36> */
[----:B------:R-:W-:Y:S01]  /*4bd0*/  IMAD R21, R22, R21, R20 ;  /* 0x0000001516157224 */ /* 0x000fe200078e0214 */
[----:B------:R-:W-:Y:S06]  /*4be0*/  BRA `(.L_x_909) ;  /* 0x0000000000447947 */ /* 0x000fec0003800000 */
.L_x_908:
        /* <DEDUP_REMOVED lines=9> */
[----:B------:R-:W-:Y:S02]  /*4c80*/  IADD3.X R11, PT, PT, RZ, ~R25, RZ, P0, !PT ;  /* 0x80000019ff0b7210 */ /* 0x000fe400007fe4ff */
[----:B------:R-:W-:Y:S01]  /*4c90*/  MOV R18, R24 ;  /* 0x0000001800127202 */ /* 0x000fe20000000f00 */
[----:B------:R-:W-:-:S04]  /*4ca0*/  IMAD.WIDE.U32 R12, R22, R19, R12 ;  /* 0x00000013160c7225 */ /* 0x000fc800078e000c */
[----:B------:R-:W-:Y:S01]  /*4cb0*/  IMAD R11, R11, R22, RZ ;  /* 0x000000160b0b7224 */ /* 0x000fe200078e02ff */
[----:B------:R-:W-:-:S03]  /*4cc0*/  MOV R21, R12 ;  /* 0x0000000c00157202 */ /* 0x000fc60000000f00 */
[----:B------:R-:W-:Y:S01]  /*4cd0*/  IMAD R11, R23, R19, R11 ;  /* 0x00000013170b7224 */ /* 0x000fe200078e020b */
[----:B------:R-:W-:-:S03]  /*4ce0*/  MOV R19, R25 ;  /* 0x0000001900137202 */ /* 0x000fc60000000f00 */
[----:B------:R-:W-:-:S07]  /*4cf0*/  IMAD.IADD R11, R13, 0x1, R11 ;  /* 0x000000010d0b7824 */ /* 0x000fce00078e020b */
.L_x_909:
[----:B------:R-:W-:Y:S05]  /*4d00*/  BSYNC.RECONVERGENT B1 ;  /* 0x0000000000017941 */ /* 0x000fea0003800200 */
.L_x_907:
[----:B-1----:R-:W-:-:S06]  /*4d10*/  IMAD.WIDE.U32 R4, R5, 0x8, R16 ;  /* 0x0000000805047825 */ /* 0x002fcc00078e0010 */
[----:B------:R-:W2:Y:S01]  /*4d20*/  LDG.E.64 R4, desc[UR12][R4.64] ;  /* 0x0000000c04047981 */ /* 0x000ea2000c1e1b00 */
[----:B------:R-:W-:Y:S01]  /*4d30*/  IADD3 R6, PT, PT, R6, 0x8, RZ ;  /* 0x0000000806067810 */ /* 0x000fe20007ffe0ff */
[----:B------:R-:W-:Y:S01]  /*4d40*/  IMAD.MOV.U32 R13, RZ, RZ, R7 ;  /* 0x000000ffff0d7224 */ /* 0x000fe200078e0007 */
[----:B------:R-:W-:Y:S01]  /*4d50*/  MOV R12, R36 ;  /* 0x00000024000c7202 */ /* 0x000fe20000000f00 */
[----:B------:R-:W-:Y:S01]  /*4d60*/  VIADD R10, R10, 0xfffffff8 ;  /* 0xfffffff80a0a7836 */ /* 0x000fe20000000000 */
[----:B------:R-:W-:Y:S01]  /*4d70*/  ISETP.NE.AND P0, PT, R6, RZ, PT ;  /* 0x000000ff0600720c */ /* 0x000fe20003f05270 */
[-C--:B--2---:R-:W-:Y:S02]  /*4d80*/  IMAD R7, R5, R21.reuse, RZ ;  /* 0x0000001505077224 */ /* 0x084fe400078e02ff */
[----:B------:R-:W-:-:S04]  /*4d90*/  IMAD.WIDE.U32 R12, R4, R21, R12 ;  /* 0x00000015040c7225 */ /* 0x000fc800078e000c */
[----:B------:R-:W-:Y:S01]  /*4da0*/  IMAD R7, R4, R11, R7 ;  /* 0x0000000b04077224 */ /* 0x000fe200078e0207 */
[----:B------:R-:W-:-:S04]  /*4db0*/  LEA R8, P1, R12, R8, 0x3 ;  /* 0x000000080c087211 */ /* 0x000fc800078218ff */
[----:B------:R-:W-:-:S04]  /*4dc0*/  IADD3 R7, PT, PT, R13, R7, RZ ;  /* 0x000000070d077210 */ /* 0x000fc80007ffe0ff */
[----:B------:R-:W-:Y:S01]  /*4dd0*/  LEA.HI.X R9, R12, R9, R7, 0x3, P1 ;  /* 0x000000090c097211 */ /* 0x000fe200008f1c07 */
[----:B------:R-:W-:Y:S06]  /*4de0*/  @P0 BRA `(.L_x_910) ;  /* 0xffffffe000e00947 */ /* 0x000fec000383ffff */
[----:B------:R-:W-:-:S07]  /*4df0*/  IADD3 R10, PT, PT, R10, 0x3, RZ ;  /* 0x000000030a0a7810 */ /* 0x000fce0007ffe0ff */
.L_x_885:
        /* <DEDUP_REMOVED lines=37> */
.L_x_913:
[----:B------:R-:W-:Y:S01]  /*5050*/  MOV R26, R18 ;  /* 0x00000012001a7202 */ /* 0x000fe20000000f00 */
[----:B------:R-:W-:Y:S01]  /*5060*/  IMAD.MOV.U32 R14, RZ, RZ, R6 ;  /* 0x000000ffff0e7224 */ /* 0x000fe200078e0006 */
[----:B------:R-:W-:Y:S02]  /*5070*/  MOV R13, R19 ;  /* 0x00000013000d7202 */ /* 0x000fe40000000f00 */
[----:B------:R-:W-:Y:S02]  /*5080*/  MOV R11, R7 ;  /* 0x00000007000b7202 */ /* 0x000fe40000000f00 */
[----:B------:R-:W-:-:S07]  /*5090*/  MOV R12, 0x50b0 ;  /* 0x000050b0000c7802 */ /* 0x000fce0000000f00 */
[----:B------:R-:W-:Y:S05]  /*50a0*/  CALL.REL.NOINC `($__internal_20_$__cuda_sm20_div_s64) ;  /* 0x0000001800f07944 */ /* 0x000fea0003c00000 */
        /* <DEDUP_REMOVED lines=9> */
.L_x_914:
[----:B------:R-:W-:Y:S05]  /*5140*/  BSYNC.RECONVERGENT B1 ;  /* 0x0000000000017941 */ /* 0x000fea0003800200 */
.L_x_912:
        /* <DEDUP_REMOVED lines=39> */
.L_x_916:
[----:B------:R-:W-:Y:S01]  /*53c0*/  MOV R26, R18 ;  /* 0x00000012001a7202 */ /* 0x000fe20000000f00 */
[----:B------:R-:W-:Y:S01]  /*53d0*/  IMAD.MOV.U32 R13, RZ, RZ, R19 ;  /* 0x000000ffff0d7224 */ /* 0x000fe200078e0013 */
[----:B------:R-:W-:Y:S02]  /*53e0*/  MOV R14, R6 ;  /* 0x00000006000e7202 */ /* 0x000fe40000000f00 */
[----:B------:R-:W-:Y:S02]  /*53f0*/  MOV R11, R7 ;  /* 0x00000007000b7202 */ /* 0x000fe40000000f00 */
[----:B------:R-:W-:-:S07]  /*5400*/  MOV R12, 0x5420 ;  /* 0x00005420000c7802 */ /* 0x000fce0000000f00 */
[----:B------:R-:W-:Y:S05]  /*5410*/  CALL.REL.NOINC `($__internal_20_$__cuda_sm20_div_s64) ;  /* 0x0000001800147944 */ /* 0x000fea0003c00000 */
        /* <DEDUP_REMOVED lines=11> */
.L_x_917:
[----:B------:R-:W-:Y:S05]  /*54d0*/  BSYNC.RECONVERGENT B1 ;  /* 0x0000000000017941 */ /* 0x000fea0003800200 */
.L_x_915:
        /* <DEDUP_REMOVED lines=40> */
.L_x_919:
        /* <DEDUP_REMOVED lines=17> */
.L_x_920:
[----:B------:R-:W-:Y:S05]  /*5870*/  BSYNC.RECONVERGENT B1 ;  /* 0x0000000000017941 */ /* 0x000fea0003800200 */
.L_x_918:
        /* <DEDUP_REMOVED lines=21> */
[----:B0-----:R-:W-:Y:S01]  /*59d0*/  IADD3 R12, PT, PT, R11, 0xffffffe, RZ ;  /* 0x0ffffffe0b0c7810 */ /* 0x001fe20007ffe0ff */
[----:B------:R-:W-:-:S05]  /*59e0*/  HFMA2 R11, -RZ, RZ, 0, 0 ;  /* 0x00000000ff0b7431 */ /* 0x000fca00000001ff */
        /* <DEDUP_REMOVED lines=14> */
[----:B------:R-:W-:Y:S02]  /*5ad0*/  IMAD R21, R20, R21, R18 ;  /* 0x0000001514157224 */ /* 0x000fe400078e0212 */
[----:B------:R-:W-:Y:S01]  /*5ae0*/  IMAD.MOV.U32 R18, RZ, RZ, R13 ;  /* 0x000000ffff127224 */ /* 0x000fe200078e000d */
[----:B------:R-:W-:Y:S06]  /*5af0*/  BRA `(.L_x_923) ;  /* 0x0000000000447947 */ /* 0x000fec0003800000 */
.L_x_922:
[----:B------:R-:W-:Y:S01]  /*5b00*/  MOV R26, R18 ;  /* 0x00000012001a7202 */ /* 0x000fe20000000f00 */
[----:B------:R-:W-:Y:S01]  /*5b10*/  IMAD.MOV.U32 R14, RZ, RZ, R20 ;  /* 0x000000ffff0e7224 */ /* 0x000fe200078e0014 */
[----:B------:R-:W-:Y:S02]  /*5b20*/  MOV R13, R19 ;  /* 0x00000013000d7202 */ /* 0x000fe40000000f00 */
[----:B------:R-:W-:Y:S02]  /*5b30*/  MOV R11, R21 ;  /* 0x00000015000b7202 */ /* 0x000fe40000000f00 */
[----:B------:R-:W-:-:S07]  /*5b40*/  MOV R12, 0x5b60 ;  /* 0x00005b60000c7802 */ /* 0x000fce0000000f00 */
[----:B------:R-:W-:Y:S05]  /*5b50*/  CALL.REL.NOINC `($__internal_20_$__cuda_sm20_div_s64) ;  /* 0x0000001000447944 */ /* 0x000fea0003c00000 */
        /* <DEDUP_REMOVED lines=11> */
.L_x_923:
[----:B------:R-:W-:Y:S05]  /*5c10*/  BSYNC.RECONVERGENT B1 ;  /* 0x0000000000017941 */ /* 0x000fea0003800200 */
.L_x_921:
        /* <DEDUP_REMOVED lines=11> */
.L_x_911:
        /* <DEDUP_REMOVED lines=35> */
.L_x_926:
[----:B------:R-:W-:Y:S01]  /*5f00*/  MOV R26, R18 ;  /* 0x00000012001a7202 */ /* 0x000fe20000000f00 */
[----:B------:R-:W-:Y:S01]  /*5f10*/  IMAD.MOV.U32 R13, RZ, RZ, R19 ;  /* 0x000000ffff0d7224 */ /* 0x000fe200078e0013 */
[----:B------:R-:W-:Y:S02]  /*5f20*/  MOV R14, R4 ;  /* 0x00000004000e7202 */ /* 0x000fe40000000f00 */
[----:B------:R-:W-:Y:S02]  /*5f30*/  MOV R11, R5 ;  /* 0x00000005000b7202 */ /* 0x000fe40000000f00 */
[----:B------:R-:W-:-:S07]  /*5f40*/  MOV R12, 0x5f60 ;  /* 0x00005f60000c7802 */ /* 0x000fce0000000f00 */
[----:B------:R-:W-:Y:S05]  /*5f50*/  CALL.REL.NOINC `($__internal_20_$__cuda_sm20_div_s64) ;  /* 0x0000000c00447944 */ /* 0x000fea0003c00000 */
[----:B------:R-:W-:-:S05]  /*5f60*/  IADD3 R13, P0, PT, RZ, -R24, RZ ;  /* 0x80000018ff0d7210 */ /* 0x000fca0007f1e0ff */
[----:B------:R-:W-:Y:S02]  /*5f70*/  IMAD.X R11, RZ, RZ, ~R25, P0 ;  /* 0x000000ffff0b7224 */ /* 0x000fe400000e0e19 */
[----:B------:R-:W-:Y:S01]  /*5f80*/  IMAD.WIDE.U32 R6, R4, R13, R18 ;  /* 0x0000000d04067225 */ /* 0x000fe200078e0012 */
[----:B------:R-:W-:-:S03]  /*5f90*/  MOV R18, R24 ;  /* 0x0000001800127202 */ /* 0x000fc60000000f00 */
[----:B------:R-:W-:Y:S02]  /*5fa0*/  IMAD R11, R11, R4, RZ ;  /* 0x000000040b0b7224 */ /* 0x000fe400078e02ff */
[----:B------:R-:W-:Y:S02]  /*5fb0*/  IMAD.MOV.U32 R19, RZ, RZ, R25 ;  /* 0x000000ffff137224 */ /* 0x000fe400078e0019 */
[----:B------:R-:W-:-:S05]  /*5fc0*/  IMAD R11, R5, R13, R11 ;  /* 0x0000000d050b7224 */ /* 0x000fca00078e020b */
[----:B------:R-:W-:-:S07]  /*5fd0*/  IADD3 R11, PT, PT, R7, R11, RZ ;  /* 0x0000000b070b7210 */ /* 0x000fce0007ffe0ff */
.L_x_927:
[----:B------:R-:W-:Y:S05]  /*5fe0*/  BSYNC.RECONVERGENT B1 ;  /* 0x0000000000017941 */ /* 0x000fea0003800200 */
.L_x_925:
        /* <DEDUP_REMOVED lines=39> */
.L_x_929:
[----:B------:R-:W-:Y:S01]  /*6260*/  MOV R26, R18 ;  /* 0x00000012001a7202 */ /* 0x000fe20000000f00 */
[----:B------:R-:W-:Y:S01]  /*6270*/  IMAD.MOV.U32 R13, RZ, RZ, R19 ;  /* 0x000000ffff0d7224 */ /* 0x000fe200078e0013 */
[----:B------:R-:W-:Y:S02]  /*6280*/  MOV R14, R16 ;  /* 0x00000010000e7202 */ /* 0x000fe40000000f00 */
[----:B------:R-:W-:Y:S02]  /*6290*/  MOV R11, R17 ;  /* 0x00000011000b7202 */ /* 0x000fe40000000f00 */
[----:B------:R-:W-:-:S07]  /*62a0*/  MOV R12, 0x62c0 ;  /* 0x000062c0000c7802 */ /* 0x000fce0000000f00 */
[----:B------:R-:W-:Y:S05]  /*62b0*/  CALL.REL.NOINC `($__internal_20_$__cuda_sm20_div_s64) ;  /* 0x00000008006c7944 */ /* 0x000fea0003c00000 */
        /* <DEDUP_REMOVED lines=11> */
.L_x_930:
[----:B------:R-:W-:Y:S05]  /*6370*/  BSYNC.RECONVERGENT B1 ;  /* 0x0000000000017941 */ /* 0x000fea0003800200 */
.L_x_928:
        /* <DEDUP_REMOVED lines=11> */
.L_x_924:
        /* <DEDUP_REMOVED lines=22> */
[----:B------:R-:W-:Y:S02]  /*6590*/  IMAD R7, R20, R5, R18 ;  /* 0x0000000514077224 */ /* 0x000fe400078e0212 */
[----:B------:R-:W-:-:S03]  /*65a0*/  HFMA2 R5, -RZ, RZ, 0, 0 ;  /* 0x00000000ff057431 */ /* 0x000fc600000001ff */
[----:B------:R-:W-:-:S13]  /*65b0*/  ISETP.GE.U32.AND P0, PT, R7, R20, PT ;  /* 0x000000140700720c */ /* 0x000fda0003f06070 */
[----:B------:R-:W-:-:S04]  /*65c0*/  @P0 IADD3 R7, PT, PT, -R20, R7, RZ ;  /* 0x0000000714070210 */ /* 0x000fc80007ffe1ff */
[----:B------:R-:W-:-:S13]  /*65d0*/  ISETP.GE.U32.AND P0, PT, R7, R20, PT ;  /* 0x000000140700720c */ /* 0x000fda0003f06070 */
[----:B------:R-:W-:Y:S01]  /*65e0*/  @P0 IMAD.IADD R7, R7, 0x1, -R20 ;  /* 0x0000000107070824 */ /* 0x000fe200078e0a14 */
[----:B------:R-:W-:-:S04]  /*65f0*/  @!P1 LOP3.LUT R7, RZ, R20, RZ, 0x33, !PT ;  /* 0x00000014ff079212 */ /* 0x000fc800078e33ff */
[----:B------:R-:W-:Y:S01]  /*6600*/  MOV R4, R7 ;  /* 0x0000000700047202 */ /* 0x000fe20000000f00 */
[----:B------:R-:W-:Y:S06]  /*6610*/  BRA `(.L_x_933) ;  /* 0x0000000000147947 */ /* 0x000fec0003800000 */
.L_x_932:
[----:B------:R-:W-:Y:S01]  /*6620*/  IMAD.MOV.U32 R24, RZ, RZ, R20 ;  /* 0x000000ffff187224 */ /* 0x000fe200078e0014 */
[----:B------:R-:W-:-:S07]  /*6630*/  MOV R26, 0x6650 ;  /* 0x00006650001a7802 */ /* 0x000fce0000000f00 */
[----:B------:R-:W-:Y:S05]  /*6640*/  CALL.REL.NOINC `($__internal_21_$__cuda_sm20_rem_s64) ;  /* 0x0000000800d47944 */ /* 0x000fea0003c00000 */
[----:B------:R-:W-:Y:S02]  /*6650*/  MOV R4, R6 ;  /* 0x0000000600047202 */ /* 0x000fe40000000f00 */
[----:B------:R-:W-:-:S07]  /*6660*/  MOV R5, R7 ;  /* 0x0000000700057202 */ /* 0x000fce0000000f00 */
.L_x_933:
[----:B------:R-:W-:Y:S05]  /*6670*/  BSYNC.RECONVERGENT B1 ;  /* 0x0000000000017941 */ /* 0x000fea0003800200 */
.L_x_931:
[----:B------:R-:W0:Y:S02]  /*6680*/  LDC.64 R6, c[0x0][0x398] ;  /* 0x0000e600ff067b82 */ /* 0x000e240000000a00 */
[----:B0-----:R-:W-:-:S06]  /*6690*/  IMAD.WIDE.U32 R10, R10, 0x8, R6 ;  /* 0x000000080a0a7825 */ /* 0x001fcc00078e0006 */
[----:B------:R-:W2:Y:S02]  /*66a0*/  LDG.E.64 R10, desc[UR12][R10.64] ;  /* 0x0000000c0a0a7981 */ /* 0x000ea4000c1e1b00 */
[-C--:B--2---:R-:W-:Y:S02]  /*66b0*/  IMAD R13, R11, R4.reuse, RZ ;  /* 0x000000040b0d7224 */ /* 0x084fe400078e02ff */
[----:B------:R-:W-:-:S04]  /*66c0*/  IMAD.WIDE.U32 R6, R10, R4, RZ ;  /* 0x000000040a067225 */ /* 0x000fc800078e00ff */
[----:B------:R-:W-:Y:S01]  /*66d0*/  IMAD R13, R10, R5, R13 ;  /* 0x000000050a0d7224 */ /* 0x000fe200078e020d */
[----:B------:R-:W-:-:S03]  /*66e0*/  LEA R8, P0, R6, R8, 0x3 ;  /* 0x0000000806087211 */ /* 0x000fc600078018ff */
[----:B------:R-:W-:-:S05]  /*66f0*/  IMAD.IADD R4, R7, 0x1, R13 ;  /* 0x0000000107047824 */ /* 0x000fca00078e020d */
[----:B------:R-:W-:-:S07]  /*6700*/  LEA.HI.X R9, R6, R9, R4, 0x3, P0 ;  /* 0x0000000906097211 */ /* 0x000fce00000f1c04 */
.L_x_884:
[----:B------:R-:W2:Y:S04]  /*6710*/  LDG.E.64 R4, desc[UR12][R8.64] ;  /* 0x0000000c08047981 */ /* 0x000ea8000c1e1b00 */
[----:B--2---:R1:W-:Y:S02]  /*6720*/  STS.64 [R3], R4 ;  /* 0x0000000403007388 */ /* 0x0043e40000000a00 */
.L_x_883:
[----:B------:R-:W-:Y:S05]  /*6730*/  BSYNC.RECONVERGENT B0 ;  /* 0x0000000000007941 */ /* 0x000fea0003800200 */
.L_x_835:
[----:B------:R-:W-:Y:S01]  /*6740*/  BAR.SYNC.DEFER_BLOCKING 0x0 ;  /* 0x0000000000007b1d */ /* 0x000fe20000010000 */
[----:B------:R-:W-:-:S13]  /*6750*/  ISETP.GE.U32.AND P0, PT, R2, 0x42, PT ;  /* 0x000000420200780c */ /* 0x000fda0003f06070 */
[----:B------:R-:W-:Y:S05]  /*6760*/  @!P0 BRA `(.L_x_934) ;  /* 0x0000000000448947 */ /* 0x000fea0003800000 */
.L_x_937:
[----:B0-----:R-:W-:Y:S01]  /*6770*/  SHF.R.U32.HI R10, RZ, 0x1, R2 ;  /* 0x00000001ff0a7819 */ /* 0x001fe20000011602 */
[----:B------:R-:W-:Y:S03]  /*6780*/  BSSY.RECONVERGENT B0, `(.L_x_935) ;  /* 0x000000b000007945 */ /* 0x000fe60003800200 */
[----:B------:R-:W-:-:S13]  /*6790*/  ISETP.GE.U32.AND P0, PT, R0, R10, PT ;  /* 0x0000000a0000720c */ /* 0x000fda0003f06070 */
[----:B------:R-:W-:Y:S05]  /*67a0*/  @P0 BRA `(.L_x_936) ;  /* 0x0000000000200947 */ /* 0x000fea0003800000 */
[----:B------:R-:W-:Y:S01]  /*67b0*/  LEA R6, R10, R3, 0x3 ;  /* 0x000000030a067211 */ /* 0x000fe200078e18ff */
[----:B-1----:R-:W-:Y:S05]  /*67c0*/  LDS.64 R4, [R3] ;  /* 0x0000000003047984 */ /* 0x002fea0000000a00 */
[----:B------:R-:W0:Y:S02]  /*67d0*/  LDS.64 R6, [R6] ;  /* 0x0000000006067984 */ /* 0x000e240000000a00 */
[-C--:B0-----:R-:W-:Y:S02]  /*67e0*/  IMAD R7, R7, R4.reuse, RZ ;  /* 0x0000000407077224 */ /* 0x081fe400078e02ff */
[----:B------:R-:W-:-:S04]  /*67f0*/  IMAD.WIDE.U32 R8, R6, R4, RZ ;  /* 0x0000000406087225 */ /* 0x000fc800078e00ff */
[----:B------:R-:W-:-:S05]  /*6800*/  IMAD R7, R5, R6, R7 ;  /* 0x0000000605077224 */ /* 0x000fca00078e0207 */
[----:B------:R-:W-:-:S05]  /*6810*/  IADD3 R9, PT, PT, R9, R7, RZ ;  /* 0x0000000709097210 */ /* 0x000fca0007ffe0ff */
[----:B------:R0:W-:Y:S02]  /*6820*/  STS.64 [R3], R8 ;  /* 0x0000000803007388 */ /* 0x0001e40000000a00 */
.L_x_936:
[----:B------:R-:W-:Y:S05]  /*6830*/  BSYNC.RECONVERGENT B0 ;  /* 0x0000000000007941 */ /* 0x000fea0003800200 */
.L_x_935:
[----:B------:R-:W-:Y:S01]  /*6840*/  BAR.SYNC.DEFER_BLOCKING 0x0 ;  /* 0x0000000000007b1d */ /* 0x000fe20000010000 */
[----:B------:R-:W-:Y:S01]  /*6850*/  ISETP.GT.U32.AND P0, PT, R2, 0x83, PT ;  /* 0x000000830200780c */ /* 0x000fe20003f04070 */
[----:B------:R-:W-:-:S12]  /*6860*/  IMAD.MOV.U32 R2, RZ, RZ, R10 ;  /* 0x000000ffff027224 */ /* 0x000fd800078e000a */
[----:B------:R-:W-:Y:S05]  /*6870*/  @P0 BRA `(.L_x_937) ;  /* 0xfffffffc00bc0947 */ /* 0x000fea000383ffff */
.L_x_934:
[----:B------:R-:W-:-:S13]  /*6880*/  ISETP.GT.U32.AND P0, PT, R0, 0x1f, PT ;  /* 0x0000001f0000780c */ /* 0x000fda0003f04070 */
[----:B------:R-:W-:Y:S05]  /*6890*/  @P0 EXIT ;  /* 0x000000000000094d */ /* 0x000fea0003800000 */
[----:B-1----:R-:W-:Y:S01]  /*68a0*/  LDS.64 R4, [R3] ;  /* 0x0000000003047984 */ /* 0x002fe20000000a00 */
[----:B------:R-:W-:-:S03]  /*68b0*/  ISETP.NE.AND P0, PT, R0, RZ, PT ;  /* 0x000000ff0000720c */ /* 0x000fc60003f05270 */
[----:B------:R-:W1:Y:S02]  /*68c0*/  LDS.64 R6, [R3+0x100] ;  /* 0x0001000003067984 */ /* 0x000e640000000a00 */
[-C--:B-1----:R-:W-:Y:S02]  /*68d0*/  IMAD R7, R7, R4.reuse, RZ ;  /* 0x0000000407077224 */ /* 0x082fe400078e02ff */
[----:B0-----:R-:W-:-:S04]  /*68e0*/  IMAD.WIDE.U32 R8, R6, R4, RZ ;  /* 0x0000000406087225 */ /* 0x001fc800078e00ff */
        /* <DEDUP_REMOVED lines=56> */
        .weak           $__internal_20_$__cuda_sm20_div_s64
        .type           $__internal_20_$__cuda_sm20_div_s64,@function
        .size           $__internal_20_$__cuda_sm20_div_s64,($__internal_21_$__cuda_sm20_rem_s64 - $__internal_20_$__cuda_sm20_div_s64)
$__internal_20_$__cuda_sm20_div_s64:
        /* <DEDUP_REMOVED lines=82> */
[----:B------:R-:W-:Y:S06]  /*7190*/  RET.REL.NODEC R12 `(contiguous_reduce2_u64) ;  /* 0xffffff8c0c987950 */ /* 0x000fec0003c3ffff */
        .weak           $__internal_21_$__cuda_sm20_rem_s64
        .type           $__internal_21_$__cuda_sm20_rem_s64,@function
        .size           $__internal_21_$__cuda_sm20_rem_s64,(.L_x_3146 - $__internal_21_$__cuda_sm20_rem_s64)
$__internal_21_$__cuda_sm20_rem_s64:
        /* <DEDUP_REMOVED lines=76> */
[----:B------:R-:W-:Y:S06]  /*7660*/  RET.REL.NODEC R26 `(contiguous_reduce2_u64) ;  /* 0xffffff881a647950 */ /* 0x000fec0003c3ffff */
.L_x_938:
        /* <DEDUP_REMOVED lines=9> */
.L_x_3146:


//--------------------- .text.uncontiguous_reduce_u64 --------------------------
	.section	.text.uncontiguous_reduce_u64,"ax",@progbits
	.align	128
        .global         uncontiguous_reduce_u64
        .type           uncontiguous_reduce_u64,@function
        .size           uncontiguous_reduce_u64,(.L_x_3148 - uncontiguous_reduce_u64)
        .other          uncontiguous_reduce_u64,@"STO_CUDA_ENTRY STV_DEFAULT"
uncontiguous_reduce_u64:
.text.uncontiguous_reduce_u64:
[----:B------:R-:W-:Y:S01]  /*0000*/  LDC R1, c[0x0][0x37c] ;  /* 0x0000df00ff017b82 */ /* 0x000fe20000000800 */
[----:B------:R-:W0:Y:S07]  /*0010*/  S2R R0, SR_CTAID.X ;  /* 0x0000000000007919 */ /* 0x000e2e0000002500 */
[----:B------:R-:W1:Y:S01]  /*0020*/  S2UR UR5, SR_CgaCtaId ;  /* 0x00000000000579c3 */ /* 0x000e620000008800 */
[----:B------:R-:W2:Y:S01]  /*0030*/  LDCU UR8, c[0x0][0x360] ;  /* 0x00006c00ff0877ac */ /* 0x000ea20008000800 */
[----:B------:R-:W-:Y:S01]  /*0040*/  HFMA2 R6, -RZ, RZ, 0, 5.9604644775390625e-08 ;  /* 0x00000001ff067431 */ /* 0x000fe200000001ff */
        /* <DEDUP_REMOVED lines=39> */
.L_x_967:
        /* <DEDUP_REMOVED lines=33> */
.L_x_944:
[----:B------:R-:W-:Y:S01]  /*04d0*/  MOV R29, R14 ;  /* 0x0000000e001d7202 */ /* 0x000fe20000000f00 */
[----:B------:R-:W-:Y:S01]  /*04e0*/  IMAD.MOV.U32 R26, RZ, RZ, R15 ;  /* 0x000000ffff1a7224 */ /* 0x000fe200078e000f */
[----:B------:R-:W-:Y:S01]  /*04f0*/  MOV R13, R16 ;  /* 0x00000010000d7202 */ /* 0x000fe20000000f00 */
[----:B------:R-:W-:Y:S01]  /*0500*/  IMAD.MOV.U32 R12, RZ, RZ, R17 ;  /* 0x000000ffff0c7224 */ /* 0x000fe200078e0011 */
[----:B------:R-:W-:-:S07]  /*0510*/  MOV R11, 0x530 ;  /* 0x00000530000b7802 */ /* 0x000fce0000000f00 */
[----:B------:R-:W-:Y:S05]  /*0520*/  CALL.REL.NOINC `($__internal_22_$__cuda_sm20_div_s64) ;  /* 0x00000068003c7944 */ /* 0x000fea0003c00000 */
        /* <DEDUP_REMOVED lines=9> */
.L_x_945:
[----:B------:R-:W-:Y:S05]  /*05c0*/  BSYNC.RECONVERGENT B1 ;  /* 0x0000000000017941 */ /* 0x000fea0003800200 */
.L_x_943:
        /* <DEDUP_REMOVED lines=36> */
.L_x_947:
[----:B------:R-:W-:Y:S01]  /*0810*/  MOV R29, R7 ;  /* 0x00000007001d7202 */ /* 0x000fe20000000f00 */
[----:B------:R-:W-:Y:S01]  /*0820*/  IMAD.MOV.U32 R26, RZ, RZ, R8 ;  /* 0x000000ffff1a7224 */ /* 0x000fe200078e0008 */
[----:B------:R-:W-:Y:S01]  /*0830*/  MOV R13, R16 ;  /* 0x00000010000d7202 */ /* 0x000fe20000000f00 */
[----:B------:R-:W-:Y:S01]  /*0840*/  IMAD.MOV.U32 R12, RZ, RZ, R17 ;  /* 0x000000ffff0c7224 */ /* 0x000fe200078e0011 */
[----:B------:R-:W-:-:S07]  /*0850*/  MOV R11, 0x870 ;  /* 0x00000870000b7802 */ /* 0x000fce0000000f00 */
[----:B------:R-:W-:Y:S05]  /*0860*/  CALL.REL.NOINC `($__internal_22_$__cuda_sm20_div_s64) ;  /* 0x00000064006c7944 */ /* 0x000fea0003c00000 */
        /* <DEDUP_REMOVED lines=10> */
.L_x_948:
[----:B------:R-:W-:Y:S05]  /*0910*/  BSYNC.RECONVERGENT B1 ;  /* 0x0000000000017941 */ /* 0x000fea0003800200 */
.L_x_946:
        /* <DEDUP_REMOVED lines=37> */
.L_x_950:
[----:B------:R-:W-:Y:S01]  /*0b70*/  IMAD.MOV.U32 R29, RZ, RZ, R14 ;  /* 0x000000ffff1d7224 */ /* 0x000fe200078e000e */
[----:B------:R-:W-:Y:S01]  /*0b80*/  MOV R26, R15 ;  /* 0x0000000f001a7202 */ /* 0x000fe20000000f00 */
[----:B------:R-:W-:Y:S01]  /*0b90*/  IMAD.MOV.U32 R13, RZ, RZ, R16 ;  /* 0x000000ffff0d7224 */ /* 0x000fe200078e0010 */
[----:B------:R-:W-:Y:S02]  /*0ba0*/  MOV R12, R17 ;  /* 0x00000011000c7202 */ /* 0x000fe40000000f00 */
[----:B------:R-:W-:-:S07]  /*0bb0*/  MOV R11, 0xbd0 ;  /* 0x00000bd0000b7802 */ /* 0x000fce0000000f00 */
[----:B------:R-:W-:Y:S05]  /*0bc0*/  CALL.REL.NOINC `($__internal_22_$__cuda_sm20_div_s64) ;  /* 0x0000006000947944 */ /* 0x000fea0003c00000 */
        /* <DEDUP_REMOVED lines=10> */
.L_x_951:
[----:B------:R-:W-:Y:S05]  /*0c70*/  BSYNC.RECONVERGENT B1 ;  /* 0x0000000000017941 */ /* 0x000fea0003800200 */
.L_x_949:
        /* <DEDUP_REMOVED lines=34> */
.L_x_953:
        /* <DEDUP_REMOVED lines=16> */
.L_x_954:
[----:B------:R-:W-:Y:S05]  /*0fa0*/  BSYNC.RECONVERGENT B1 ;  /* 0x0000000000017941 */ /* 0x000fea0003800200 */
.L_x_952:
        /* <DEDUP_REMOVED lines=37> */
.L_x_956:
[----:B------:R-:W-:Y:S01]  /*1200*/  MOV R29, R14 ;  /* 0x0000000e001d7202 */ /* 0x000fe20000000f00 */
[----:B------:R-:W-:Y:S01]  /*1210*/  IMAD.MOV.U32 R26, RZ, RZ, R15 ;  /* 0x000000ffff1a7224 */ /* 0x000fe200078e000f */
[----:B------:R-:W-:Y:S01]  /*1220*/  MOV R13, R16 ;  /* 0x00000010000d7202 */ /* 0x000fe20000000f00 */
[----:B------:R-:W-:Y:S01]  /*1230*/  IMAD.MOV.U32 R12, RZ, RZ, R17 ;  /* 0x000000ffff0c7224 */ /* 0x000fe200078e0011 */
[----:B------:R-:W-:-:S07]  /*1240*/  MOV R11, 0x1260 ;  /* 0x00001260000b7802 */ /* 0x000fce0000000f00 */
[----:B------:R-:W-:Y:S05]  /*1250*/  CALL.REL.NOINC `($__internal_22_$__cuda_sm20_div_s64) ;  /* 0x0000005800f07944 */ /* 0x000fea0003c00000 */
        /* <DEDUP_REMOVED lines=11> */
.L_x_957:
[----:B------:R-:W-:Y:S05]  /*1310*/  BSYNC.RECONVERGENT B1 ;  /* 0x0000000000017941 */ /* 0x000fea0003800200 */
.L_x_955:
        /* <DEDUP_REMOVED lines=35> */
.L_x_959:
        /* <DEDUP_REMOVED lines=16> */
.L_x_960:
[----:B------:R-:W-:Y:S05]  /*1650*/  BSYNC.RECONVERGENT B1 ;  /* 0x0000000000017941 */ /* 0x000fea0003800200 */
.L_x_958:
        /* <DEDUP_REMOVED lines=36> */
.L_x_962:
        /* <DEDUP_REMOVED lines=17> */
.L_x_963:
[----:B------:R-:W-:Y:S05]  /*19b0*/  BSYNC.RECONVERGENT B1 ;  /* 0x0000000000017941 */ /* 0x000fea0003800200 */
.L_x_961:
        /* <DEDUP_REMOVED lines=36> */
.L_x_965:
        /* <DEDUP_REMOVED lines=17> */
.L_x_966:
[----:B------:R-:W-:Y:S05]  /*1d10*/  BSYNC.RECONVERGENT B1 ;  /* 0x0000000000017941 */ /* 0x000fea0003800200 */
.L_x_964:
        /* <DEDUP_REMOVED lines=10> */
.L_x_942:
        /* <DEDUP_REMOVED lines=36> */
.L_x_970:
[----:B------:R-:W-:Y:S01]  /*2000*/  IMAD.MOV.U32 R29, RZ, RZ, R14 ;  /* 0x000000ffff1d7224 */ /* 0x000fe200078e000e */
[----:B------:R-:W-:Y:S01]  /*2010*/  MOV R26, R15 ;  /* 0x0000000f001a7202 */ /* 0x000fe20000000f00 */
[----:B------:R-:W-:Y:S01]  /*2020*/  IMAD.MOV.U32 R13, RZ, RZ, R16 ;  /* 0x000000ffff0d7224 */ /* 0x000fe200078e0010 */
[----:B------:R-:W-:Y:S02]  /*2030*/  MOV R12, R17 ;  /* 0x00000011000c7202 */ /* 0x000fe40000000f00 */
[----:B------:R-:W-:-:S07]  /*2040*/  MOV R11, 0x2060 ;  /* 0x00002060000b7802 */ /* 0x000fce0000000f00 */
[----:B------:R-:W-:Y:S05]  /*2050*/  CALL.REL.NOINC `($__internal_22_$__cuda_sm20_div_s64) ;  /* 0x0000004c00707944 */ /* 0x000fea0003c00000 */
        /* <DEDUP_REMOVED lines=9> */
.L_x_971:
[----:B------:R-:W-:Y:S05]  /*20f0*/  BSYNC.RECONVERGENT B1 ;  /* 0x0000000000017941 */ /* 0x000fea0003800200 */
.L_x_969:
        /* <DEDUP_REMOVED lines=36> */
.L_x_973:
[----:B------:R-:W-:Y:S01]  /*2340*/  IMAD.MOV.U32 R29, RZ, RZ, R7 ;  /* 0x000000ffff1d7224 */ /* 0x000fe200078e0007 */
[----:B------:R-:W-:Y:S01]  /*2350*/  MOV R26, R8 ;  /* 0x00000008001a7202 */ /* 0x000fe20000000f00 */
[----:B------:R-:W-:Y:S01]  /*2360*/  IMAD.MOV.U32 R13, RZ, RZ, R16 ;  /* 0x000000ffff0d7224 */ /* 0x000fe200078e0010 */
[----:B------:R-:W-:Y:S02]  /*2370*/  MOV R12, R17 ;  /* 0x00000011000c7202 */ /* 0x000fe40000000f00 */
[----:B------:R-:W-:-:S07]  /*2380*/  MOV R11, 0x23a0 ;  /* 0x000023a0000b7802 */ /* 0x000fce0000000f00 */
[----:B------:R-:W-:Y:S05]  /*2390*/  CALL.REL.NOINC `($__internal_22_$__cuda_sm20_div_s64) ;  /* 0x0000004800a07944 */ /* 0x000fea0003c00000 */
        /* <DEDUP_REMOVED lines=11> */
.L_x_974:
[----:B------:R-:W-:Y:S05]  /*2450*/  BSYNC.RECONVERGENT B1 ;  /* 0x0000000000017941 */ /* 0x000fea0003800200 */
.L_x_972:
        /* <DEDUP_REMOVED lines=38> */
.L_x_976:
        /* <DEDUP_REMOVED lines=16> */
.L_x_977:
[----:B------:R-:W-:Y:S05]  /*27c0*/  BSYNC.RECONVERGENT B1 ;  /* 0x0000000000017941 */ /* 0x000fea0003800200 */
.L_x_975:
        /* <DEDUP_REMOVED lines=36> */
.L_x_979:
        /* <DEDUP_REMOVED lines=16> */
.L_x_980:
[----:B------:R-:W-:Y:S05]  /*2b10*/  BSYNC.RECONVERGENT B1 ;  /* 0x0000000000017941 */ /* 0x000fea0003800200 */
.L_x_978:
[----:B------:R-:W-:Y:S01]  /*2b20*/  MOV R34, R20 ;  /* 0x0000001400227202 */ /* 0x000fe20000000f00 */
[----:B------:R-:W-:Y:S02]  /*2b30*/  IMAD R5, R5, R38, RZ ;  /* 0x0000002605057224 */ /* 0x000fe400078e02ff */
[----:B------:R-:W-:Y:S02]  /*2b40*/  VIADD R9, R9, 0xfffffffe ;  /* 0xfffffffe09097836 */ /* 0x000fe40000000000 */
[----:B------:R-:W-:-:S04]  /*2b50*/  IMAD.WIDE.U32 R34, R38, R10, R34 ;  /* 0x0000000a26227225 */ /* 0x000fc800078e0022 */
[----:B------:R-:W-:-:S05]  /*2b60*/  IMAD R5, R39, R10, R5 ;  /* 0x0000000a27057224 */ /* 0x000fca00078e0205 */
[----:B------:R-:W-:Y:S01]  /*2b70*/  IADD3 R6, PT, PT, R35, R5, RZ ;  /* 0x0000000523067210 */ /* 0x000fe20007ffe0ff */
[----:B------:R-:W-:-:S07]  /*2b80*/  IMAD.MOV.U32 R5, RZ, RZ, R34 ;  /* 0x000000ffff057224 */ /* 0x000fce00078e0022 */
.L_x_968:
        /* <DEDUP_REMOVED lines=31> */
.L_x_982:
[----:B------:R-:W-:Y:S01]  /*2d80*/  MOV R20, R14 ;  /* 0x0000000e00147202 */ /* 0x000fe20000000f00 */
[----:B------:R-:W-:Y:S01]  /*2d90*/  IMAD.MOV.U32 R24, RZ, RZ, R15 ;  /* 0x000000ffff187224 */ /* 0x000fe200078e000f */
[----:B------:R-:W-:Y:S01]  /*2da0*/  MOV R21, R16 ;  /* 0x0000001000157202 */ /* 0x000fe20000000f00 */
[----:B------:R-:W-:Y:S01]  /*2db0*/  IMAD.MOV.U32 R22, RZ, RZ, R17 ;  /* 0x000000ffff167224 */ /* 0x000fe200078e0011 */
[----:B------:R-:W-:-:S07]  /*2dc0*/  MOV R23, 0x2de0 ;  /* 0x00002de000177802 */ /* 0x000fce0000000f00 */
[----:B------:R-:W-:Y:S05]  /*2dd0*/  CALL.REL.NOINC `($__internal_23_$__cuda_sm20_rem_s64) ;  /* 0x0000004400607944 */ /* 0x000fea0003c00000 */
[----:B------:R-:W-:Y:S01]  /*2de0*/  MOV R10, R12 ;  /* 0x0000000c000a7202 */ /* 0x000fe20000000f00 */
[----:B------:R-:W-:-:S07]  /*2df0*/  IMAD.MOV.U32 R11, RZ, RZ, R13 ;  /* 0x000000ffff0b7224 */ /* 0x000fce00078e000d */
.L_x_983:
[----:B------:R-:W-:Y:S05]  /*2e00*/  BSYNC.RECONVERGENT B1 ;  /* 0x0000000000017941 */ /* 0x000fea0003800200 */
.L_x_981:
        /* <DEDUP_REMOVED lines=33> */
.L_x_985:
[----:B------:R-:W-:Y:S01]  /*3020*/  IMAD.MOV.U32 R21, RZ, RZ, R16 ;  /* 0x000000ffff157224 */ /* 0x000fe200078e0010 */
[----:B------:R-:W-:Y:S01]  /*3030*/  MOV R22, R17 ;  /* 0x0000001100167202 */ /* 0x000fe20000000f00 */
[----:B------:R-:W-:Y:S01]  /*3040*/  IMAD.MOV.U32 R20, RZ, RZ, R7 ;  /* 0x000000ffff147224 */ /* 0x000fe200078e0007 */
[----:B------:R-:W-:Y:S02]  /*3050*/  MOV R24, R8 ;  /* 0x0000000800187202 */ /* 0x000fe40000000f00 */
[----:B------:R-:W-:-:S07]  /*3060*/  MOV R23, 0x3080 ;  /* 0x0000308000177802 */ /* 0x000fce0000000f00 */
[----:B------:R-:W-:Y:S05]  /*3070*/  CALL.REL.NOINC `($__internal_23_$__cuda_sm20_rem_s64) ;  /* 0x0000004000b87944 */ /* 0x000fea0003c00000 */
[----:B------:R-:W-:Y:S01]  /*3080*/  IMAD.MOV.U32 R8, RZ, RZ, R12 ;  /* 0x000000ffff087224 */ /* 0x000fe200078e000c */
[----:B------:R-:W-:-:S07]  /*3090*/  MOV R9, R13 ;  /* 0x0000000d00097202 */ /* 0x000fce0000000f00 */
.L_x_986:
[----:B------:R-:W-:Y:S05]  /*30a0*/  BSYNC.RECONVERGENT B1 ;  /* 0x0000000000017941 */ /* 0x000fea0003800200 */
.L_x_984:
[----:B------:R-:W-:Y:S01]  /*30b0*/  MOV R11, R6 ;  /* 0x00000006000b7202 */ /* 0x000fe20000000f00 */
[----:B------:R-:W-:Y:S02]  /*30c0*/  IMAD.MOV.U32 R10, RZ, RZ, R5 ;  /* 0x000000ffff0a7224 */ /* 0x000fe400078e0005 */
[----:B------:R-:W-:Y:S02]  /*30d0*/  IMAD R7, R9, R18, RZ ;  /* 0x0000001209077224 */ /* 0x000fe400078e02ff */
[----:B------:R-:W-:-:S04]  /*30e0*/  IMAD.WIDE.U32 R10, R18, R8, R10 ;  /* 0x00000008120a7225 */ /* 0x000fc800078e000a */
[----:B------:R-:W-:Y:S01]  /*30f0*/  IMAD R7, R19, R8, R7 ;  /* 0x0000000813077224 */ /* 0x000fe200078e0207 */
[----:B------:R-:W-:-:S03]  /*3100*/  MOV R5, R10 ;  /* 0x0000000a00057202 */ /* 0x000fc60000000f00 */
[----:B------:R-:W-:-:S07]  /*3110*/  IMAD.IADD R6, R11, 0x1, R7 ;  /* 0x000000010b067824 */ /* 0x000fce00078e0207 */
.L_x_941:
        /* <DEDUP_REMOVED lines=13> */
.L_x_940:
[----:B------:R-:W-:-:S04]  /*31f0*/  ISETP.GE.U32.AND P0, PT, R14, UR10, PT ;  /* 0x0000000a0e007c0c */ /* 0x000fc8000bf06070 */
[----:B------:R-:W-:-:S13]  /*3200*/  ISETP.GE.U32.AND.EX P0, PT, RZ, UR11, PT, P0 ;  /* 0x0000000bff007c0c */ /* 0x000fda000bf06100 */
[----:B------:R-:W-:Y:S05]  /*3210*/  @P0 BRA `(.L_x_987) ;  /* 0x0000003400d40947 */ /* 0x000fea0003800000 */
[----:B------:R-:W-:Y:S02]  /*3220*/  ISETP.GE.AND P0, PT, R9, RZ, PT ;  /* 0x000000ff0900720c */ /* 0x000fe40003f06270 */
[----:B------:R-:W-:-:S11]  /*3230*/  CS2R R6, SRZ ;  /* 0x0000000000067805 */ /* 0x000fd6000001ff00 */
[----:B------:R-:W-:Y:S05]  /*3240*/  @!P0 BRA `(.L_x_988) ;  /* 0x0000003400b48947 */ /* 0x000fea0003800000 */
[----:B------:R-:W-:Y:S02]  /*3250*/  ISETP.GE.U32.AND P0, PT, R9, 0x7, PT ;  /* 0x000000070900780c */ /* 0x000fe40003f06070 */
[----:B------:R-:W-:Y:S02]  /*3260*/  CS2R R6, SRZ ;  /* 0x0000000000067805 */ /* 0x000fe4000001ff00 */
[----:B------:R-:W-:Y:S01]  /*3270*/  MOV R15, R14 ;  /* 0x0000000e000f7202 */ /* 0x000fe20000000f00 */
[----:B------:R-:W-:Y:S01]  /*3280*/  IMAD.MOV.U32 R14, RZ, RZ, RZ ;  /* 0x000000ffff0e7224 */ /* 0x000fe200078e00ff */
[----:B------:R-:W-:-:S07]  /*3290*/  LOP3.LUT R10, R11, 0x7, RZ, 0xc0, !PT ;  /* 0x000000070b0a7812 */ /* 0x000fce00078ec0ff */
[----:B------:R-:W-:Y:S05]  /*32a0*/  @!P0 BRA `(.L_x_989) ;  /* 0x0000001c003c8947 */ /* 0x000fea0003800000 */
[----:B------:R-:W0:Y:S01]  /*32b0*/  LDC.64 R22, c[0x0][0x390] ;  /* 0x0000e400ff167b82 */ /* 0x000e220000000a00 */
[C---:B------:R-:W-:Y:S02]  /*32c0*/  LOP3.LUT R8, R11.reuse, 0xfffffff8, RZ, 0xc0, !PT ;  /* 0xfffffff80b087812 */ /* 0x040fe400078ec0ff */
[----:B------:R-:W-:Y:S02]  /*32d0*/  CS2R R6, SRZ ;  /* 0x0000000000067805 */ /* 0x000fe4000001ff00 */
[----:B------:R-:W-:Y:S01]  /*32e0*/  IADD3 R9, PT, PT, R11, -0x4, RZ ;  /* 0xfffffffc0b097810 */ /* 0x000fe20007ffe0ff */
[----:B------:R-:W-:Y:S02]  /*32f0*/  IMAD.MOV R8, RZ, RZ, -R8 ;  /* 0x000000ffff087224 */ /* 0x000fe400078e0a08 */
[----:B------:R-:W1:Y:S08]  /*3300*/  LDC.64 R16, c[0x0][0x398] ;  /* 0x0000e600ff107b82 */ /* 0x000e700000000a00 */
[----:B------:R-:W2:Y:S08]  /*3310*/  LDC.64 R18, c[0x0][0x390] ;  /* 0x0000e400ff127b82 */ /* 0x000eb00000000a00 */
[----:B------:R-:W3:Y:S02]  /*3320*/  LDC.64 R20, c[0x0][0x398] ;  /* 0x0000e600ff147b82 */ /* 0x000ee40000000a00 */
.L_x_1014:
        /* <DEDUP_REMOVED lines=33> */
.L_x_991:
[----:B------:R-:W-:Y:S01]  /*3540*/  IMAD.MOV.U32 R29, RZ, RZ, R15 ;  /* 0x000000ffff1d7224 */ /* 0x000fe200078e000f */
[----:B------:R-:W-:Y:S01]  /*3550*/  MOV R26, R14 ;  /* 0x0000000e001a7202 */ /* 0x000fe20000000f00 */
[----:B------:R-:W-:Y:S01]  /*3560*/  IMAD.MOV.U32 R13, RZ, RZ, R34 ;  /* 0x000000ffff0d7224 */ /* 0x000fe200078e0022 */
[----:B------:R-:W-:Y:S02]  /*3570*/  MOV R12, R35 ;  /* 0x00000023000c7202 */ /* 0x000fe40000000f00 */
[----:B------:R-:W-:-:S07]  /*3580*/  MOV R11, 0x35a0 ;  /* 0x000035a0000b7802 */ /* 0x000fce0000000f00 */
[----:B-123--:R-:W-:Y:S05]  /*3590*/  CALL.REL.NOINC `($__internal_22_$__cuda_sm20_div_s64) ;  /* 0x0000003800207944 */ /* 0x00efea0003c00000 */
[----:B------:R-:W-:Y:S01]  /*35a0*/  IADD3 R27, P0, PT, RZ, -R24, RZ ;  /* 0x80000018ff1b7210 */ /* 0x000fe20007f1e0ff */
[----:B------:R-:W-:Y:S01]  /*35b0*/  IMAD.MOV.U32 R13, RZ, RZ, R14 ;  /* 0x000000ffff0d7224 */ /* 0x000fe200078e000e */
[----:B------:R-:W-:-:S03]  /*35c0*/  MOV R12, R15 ;  /* 0x0000000f000c7202 */ /* 0x000fc60000000f00 */
[----:B------:R-:W-:Y:S02]  /*35d0*/  IMAD.X R11, RZ, RZ, ~R25, P0 ;  /* 0x000000ffff0b7224 */ /* 0x000fe400000e0e19 */
[----:B------:R-:W-:-:S04]  /*35e0*/  IMAD.WIDE.U32 R12, R34, R27, R12 ;  /* 0x0000001b220c7225 */ /* 0x000fc800078e000c */
[----:B------:R-:W-:Y:S01]  /*35f0*/  IMAD R11, R11, R34, RZ ;  /* 0x000000220b0b7224 */ /* 0x000fe200078e02ff */
[----:B------:R-:W-:Y:S02]  /*3600*/  MOV R15, R12 ;  /* 0x0000000c000f7202 */ /* 0x000fe40000000f00 */
[----:B------:R-:W-:Y:S01]  /*3610*/  MOV R34, R24 ;  /* 0x0000001800227202 */ /* 0x000fe20000000f00 */
[----:B------:R-:W-:Y:S02]  /*3620*/  IMAD R11, R35, R27, R11 ;  /* 0x0000001b230b7224 */ /* 0x000fe400078e020b */
[----:B------:R-:W-:Y:S02]  /*3630*/  IMAD.MOV.U32 R35, RZ, RZ, R25 ;  /* 0x000000ffff237224 */ /* 0x000fe400078e0019 */
[----:B------:R-:W-:-:S07]  /*3640*/  IMAD.IADD R11, R13, 0x1, R11 ;  /* 0x000000010d0b7824 */ /* 0x000fce00078e020b */
.L_x_992:
[----:B------:R-:W-:Y:S05]  /*3650*/  BSYNC.RECONVERGENT B1 ;  /* 0x0000000000017941 */ /* 0x000fea0003800200 */
.L_x_990:
[----:B------:R-:W-:Y:S01]  /*3660*/  IADD3 R14, PT, PT, R9, 0x2, RZ ;  /* 0x00000002090e7810 */ /* 0x000fe20007ffe0ff */
        /* <DEDUP_REMOVED lines=38> */
.L_x_994:
[----:B------:R-:W-:Y:S01]  /*38d0*/  IMAD.MOV.U32 R29, RZ, RZ, R34 ;  /* 0x000000ffff1d7224 */ /* 0x000fe200078e0022 */
[----:B------:R-:W-:Y:S01]  /*38e0*/  MOV R26, R35 ;  /* 0x00000023001a7202 */ /* 0x000fe20000000f00 */
[----:B------:R-:W-:Y:S01]  /*38f0*/  IMAD.MOV.U32 R13, RZ, RZ, R36 ;  /* 0x000000ffff0d7224 */ /* 0x000fe200078e0024 */
[----:B------:R-:W-:Y:S02]  /*3900*/  MOV R12, R37 ;  /* 0x00000025000c7202 */ /* 0x000fe40000000f00 */
[----:B------:R-:W-:-:S07]  /*3910*/  MOV R11, 0x3930 ;  /* 0x00003930000b7802 */ /* 0x000fce0000000f00 */
[----:B-1----:R-:W-:Y:S05]  /*3920*/  CALL.REL.NOINC `($__internal_22_$__cuda_sm20_div_s64) ;  /* 0x00000034003c7944 */ /* 0x002fea0003c00000 */
        /* <DEDUP_REMOVED lines=11> */
.L_x_995:
[----:B------:R-:W-:Y:S05]  /*39e0*/  BSYNC.RECONVERGENT B1 ;  /* 0x0000000000017941 */ /* 0x000fea0003800200 */
.L_x_993:
        /* <DEDUP_REMOVED lines=38> */
.L_x_997:
[----:B------:R-:W-:Y:S01]  /*3c50*/  MOV R29, R34 ;  /* 0x00000022001d7202 */ /* 0x000fe20000000f00 */
[----:B------:R-:W-:Y:S01]  /*3c60*/  IMAD.MOV.U32 R26, RZ, RZ, R35 ;  /* 0x000000ffff1a7224 */ /* 0x000fe200078e0023 */
[----:B------:R-:W-:Y:S01]  /*3c70*/  MOV R13, R36 ;  /* 0x00000024000d7202 */ /* 0x000fe20000000f00 */
[----:B------:R-:W-:Y:S01]  /*3c80*/  IMAD.MOV.U32 R12, RZ, RZ, R37 ;  /* 0x000000ffff0c7224 */ /* 0x000fe200078e0025 */
[----:B------:R-:W-:-:S07]  /*3c90*/  MOV R11, 0x3cb0 ;  /* 0x00003cb0000b7802 */ /* 0x000fce0000000f00 */
[----:B-1----:R-:W-:Y:S05]  /*3ca0*/  CALL.REL.NOINC `($__internal_22_$__cuda_sm20_div_s64) ;  /* 0x00000030005c7944 */ /* 0x002fea0003c00000 */
        /* <DEDUP_REMOVED lines=11> */
.L_x_998:
[----:B------:R-:W-:Y:S05]  /*3d60*/  BSYNC.RECONVERGENT B1 ;  /* 0x0000000000017941 */ /* 0x000fea0003800200 */
.L_x_996:
[----:B------:R-:W-:-:S04]  /*3d70*/  IMAD.WIDE.U32 R36, R9, 0x8, R18 ;  /* 0x0000000809247825 */ /* 0x000fc800078e0012 */
[----:B------:R-:W-:Y:S02]  /*3d80*/  IMAD.WIDE.U32 R12, R5, 0x8, R20 ;  /* 0x00000008050c7825 */ /* 0x000fe400078e0014 */
[----:B------:R-:W2:Y:S04]  /*3d90*/  LDG.E.64 R36, desc[UR6][R36.64] ;  /* 0x0000000624247981 */ /* 0x000ea8000c1e1b00 */
[----:B------:R-:W3:Y:S01]  /*3da0*/  LDG.E.64 R12, desc[UR6][R12.64] ;  /* 0x000000060c0c7981 */ /* 0x000ee2000c1e1b00 */
[----:B------:R-:W-:Y:S01]  /*3db0*/  IMAD.MOV.U32 R15, RZ, RZ, R6 ;  /* 0x000000ffff0f7224 */ /* 0x000fe200078e0006 */
[----:B------:R-:W-:Y:S01]  /*3dc0*/  BSSY.RECONVERGENT B1, `(.L_x_999) ;  /* 0x0000032000017945 */ /* 0x000fe20003800200 */
[----:B------:R-:W-:Y:S02]  /*3dd0*/  IADD3 R6, PT, PT, R9, -0x4, RZ ;  /* 0xfffffffc09067810 */ /* 0x000fe40007ffe0ff */
        /* <DEDUP_REMOVED lines=31> */
.L_x_1000:
        /* <DEDUP_REMOVED lines=17> */
.L_x_1001:
[----:B------:R-:W-:Y:S05]  /*40e0*/  BSYNC.RECONVERGENT B1 ;  /* 0x0000000000017941 */ /* 0x000fea0003800200 */
.L_x_999:
[C---:B------:R-:W-:Y:S01]  /*40f0*/  IADD3 R5, PT, PT, R9.reuse, -0x1, RZ ;  /* 0xffffffff09057810 */ /* 0x040fe20007ffe0ff */
        /* <DEDUP_REMOVED lines=38> */
.L_x_1003:
        /* <DEDUP_REMOVED lines=17> */
.L_x_1004:
[----:B------:R-:W-:Y:S05]  /*4470*/  BSYNC.RECONVERGENT B1 ;  /* 0x0000000000017941 */ /* 0x000fea0003800200 */
.L_x_1002:
        /* <DEDUP_REMOVED lines=38> */
.L_x_1006:
        /* <DEDUP_REMOVED lines=17> */
.L_x_1007:
[----:B------:R-:W-:Y:S05]  /*47f0*/  BSYNC.RECONVERGENT B1 ;  /* 0x0000000000017941 */ /* 0x000fea0003800200 */
.L_x_1005:
        /* <DEDUP_REMOVED lines=19> */
[----:B0-----:R-:W-:Y:S01]  /*4930*/  IADD3 R12, PT, PT, R11, 0xffffffe, RZ ;  /* 0x0ffffffe0b0c7810 */ /* 0x001fe20007ffe0ff */
[----:B------:R-:W-:-:S05]  /*4940*/  IMAD.MOV.U32 R11, RZ, RZ, RZ ;  /* 0x000000ffff0b7224 */ /* 0x000fca00078e00ff */
        /* <DEDUP_REMOVED lines=17> */
.L_x_1009:
        /* <DEDUP_REMOVED lines=17> */
.L_x_1010:
[----:B------:R-:W-:Y:S05]  /*4b70*/  BSYNC.RECONVERGENT B1 ;  /* 0x0000000000017941 */ /* 0x000fea0003800200 */
.L_x_1008:
        /* <DEDUP_REMOVED lines=30> */
[----:B------:R-:W-:-:S12]  /*4d60*/  HFMA2 R11, -RZ, RZ, 0, 0 ;  /* 0x00000000ff0b7431 */ /* 0x000fd800000001ff */
[----:B------:R-:W-:Y:S02]  /*4d70*/  @P1 IADD3 R15, PT, PT, R15, 0x1, RZ ;  /* 0x000000010f0f1810 */ /* 0x000fe40007ffe0ff */
[----:B------:R-:W-:-:S04]  /*4d80*/  @!P3 LOP3.LUT R15, RZ, R36, RZ, 0x33, !PT ;  /* 0x00000024ff0fb212 */ /* 0x000fc800078e33ff */
[----:B------:R-:W-:-:S05]  /*4d90*/  IADD3 R35, PT, PT, -R15, RZ, RZ ;  /* 0x000000ff0f237210 */ /* 0x000fca0007ffe1ff */
[----:B------:R-:W-:Y:S01]  /*4da0*/  IMAD R35, R36, R35, R34 ;  /* 0x0000002324237224 */ /* 0x000fe200078e0222 */
[----:B------:R-:W-:Y:S06]  /*4db0*/  BRA `(.L_x_1013) ;  /* 0x0000000000447947 */ /* 0x000fec0003800000 */
.L_x_1012:
[----:B------:R-:W-:Y:S01]  /*4dc0*/  MOV R29, R34 ;  /* 0x00000022001d7202 */ /* 0x000fe20000000f00 */
[----:B------:R-:W-:Y:S01]  /*4dd0*/  IMAD.MOV.U32 R26, RZ, RZ, R35 ;  /* 0x000000ffff1a7224 */ /* 0x000fe200078e0023 */
[----:B------:R-:W-:Y:S02]  /*4de0*/  MOV R13, R36 ;  /* 0x00000024000d7202 */ /* 0x000fe40000000f00 */
        /* <DEDUP_REMOVED lines=14> */
.L_x_1013:
[----:B------:R-:W-:Y:S05]  /*4ed0*/  BSYNC.RECONVERGENT B1 ;  /* 0x0000000000017941 */ /* 0x000fea0003800200 */
.L_x_1011:
[----:B-1----:R-:W-:-:S05]  /*4ee0*/  IMAD.WIDE.U32 R24, R6, 0x8, R16 ;  /* 0x0000000806187825 */ /* 0x002fca00078e0010 */
[----:B------:R-:W2:Y:S01]  /*4ef0*/  LDG.E.64 R6, desc[UR6][R24.64] ;  /* 0x0000000618067981 */ /* 0x000ea2000c1e1b00 */
[----:B------:R-:W-:Y:S01]  /*4f00*/  MOV R12, R38 ;  /* 0x00000026000c7202 */ /* 0x000fe20000000f00 */
[----:B------:R-:W-:Y:S01]  /*4f10*/  VIADD R9, R9, 0xfffffff8 ;  /* 0xfffffff809097836 */ /* 0x000fe20000000000 */
[----:B------:R-:W-:Y:S01]  /*4f20*/  MOV R13, R5 ;  /* 0x00000005000d7202 */ /* 0x000fe20000000f00 */
[-C--:B--2---:R-:W-:Y:S02]  /*4f30*/  IMAD R7, R7, R35.reuse, RZ ;  /* 0x0000002307077224 */ /* 0x084fe400078e02ff */
[----:B------:R-:W-:-:S04]  /*4f40*/  IMAD.WIDE.U32 R12, R6, R35, R12 ;  /* 0x00000023060c7225 */ /* 0x000fc800078e000c */
[----:B------:R-:W-:Y:S01]  /*4f50*/  IMAD R11, R6, R11, R7 ;  /* 0x0000000b060b7224 */ /* 0x000fe200078e0207 */
[----:B------:R-:W-:-:S04]  /*4f60*/  MOV R7, R12 ;  /* 0x0000000c00077202 */ /* 0x000fc80000000f00 */
[----:B------:R-:W-:Y:S01]  /*4f70*/  IADD3 R6, PT, PT, R13, R11, RZ ;  /* 0x0000000b0d067210 */ /* 0x000fe20007ffe0ff */
[----:B------:R-:W-:Y:S06]  /*4f80*/  @P2 BRA `(.L_x_1014) ;  /* 0xffffffe000e82947 */ /* 0x000fec000383ffff */
[----:B------:R-:W-:-:S07]  /*4f90*/  VIADD R9, R9, 0x3 ;  /* 0x0000000309097836 */ /* 0x000fce0000000000 */
.L_x_989:
        /* <DEDUP_REMOVED lines=35> */
.L_x_1017:
[----:B------:R-:W-:Y:S01]  /*51d0*/  MOV R29, R15 ;  /* 0x0000000f001d7202 */ /* 0x000fe20000000f00 */
[----:B------:R-:W-:Y:S01]  /*51e0*/  IMAD.MOV.U32 R13, RZ, RZ, R16 ;  /* 0x000000ffff0d7224 */ /* 0x000fe200078e0010 */
[----:B------:R-:W-:Y:S02]  /*51f0*/  MOV R26, R14 ;  /* 0x0000000e001a7202 */ /* 0x000fe40000000f00 */
[----:B------:R-:W-:Y:S02]  /*5200*/  MOV R12, R17 ;  /* 0x00000011000c7202 */ /* 0x000fe40000000f00 */
[----:B------:R-:W-:-:S07]  /*5210*/  MOV R11, 0x5230 ;  /* 0x00005230000b7802 */ /* 0x000fce0000000f00 */
[----:B------:R-:W-:Y:S05]  /*5220*/  CALL.REL.NOINC `($__internal_22_$__cuda_sm20_div_s64) ;  /* 0x0000001800fc7944 */ /* 0x000fea0003c00000 */
        /* <DEDUP_REMOVED lines=11> */
.L_x_1018:
[----:B------:R-:W-:Y:S05]  /*52e0*/  BSYNC.RECONVERGENT B1 ;  /* 0x0000000000017941 */ /* 0x000fea0003800200 */
.L_x_1016:
[----:B------:R-:W0:Y:S01]  /*52f0*/  LDC.64 R16, c[0x0][0x390] ;  /* 0x0000e400ff107b82 */ /* 0x000e220000000a00 */
[----:B------:R-:W-:-:S07]  /*5300*/  VIADD R8, R9, 0xffffffff ;  /* 0xffffffff09087836 */ /* 0x000fce0000000000 */
        /* <DEDUP_REMOVED lines=39> */
.L_x_1020:
        /* <DEDUP_REMOVED lines=17> */
.L_x_1021:
[----:B------:R-:W-:Y:S05]  /*5690*/  BSYNC.RECONVERGENT B1 ;  /* 0x0000000000017941 */ /* 0x000fea0003800200 */
.L_x_1019:
        /* <DEDUP_REMOVED lines=40> */
.L_x_1023:
[----:B------:R-:W-:Y:S01]  /*5920*/  MOV R29, R18 ;  /* 0x00000012001d7202 */ /* 0x000fe20000000f00 */
[----:B------:R-:W-:Y:S01]  /*5930*/  IMAD.MOV.U32 R13, RZ, RZ, R20 ;  /* 0x000000ffff0d7224 */ /* 0x000fe200078e0014 */
[----:B------:R-:W-:Y:S02]  /*5940*/  MOV R26, R19 ;  /* 0x00000013001a7202 */ /* 0x000fe40000000f00 */
[----:B------:R-:W-:Y:S02]  /*5950*/  MOV R12, R21 ;  /* 0x00000015000c7202 */ /* 0x000fe40000000f00 */
[----:B------:R-:W-:-:S07]  /*5960*/  MOV R11, 0x5980 ;  /* 0x00005980000b7802 */ /* 0x000fce0000000f00 */
[----:B------:R-:W-:Y:S05]  /*5970*/  CALL.REL.NOINC `($__internal_22_$__cuda_sm20_div_s64) ;  /* 0x0000001400287944 */ /* 0x000fea0003c00000 */
        /* <DEDUP_REMOVED lines=11> */
.L_x_1024:
[----:B------:R-:W-:Y:S05]  /*5a30*/  BSYNC.RECONVERGENT B1 ;  /* 0x0000000000017941 */ /* 0x000fea0003800200 */
.L_x_1022:
        /* <DEDUP_REMOVED lines=39> */
.L_x_1026:
        /* <DEDUP_REMOVED lines=9> */
[-C--:B------:R-:W-:Y:S02]  /*5d40*/  IADD3.X R13, PT, PT, RZ, ~R25.reuse, RZ, P0, !PT ;  /* 0x80000019ff0d7210 */ /* 0x080fe400007fe4ff */
[----:B------:R-:W-:Y:S01]  /*5d50*/  MOV R14, R25 ;  /* 0x00000019000e7202 */ /* 0x000fe20000000f00 */
[----:B------:R-:W-:-:S04]  /*5d60*/  IMAD.WIDE.U32 R10, R20, R15, R10 ;  /* 0x0000000f140a7225 */ /* 0x000fc800078e000a */
[----:B------:R-:W-:-:S04]  /*5d70*/  IMAD R13, R13, R20, RZ ;  /* 0x000000140d0d7224 */ /* 0x000fc800078e02ff */
[----:B------:R-:W-:Y:S01]  /*5d80*/  IMAD R19, R21, R15, R13 ;  /* 0x0000000f15137224 */ /* 0x000fe200078e020d */
[----:B------:R-:W-:Y:S01]  /*5d90*/  MOV R15, R24 ;  /* 0x00000018000f7202 */ /* 0x000fe20000000f00 */
[----:B------:R-:W-:-:S03]  /*5da0*/  IMAD.MOV.U32 R13, RZ, RZ, R10 ;  /* 0x000000ffff0d7224 */ /* 0x000fc600078e000a */
[----:B------:R-:W-:-:S07]  /*5db0*/  IADD3 R19, PT, PT, R11, R19, RZ ;  /* 0x000000130b137210 */ /* 0x000fce0007ffe0ff */
.L_x_1027:
[----:B------:R-:W-:Y:S05]  /*5dc0*/  BSYNC.RECONVERGENT B1 ;  /* 0x0000000000017941 */ /* 0x000fea0003800200 */
.L_x_1025:
        /* <DEDUP_REMOVED lines=8> */
[----:B------:R-:W-:-:S03]  /*5e50*/  MOV R7, R12 ;  /* 0x0000000c00077202 */ /* 0x000fc60000000f00 */
[----:B------:R-:W-:-:S07]  /*5e60*/  IMAD.IADD R6, R13, 0x1, R19 ;  /* 0x000000010d067824 */ /* 0x000fce00078e0213 */
.L_x_1015:
        /* <DEDUP_REMOVED lines=34> */
.L_x_1030:
[----:B------:R-:W-:Y:S01]  /*6090*/  MOV R29, R15 ;  /* 0x0000000f001d7202 */ /* 0x000fe20000000f00 */
[----:B------:R-:W-:Y:S01]  /*60a0*/  IMAD.MOV.U32 R26, RZ, RZ, R14 ;  /* 0x000000ffff1a7224 */ /* 0x000fe200078e000e */
[----:B------:R-:W-:Y:S02]  /*60b0*/  MOV R13, R16 ;  /* 0x00000010000d7202 */ /* 0x000fe40000000f00 */
[----:B------:R-:W-:Y:S02]  /*60c0*/  MOV R12, R17 ;  /* 0x00000011000c7202 */ /* 0x000fe40000000f00 */
[----:B------:R-:W-:-:S07]  /*60d0*/  MOV R11, 0x60f0 ;  /* 0x000060f0000b7802 */ /* 0x000fce0000000f00 */
[----:B------:R-:W-:Y:S05]  /*60e0*/  CALL.REL.NOINC `($__internal_22_$__cuda_sm20_div_s64) ;  /* 0x0000000c004c7944 */ /* 0x000fea0003c00000 */
        /* <DEDUP_REMOVED lines=11> */
.L_x_1031:
[----:B------:R-:W-:Y:S05]  /*61a0*/  BSYNC.RECONVERGENT B1 ;  /* 0x0000000000017941 */ /* 0x000fea0003800200 */
.L_x_1029:
        /* <DEDUP_REMOVED lines=41> */
.L_x_1033:
        /* <DEDUP_REMOVED lines=17> */
.L_x_1034:
[----:B------:R-:W-:Y:S05]  /*6550*/  BSYNC.RECONVERGENT B1 ;  /* 0x0000000000017941 */ /* 0x000fea0003800200 */
.L_x_1032:
        /* <DEDUP_REMOVED lines=10> */
.L_x_1028:
        /* <DEDUP_REMOVED lines=28> */
[----:B------:R-:W-:-:S04]  /*67c0*/  @!P1 LOP3.LUT R15, RZ, R10, RZ, 0x33, !PT ;  /* 0x0000000aff0f9212 */ /* 0x000fc800078e33ff */
[----:B------:R-:W-:Y:S01]  /*67d0*/  MOV R10, R15 ;  /* 0x0000000f000a7202 */ /* 0x000fe20000000f00 */
[----:B------:R-:W-:Y:S06]  /*67e0*/  BRA `(.L_x_1037) ;  /* 0x0000000000207947 */ /* 0x000fec0003800000 */
.L_x_1036:
[----:B------:R-:W-:Y:S01]  /*67f0*/  IMAD.MOV.U32 R21, RZ, RZ, R10 ;  /* 0x000000ffff157224 */ /* 0x000fe200078e000a */
[----:B------:R-:W-:Y:S01]  /*6800*/  MOV R22, R11 ;  /* 0x0000000b00167202 */ /* 0x000fe20000000f00 */
[----:B------:R-:W-:Y:S01]  /*6810*/  IMAD.MOV.U32 R24, RZ, RZ, R14 ;  /* 0x000000ffff187224 */ /* 0x000fe200078e000e */
[----:B------:R-:W-:Y:S02]  /*6820*/  MOV R20, R15 ;  /* 0x0000000f00147202 */ /* 0x000fe40000000f00 */
[----:B------:R-:W-:-:S07]  /*6830*/  MOV R23, 0x6850 ;  /* 0x0000685000177802 */ /* 0x000fce0000000f00 */
[----:B------:R-:W-:Y:S05]  /*6840*/  CALL.REL.NOINC `($__internal_23_$__cuda_sm20_rem_s64) ;  /* 0x0000000800c47944 */ /* 0x000fea0003c00000 */
[----:B------:R-:W-:Y:S02]  /*6850*/  MOV R10, R12 ;  /* 0x0000000c000a7202 */ /* 0x000fe40000000f00 */
[----:B------:R-:W-:-:S07]  /*6860*/  MOV R11, R13 ;  /* 0x0000000d000b7202 */ /* 0x000fce0000000f00 */
.L_x_1037:
[----:B------:R-:W-:Y:S05]  /*6870*/  BSYNC.RECONVERGENT B1 ;  /* 0x0000000000017941 */ /* 0x000fea0003800200 */
.L_x_1035:
[----:B------:R-:W0:Y:S02]  /*6880*/  LDC.64 R12, c[0x0][0x398] ;  /* 0x0000e600ff0c7b82 */ /* 0x000e240000000a00 */
[----:B0-----:R-:W-:-:S06]  /*6890*/  IMAD.WIDE.U32 R8, R9, 0x8, R12 ;  /* 0x0000000809087825 */ /* 0x001fcc00078e000c */
[----:B------:R-:W2:Y:S01]  /*68a0*/  LDG.E.64 R8, desc[UR6][R8.64] ;  /* 0x0000000608087981 */ /* 0x000ea2000c1e1b00 */
[----:B------:R-:W-:Y:S01]  /*68b0*/  MOV R13, R6 ;  /* 0x00000006000d7202 */ /* 0x000fe20000000f00 */
[----:B------:R-:W-:Y:S02]  /*68c0*/  IMAD.MOV.U32 R12, RZ, RZ, R7 ;  /* 0x000000ffff0c7224 */ /* 0x000fe400078e0007 */
[-C--:B--2---:R-:W-:Y:S02]  /*68d0*/  IMAD R5, R9, R10.reuse, RZ ;  /* 0x0000000a09057224 */ /* 0x084fe400078e02ff */
[----:B------:R-:W-:-:S04]  /*68e0*/  IMAD.WIDE.U32 R12, R8, R10, R12 ;  /* 0x0000000a080c7225 */ /* 0x000fc800078e000c */
[----:B------:R-:W-:Y:S01]  /*68f0*/  IMAD R5, R8, R11, R5 ;  /* 0x0000000b08057224 */ /* 0x000fe200078e0205 */
[----:B------:R-:W-:-:S03]  /*6900*/  MOV R7, R12 ;  /* 0x0000000c00077202 */ /* 0x000fc60000000f00 */
[----:B------:R-:W-:-:S07]  /*6910*/  IMAD.IADD R6, R13, 0x1, R5 ;  /* 0x000000010d067824 */ /* 0x000fce00078e0205 */
.L_x_988:
[----:B------:R-:W0:Y:S02]  /*6920*/  LDCU.64 UR4, c[0x0][0x388] ;  /* 0x00007100ff0477ac */ /* 0x000e240008000a00 */
[----:B0-----:R-:W-:-:S04]  /*6930*/  LEA R8, P0, R7, UR4, 0x3 ;  /* 0x0000000407087c11 */ /* 0x001fc8000f8018ff */
[----:B------:R-:W-:-:S05]  /*6940*/  LEA.HI.X R9, R7, UR5, R6, 0x3, P0 ;  /* 0x0000000507097c11 */ /* 0x000fca00080f1c06 */
[----:B------:R-:W2:Y:S04]  /*6950*/  LDG.E.64 R6, desc[UR6][R8.64] ;  /* 0x0000000608067981 */ /* 0x000ea8000c1e1b00 */
[----:B--2---:R0:W-:Y:S02]  /*6960*/  STS.64 [R3], R6 ;  /* 0x0000000603007388 */ /* 0x0041e40000000a00 */
.L_x_987:
[----:B------:R-:W-:Y:S05]  /*6970*/  BSYNC.RECONVERGENT B0 ;  /* 0x0000000000007941 */ /* 0x000fea0003800200 */
.L_x_939:
[----:B------:R-:W-:Y:S01]  /*6980*/  BAR.SYNC.DEFER_BLOCKING 0x0 ;  /* 0x0000000000007b1d */ /* 0x000fe20000010000 */
[----:B------:R-:W-:-:S13]  /*6990*/  ISETP.GE.U32.AND P0, PT, R4, 0x42, PT ;  /* 0x000000420400780c */ /* 0x000fda0003f06070 */
[----:B------:R-:W-:Y:S05]  /*69a0*/  @!P0 BRA `(.L_x_1038) ;  /* 0x0000000000448947 */ /* 0x000fea0003800000 */
.L_x_1041:
[----:B-1----:R-:W-:Y:S01]  /*69b0*/  SHF.R.U32.HI R12, RZ, 0x1, R4 ;  /* 0x00000001ff0c7819 */ /* 0x002fe20000011604 */
[----:B------:R-:W-:Y:S03]  /*69c0*/  BSSY.RECONVERGENT B0, `(.L_x_1039) ;  /* 0x000000b000007945 */ /* 0x000fe60003800200 */
[----:B------:R-:W-:-:S13]  /*69d0*/  ISETP.GE.U32.AND P0, PT, R2, R12, PT ;  /* 0x0000000c0200720c */ /* 0x000fda0003f06070 */
[----:B------:R-:W-:Y:S05]  /*69e0*/  @P0 BRA `(.L_x_1040) ;  /* 0x0000000000200947 */ /* 0x000fea0003800000 */
[----:B------:R-:W-:Y:S01]  /*69f0*/  LEA R8, R12, R3, 0x3 ;  /* 0x000000030c087211 */ /* 0x000fe200078e18ff */
[----:B0-----:R-:W-:Y:S05]  /*6a00*/  LDS.64 R6, [R3] ;  /* 0x0000000003067984 */ /* 0x001fea0000000a00 */
[----:B------:R-:W0:Y:S02]  /*6a10*/  LDS.64 R8, [R8] ;  /* 0x0000000008087984 */ /* 0x000e240000000a00 */
[-C--:B0-----:R-:W-:Y:S02]  /*6a20*/  IMAD R5, R9, R6.reuse, RZ ;  /* 0x0000000609057224 */ /* 0x081fe400078e02ff */
[----:B------:R-:W-:-:S04]  /*6a30*/  IMAD.WIDE.U32 R10, R8, R6, RZ ;  /* 0x00000006080a7225 */ /* 0x000fc800078e00ff */
[----:B------:R-:W-:-:S05]  /*6a40*/  IMAD R5, R7, R8, R5 ;  /* 0x0000000807057224 */ /* 0x000fca00078e0205 */
[----:B------:R-:W-:-:S05]  /*6a50*/  IADD3 R11, PT, PT, R11, R5, RZ ;  /* 0x000000050b0b7210 */ /* 0x000fca0007ffe0ff */
[----:B------:R1:W-:Y:S02]  /*6a60*/  STS.64 [R3], R10 ;  /* 0x0000000a03007388 */ /* 0x0003e40000000a00 */
.L_x_1040:
[----:B------:R-:W-:Y:S05]  /*6a70*/  BSYNC.RECONVERGENT B0 ;  /* 0x0000000000007941 */ /* 0x000fea0003800200 */
.L_x_1039:
[----:B------:R-:W-:Y:S01]  /*6a80*/  BAR.SYNC.DEFER_BLOCKING 0x0 ;  /* 0x0000000000007b1d */ /* 0x000fe20000010000 */
[----:B------:R-:W-:Y:S01]  /*6a90*/  ISETP.GT.U32.AND P0, PT, R4, 0x83, PT ;  /* 0x000000830400780c */ /* 0x000fe20003f04070 */
[----:B------:R-:W-:-:S12]  /*6aa0*/  IMAD.MOV.U32 R4, RZ, RZ, R12 ;  /* 0x000000ffff047224 */ /* 0x000fd800078e000c */
[----:B------:R-:W-:Y:S05]  /*6ab0*/  @P0 BRA `(.L_x_1041) ;  /* 0xfffffffc00bc0947 */ /* 0x000fea000383ffff */
.L_x_1038:
[----:B------:R-:W-:-:S13]  /*6ac0*/  ISETP.GT.U32.AND P0, PT, R2, 0x1f, PT ;  /* 0x0000001f0200780c */ /* 0x000fda0003f04070 */
[----:B------:R-:W-:Y:S05]  /*6ad0*/  @P0 EXIT ;  /* 0x000000000000094d */ /* 0x000fea0003800000 */
[----:B------:R-:W-:Y:S01]  /*6ae0*/  LDS.64 R4, [R3] ;  /* 0x0000000003047984 */ /* 0x000fe20000000a00 */
[----:B------:R-:W-:-:S03]  /*6af0*/  ISETP.NE.AND P0, PT, R2, RZ, PT ;  /* 0x000000ff0200720c */ /* 0x000fc60003f05270 */
[----:B0-----:R-:W0:Y:S02]  /*6b00*/  LDS.64 R6, [R3+0x100] ;  /* 0x0001000003067984 */ /* 0x001e240000000a00 */
[-C--:B0-----:R-:W-:Y:S02]  /*6b10*/  IMAD R7, R7, R4.reuse, RZ ;  /* 0x0000000407077224 */ /* 0x081fe400078e02ff */
[----:B------:R-:W-:-:S04]  /*6b20*/  IMAD.WIDE.U32 R8, R6, R4, RZ ;  /* 0x0000000406087225 */ /* 0x000fc800078e00ff */
[----:B------:R-:W-:-:S05]  /*6b30*/  IMAD R7, R5, R6, R7 ;  /* 0x0000000605077224 */ /* 0x000fca00078e0207 */
[----:B------:R-:W-:-:S05]  /*6b40*/  IADD3 R9, PT, PT, R9, R7, RZ ;  /* 0x0000000709097210 */ /* 0x000fca0007ffe0ff */
[----:B------:R-:W-:Y:S04]  /*6b50*/  STS.64 [R3], R8 ;  /* 0x0000000803007388 */ /* 0x000fe80000000a00 */
[----:B------:R-:W-:Y:S04]  /*6b60*/  LDS.64 R4, [R3] ;  /* 0x0000000003047984 */ /* 0x000fe80000000a00 */
[----:B------:R-:W0:Y:S02]  /*6b70*/  LDS.64 R6, [R3+0x80] ;  /* 0x0000800003067984 */ /* 0x000e240000000a00 */
[----:B0-----:R-:W-:-:S02]  /*6b80*/  IMAD R7, R7, R4, RZ ;  /* 0x0000000407077224 */ /* 0x001fc400078e02ff */
[----:B-1----:R-:W-:-:S04]  /*6b90*/  IMAD.WIDE.U32 R10, R6, R4, RZ ;  /* 0x00000004060a7225 */ /* 0x002fc800078e00ff */
        /* <DEDUP_REMOVED lines=40> */
        .weak           $__internal_22_$__cuda_sm20_div_s64
        .type           $__internal_22_$__cuda_sm20_div_s64,@function
        .size           $__internal_22_$__cuda_sm20_div_s64,($__internal_23_$__cuda_sm20_rem_s64 - $__internal_22_$__cuda_sm20_div_s64)
$__internal_22_$__cuda_sm20_div_s64:
        /* <DEDUP_REMOVED lines=83> */
[----:B------:R-:W-:Y:S05]  /*7350*/  RET.REL.NODEC R12 `(uncontiguous_reduce_u64) ;  /* 0xffffff8c0c287950 */ /* 0x000fea0003c3ffff */
        .weak           $__internal_23_$__cuda_sm20_rem_s64
        .type           $__internal_23_$__cuda_sm20_rem_s64,@function
        .size           $__internal_23_$__cuda_sm20_rem_s64,(.L_x_3148 - $__internal_23_$__cuda_sm20_rem_s64)
$__internal_23_$__cuda_sm20_rem_s64:
        /* <DEDUP_REMOVED lines=77> */
[----:B------:R-:W-:Y:S06]  /*7830*/  RET.REL.NODEC R10 `(uncontiguous_reduce_u64) ;  /* 0xffffff840af07950 */ /* 0x000fec0003c3ffff */
.L_x_1042:
        /* <DEDUP_REMOVED lines=12> */
.L_x_3148:


//--------------------- .text.contiguous_reduce_u64 --------------------------
	.section	.text.contiguous_reduce_u64,"ax",@progbits
	.align	128
        .global         contiguous_reduce_u64
        .type           contiguous_reduce_u64,@function
        .size           contiguous_reduce_u64,(.L_x_3216 - contiguous_reduce_u64)
        .other          contiguous_reduce_u64,@"STO_CUDA_ENTRY STV_DEFAULT"
contiguous_reduce_u64:
.text.contiguous_reduce_u64:
        /* <DEDUP_REMOVED lines=15> */
[----:B-1----:R-:W-:-:S05]  /*00f0*/  @!P0 IMAD.WIDE.U32 R4, R13, 0x8, R4 ;  /* 0x000000080d048825 */ /* 0x002fca00078e0004 */
[----:B---3--:R-:W2:Y:S04]  /*0100*/  @!P0 LDG.E.64 R6, desc[UR6][R6.64] ;  /* 0x0000000606068981 */ /* 0x008ea8000c1e1b00 */
[----:B------:R-:W2:Y:S01]  /*0110*/  @!P0 LDG.E.64 R4, desc[UR6][R4.64] ;  /* 0x0000000604048981 */ /* 0x000ea2000c1e1b00 */
[----:B------:R-:W0:Y:S01]  /*0120*/  S2UR UR5, SR_CgaCtaId ;  /* 0x00000000000579c3 */ /* 0x000e220000008800 */
[----:B------:R-:W-:Y:S01]  /*0130*/  UMOV UR4, 0x400 ;  /* 0x0000040000047882 */ /* 0x000fe20000000000 */
[----:B------:R-:W-:Y:S01]  /*0140*/  HFMA2 R10, -RZ, RZ, 0, 5.9604644775390625e-08 ;  /* 0x00000001ff0a7431 */ /* 0x000fe200000001ff */
[----:B------:R-:W-:Y:S01]  /*0150*/  MOV R11, 0x0 ;  /* 0x00000000000b7802 */ /* 0x000fe20000000f00 */
[----:B0-----:R-:W-:Y:S01]  /*0160*/  ULEA UR4, UR5, UR4, 0x18 ;  /* 0x0000000405047291 */ /* 0x001fe2000f8ec0ff */
[----:B------:R-:W-:Y:S01]  /*0170*/  MOV R12, UR8 ;  /* 0x00000008000c7c02 */ /* 0x000fe20008000f00 */
[----:B------:R-:W-:Y:S01]  /*0180*/  BSSY.RECONVERGENT B0, `(.L_x_1043) ;  /* 0x0000011000007945 */ /* 0x000fe20003800200 */
[----:B--2---:R-:W-:-:S02]  /*0190*/  @!P0 IMAD R3, R7, R4, RZ ;  /* 0x0000000407038224 */ /* 0x004fc400078e02ff */
[----:B------:R-:W-:-:S04]  /*01a0*/  @!P0 IMAD.WIDE.U32 R8, R6, R4, RZ ;  /* 0x0000000406088225 */ /* 0x000fc800078e00ff */
[----:B------:R-:W-:Y:S01]  /*01b0*/  @!P0 IMAD R15, R5, R6, R3 ;  /* 0x00000006050f8224 */ /* 0x000fe200078e0203 */
[----:B------:R-:W-:-:S04]  /*01c0*/  LEA R3, R2, UR4, 0x3 ;  /* 0x0000000402037c11 */ /* 0x000fc8000f8e18ff */
[----:B------:R-:W-:Y:S01]  /*01d0*/  @!P0 IADD3 R9, PT, PT, R9, R15, RZ ;  /* 0x0000000f09098210 */ /* 0x000fe20007ffe0ff */
[----:B------:R0:W-:Y:S04]  /*01e0*/  STS.64 [R3], R10 ;  /* 0x0000000a03007388 */ /* 0x0001e80000000a00 */
        /* <DEDUP_REMOVED lines=10> */
.L_x_1044:
[----:B------:R-:W-:Y:S05]  /*0290*/  BSYNC.RECONVERGENT B0 ;  /* 0x0000000000007941 */ /* 0x000fea0003800200 */
.L_x_1043:
[----:B------:R-:W-:Y:S01]  /*02a0*/  BAR.SYNC.DEFER_BLOCKING 0x0 ;  /* 0x0000000000007b1d */ /* 0x000fe20000010000 */
[----:B------:R-:W-:-:S13]  /*02b0*/  ISETP.GE.U32.AND P0, PT, R12, 0x42, PT ;  /* 0x000000420c00780c */ /* 0x000fda0003f06070 */
[----:B------:R-:W-:Y:S05]  /*02c0*/  @!P0 BRA `(.L_x_1045) ;  /* 0x0000000000448947 */ /* 0x000fea0003800000 */
.L_x_1048:
        /* <DEDUP_REMOVED lines=12> */
.L_x_1047:
[----:B------:R-:W-:Y:S05]  /*0390*/  BSYNC.RECONVERGENT B0 ;  /* 0x0000000000007941 */ /* 0x000fea0003800200 */
.L_x_1046:
[----:B------:R-:W-:Y:S01]  /*03a0*/  BAR.SYNC.DEFER_BLOCKING 0x0 ;  /* 0x0000000000007b1d */ /* 0x000fe20000010000 */
[----:B------:R-:W-:Y:S02]  /*03b0*/  ISETP.GT.U32.AND P0, PT, R12, 0x83, PT ;  /* 0x000000830c00780c */ /* 0x000fe40003f04070 */
[----:B------:R-:W-:-:S11]  /*03c0*/  MOV R12, R10 ;  /* 0x0000000a000c7202 */ /* 0x000fd60000000f00 */
[----:B------:R-:W-:Y:S05]  /*03d0*/  @P0 BRA `(.L_x_1048) ;  /* 0xfffffffc00bc0947 */ /* 0x000fea000383ffff */
.L_x_1045:
        /* <DEDUP_REMOVED lines=54> */
.L_x_1049:
        /* <DEDUP_REMOVED lines=12> */
.L_x_3216:


//--------------------- .text.contiguous_reduce3_u32 --------------------------
	.section	.text.contiguous_reduce3_u32,"ax",@progbits
	.align	128
        .global         contiguous_reduce3_u32
        .type           contiguous_reduce3_u32,@function
        .size           contiguous_reduce3_u32,(.L_x_3150 - contiguous_reduce3_u32)
        .other          contiguous_reduce3_u32,@"STO_CUDA_ENTRY STV_DEFAULT"
contiguous_reduce3_u32:
.text.contiguous_reduce3_u32:
[----:B------:R-:W-:Y:S01]  /*0000*/  LDC R1, c[0x0][0x37c] ;  /* 0x0000df00ff017b82 */ /* 0x000fe20000000800 */
[----:B------:R-:W0:Y:S01]  /*0010*/  S2R R9, SR_TID.Y ;  /* 0x0000000000097919 */ /* 0x000e220000002200 */
[----:B------:R-:W1:Y:S06]  /*0020*/  LDCU UR9, c[0x0][0x360] ;  /* 0x00006c00ff0977ac */ /* 0x000e6c0008000800 */
[----:B------:R-:W0:Y:S01]  /*0030*/  S2UR UR4, SR_CTAID.Y ;  /* 0x00000000000479c3 */ /* 0x000e220000002600 */
[----:B------:R-:W-:Y:S01]  /*0040*/  HFMA2 R0, -RZ, RZ, 0, 5.9604644775390625e-08 ;  /* 0x00000001ff007431 */ /* 0x000fe200000001ff */
        /* <DEDUP_REMOVED lines=40> */
.L_x_1068:
        /* <DEDUP_REMOVED lines=27> */
.L_x_1052:
[----:B------:R-:W-:Y:S01]  /*0480*/  IMAD.MOV.U32 R26, RZ, RZ, R0 ;  /* 0x000000ffff1a7224 */ /* 0x000fe200078e0000 */
[----:B------:R-:W-:Y:S01]  /*0490*/  MOV R2, R34 ;  /* 0x0000002200027202 */ /* 0x000fe20000000f00 */
[----:B------:R-:W-:Y:S01]  /*04a0*/  IMAD.MOV.U32 R3, RZ, RZ, R35 ;  /* 0x000000ffff037224 */ /* 0x000fe200078e0023 */
[----:B------:R-:W-:-:S07]  /*04b0*/  MOV R10, 0x4d0 ;  /* 0x000004d0000a7802 */ /* 0x000fce0000000f00 */
[----:B01-3--:R-:W-:Y:S05]  /*04c0*/  CALL.REL.NOINC `($__internal_24_$__cuda_sm20_div_s64) ;  /* 0x0000003000d07944 */ /* 0x00bfea0003c00000 */
        /* <DEDUP_REMOVED lines=10> */
.L_x_1053:
        /* <DEDUP_REMOVED lines=33> */
.L_x_1054:
[----:B------:R-:W-:Y:S01]  /*0780*/  IMAD.MOV.U32 R2, RZ, RZ, R28 ;  /* 0x000000ffff027224 */ /* 0x000fe200078e001c */
[----:B------:R-:W-:Y:S02]  /*0790*/  MOV R3, R29 ;  /* 0x0000001d00037202 */ /* 0x000fe40000000f00 */
[----:B------:R-:W-:-:S07]  /*07a0*/  MOV R10, 0x7c0 ;  /* 0x000007c0000a7802 */ /* 0x000fce0000000f00 */
[----:B---3--:R-:W-:Y:S05]  /*07b0*/  CALL.REL.NOINC `($__internal_24_$__cuda_sm20_div_s64) ;  /* 0x0000003000147944 */ /* 0x008fea0003c00000 */
        /* <DEDUP_REMOVED lines=9> */
.L_x_1055:
        /* <DEDUP_REMOVED lines=34> */
.L_x_1056:
[----:B------:R-:W-:Y:S01]  /*0a70*/  MOV R26, R0 ;  /* 0x00000000001a7202 */ /* 0x000fe20000000f00 */
[----:B------:R-:W-:Y:S01]  /*0a80*/  IMAD.MOV.U32 R2, RZ, RZ, R36 ;  /* 0x000000ffff027224 */ /* 0x000fe200078e0024 */
[----:B------:R-:W-:Y:S02]  /*0a90*/  MOV R3, R37 ;  /* 0x0000002500037202 */ /* 0x000fe40000000f00 */
[----:B------:R-:W-:-:S07]  /*0aa0*/  MOV R10, 0xac0 ;  /* 0x00000ac0000a7802 */ /* 0x000fce0000000f00 */
[----:B---3--:R-:W-:Y:S05]  /*0ab0*/  CALL.REL.NOINC `($__internal_24_$__cuda_sm20_div_s64) ;  /* 0x0000002c00547944 */ /* 0x008fea0003c00000 */
        /* <DEDUP_REMOVED lines=10> */
.L_x_1057:
        /* <DEDUP_REMOVED lines=34> */
.L_x_1058:
        /* <DEDUP_REMOVED lines=13> */
.L_x_1059:
        /* <DEDUP_REMOVED lines=35> */
.L_x_1060:
[----:B------:R-:W-:Y:S01]  /*1080*/  IMAD.MOV.U32 R26, RZ, RZ, R28 ;  /* 0x000000ffff1a7224 */ /* 0x000fe200078e001c */
[----:B------:R-:W-:Y:S01]  /*1090*/  MOV R2, R34 ;  /* 0x0000002200027202 */ /* 0x000fe20000000f00 */
[----:B------:R-:W-:Y:S01]  /*10a0*/  IMAD.MOV.U32 R3, RZ, RZ, R35 ;  /* 0x000000ffff037224 */ /* 0x000fe200078e0023 */
[----:B------:R-:W-:-:S07]  /*10b0*/  MOV R10, 0x10d0 ;  /* 0x000010d0000a7802 */ /* 0x000fce0000000f00 */
[----:B---3--:R-:W-:Y:S05]  /*10c0*/  CALL.REL.NOINC `($__internal_24_$__cuda_sm20_div_s64) ;  /* 0x0000002400d07944 */ /* 0x008fea0003c00000 */
        /* <DEDUP_REMOVED lines=9> */
.L_x_1061:
        /* <DEDUP_REMOVED lines=34> */
.L_x_1062:
        /* <DEDUP_REMOVED lines=13> */
.L_x_1063:
        /* <DEDUP_REMOVED lines=34> */
.L_x_1064:
        /* <DEDUP_REMOVED lines=15> */
.L_x_1065:
        /* <DEDUP_REMOVED lines=33> */
.L_x_1066:
[----:B------:R-:W-:Y:S01]  /*1970*/  MOV R2, R32 ;  /* 0x0000002000027202 */ /* 0x000fe20000000f00 */
[----:B------:R-:W-:Y:S01]  /*1980*/  IMAD.MOV.U32 R3, RZ, RZ, R33 ;  /* 0x000000ffff037224 */ /* 0x000fe200078e0021 */
[----:B------:R-:W-:-:S07]  /*1990*/  MOV R10, 0x19b0 ;  /* 0x000019b0000a7802 */ /* 0x000fce0000000f00 */
[----:B---3--:R-:W-:Y:S05]  /*19a0*/  CALL.REL.NOINC `($__internal_24_$__cuda_sm20_div_s64) ;  /* 0x0000001c00987944 */ /* 0x008fea0003c00000 */
        /* <DEDUP_REMOVED lines=8> */
.L_x_1067:
        /* <DEDUP_REMOVED lines=13> */
.L_x_1051:
        /* <DEDUP_REMOVED lines=33> */
.L_x_1070:
[----:B------:R-:W-:Y:S01]  /*1d10*/  IMAD.MOV.U32 R26, RZ, RZ, R0 ;  /* 0x000000ffff1a7224 */ /* 0x000fe200078e0000 */
[----:B------:R-:W-:Y:S02]  /*1d20*/  MOV R2, R14 ;  /* 0x0000000e00027202 */ /* 0x000fe40000000f00 */
[----:B------:R-:W-:Y:S02]  /*1d30*/  MOV R3, R15 ;  /* 0x0000000f00037202 */ /* 0x000fe40000000f00 */
[----:B------:R-:W-:-:S07]  /*1d40*/  MOV R10, 0x1d60 ;  /* 0x00001d60000a7802 */ /* 0x000fce0000000f00 */
[----:B------:R-:W-:Y:S05]  /*1d50*/  CALL.REL.NOINC `($__internal_24_$__cuda_sm20_div_s64) ;  /* 0x0000001800ac7944 */ /* 0x000fea0003c00000 */
        /* <DEDUP_REMOVED lines=10> */
.L_x_1071:
        /* <DEDUP_REMOVED lines=35> */
.L_x_1072:
[----:B------:R-:W-:Y:S01]  /*2030*/  MOV R2, R14 ;  /* 0x0000000e00027202 */ /* 0x000fe20000000f00 */
[----:B------:R-:W-:Y:S01]  /*2040*/  IMAD.MOV.U32 R3, RZ, RZ, R15 ;  /* 0x000000ffff037224 */ /* 0x000fe200078e000f */
[----:B------:R-:W-:-:S07]  /*2050*/  MOV R10, 0x2070 ;  /* 0x00002070000a7802 */ /* 0x000fce0000000f00 */
[----:B------:R-:W-:Y:S05]  /*2060*/  CALL.REL.NOINC `($__internal_24_$__cuda_sm20_div_s64) ;  /* 0x0000001400e87944 */ /* 0x000fea0003c00000 */
        /* <DEDUP_REMOVED lines=9> */
.L_x_1073:
        /* <DEDUP_REMOVED lines=36> */
.L_x_1074:
[----:B------:R-:W-:Y:S01]  /*2340*/  IMAD.MOV.U32 R26, RZ, RZ, R16 ;  /* 0x000000ffff1a7224 */ /* 0x000fe200078e0010 */
[----:B------:R-:W-:Y:S02]  /*2350*/  MOV R2, R28 ;  /* 0x0000001c00027202 */ /* 0x000fe40000000f00 */
[----:B------:R-:W-:Y:S02]  /*2360*/  MOV R3, R29 ;  /* 0x0000001d00037202 */ /* 0x000fe40000000f00 */
[----:B------:R-:W-:-:S07]  /*2370*/  MOV R10, 0x2390 ;  /* 0x00002390000a7802 */ /* 0x000fce0000000f00 */
[----:B------:R-:W-:Y:S05]  /*2380*/  CALL.REL.NOINC `($__internal_24_$__cuda_sm20_div_s64) ;  /* 0x0000001400207944 */ /* 0x000fea0003c00000 */
        /* <DEDUP_REMOVED lines=9> */
.L_x_1075:
        /* <DEDUP_REMOVED lines=37> */
.L_x_1076:
[----:B------:R-:W-:Y:S01]  /*2670*/  IMAD.MOV.U32 R2, RZ, RZ, R16 ;  /* 0x000000ffff027224 */ /* 0x000fe200078e0010 */
[----:B------:R-:W-:Y:S02]  /*2680*/  MOV R3, R17 ;  /* 0x0000001100037202 */ /* 0x000fe40000000f00 */
[----:B------:R-:W-:-:S07]  /*2690*/  MOV R10, 0x26b0 ;  /* 0x000026b0000a7802 */ /* 0x000fce0000000f00 */
[----:B------:R-:W-:Y:S05]  /*26a0*/  CALL.REL.NOINC `($__internal_24_$__cuda_sm20_div_s64) ;  /* 0x0000001000587944 */ /* 0x000fea0003c00000 */
        /* <DEDUP_REMOVED lines=8> */
.L_x_1077:
        /* <DEDUP_REMOVED lines=10> */
.L_x_1069:
        /* <DEDUP_REMOVED lines=31> */
.L_x_1079:
[----:B------:R-:W-:Y:S01]  /*29c0*/  MOV R26, R0 ;  /* 0x00000000001a7202 */ /* 0x000fe20000000f00 */
[----:B------:R-:W-:Y:S01]  /*29d0*/  IMAD.MOV.U32 R3, RZ, RZ, R15 ;  /* 0x000000ffff037224 */ /* 0x000fe200078e000f */
[----:B------:R-:W-:Y:S02]  /*29e0*/  MOV R2, R14 ;  /* 0x0000000e00027202 */ /* 0x000fe40000000f00 */
[----:B------:R-:W-:-:S07]  /*29f0*/  MOV R10, 0x2a10 ;  /* 0x00002a10000a7802 */ /* 0x000fce0000000f00 */
[----:B------:R-:W-:Y:S05]  /*2a00*/  CALL.REL.NOINC `($__internal_24_$__cuda_sm20_div_s64) ;  /* 0x0000000c00807944 */ /* 0x000fea0003c00000 */
        /* <DEDUP_REMOVED lines=10> */
.L_x_1080:
        /* <DEDUP_REMOVED lines=36> */
.L_x_1081:
[----:B------:R-:W-:Y:S02]  /*2cf0*/  MOV R2, R14 ;  /* 0x0000000e00027202 */ /* 0x000fe40000000f00 */
[----:B------:R-:W-:Y:S02]  /*2d00*/  MOV R3, R15 ;  /* 0x0000000f00037202 */ /* 0x000fe40000000f00 */
[----:B------:R-:W-:-:S07]  /*2d10*/  MOV R10, 0x2d30 ;  /* 0x00002d30000a7802 */ /* 0x000fce0000000f00 */
[----:B------:R-:W-:Y:S05]  /*2d20*/  CALL.REL.NOINC `($__internal_24_$__cuda_sm20_div_s64) ;  /* 0x0000000800b87944 */ /* 0x000fea0003c00000 */
        /* <DEDUP_REMOVED lines=8> */
.L_x_1082:
        /* <DEDUP_REMOVED lines=10> */
.L_x_1078:
        /* <DEDUP_REMOVED lines=29> */
.L_x_1083:
[----:B------:R-:W-:-:S07]  /*3020*/  MOV R12, 0x3040 ;  /* 0x00003040000c7802 */ /* 0x000fce0000000f00 */
[----:B------:R-:W-:Y:S05]  /*3030*/  CALL.REL.NOINC `($__internal_25_$__cuda_sm20_rem_s64) ;  /* 0x0000000c00407944 */ /* 0x000fea0003c00000 */
.L_x_1084:
[----:B------:R-:W0:Y:S02]  /*3040*/  LDC.64 R10, c[0x0][0x398] ;  /* 0x0000e600ff0a7b82 */ /* 0x000e240000000a00 */
[----:B0-----:R-:W-:-:S06]  /*3050*/  IMAD.WIDE.U32 R10, R4, 0x8, R10 ;  /* 0x00000008040a7825 */ /* 0x001fcc00078e000a */
[----:B------:R-:W2:Y:S02]  /*3060*/  LDG.E.64 R10, desc[UR10][R10.64] ;  /* 0x0000000a0a0a7981 */ /* 0x000ea4000c1e1b00 */
[-C--:B--2---:R-:W-:Y:S02]  /*3070*/  IMAD R13, R11, R2.reuse, RZ ;  /* 0x000000020b0d7224 */ /* 0x084fe400078e02ff */
[----:B------:R-:W-:-:S04]  /*3080*/  IMAD.WIDE.U32 R32, R10, R2, R32 ;  /* 0x000000020a207225 */ /* 0x000fc800078e0020 */
[----:B------:R-:W-:-:S05]  /*3090*/  IMAD R13, R10, R3, R13 ;  /* 0x000000030a0d7224 */ /* 0x000fca00078e020d */
[----:B------:R-:W-:-:S07]  /*30a0*/  IADD3 R33, PT, PT, R33, R13, RZ ;  /* 0x0000000d21217210 */ /* 0x000fce0007ffe0ff */
.L_x_1050:
        /* <DEDUP_REMOVED lines=28> */
.L_x_1087:
        /* <DEDUP_REMOVED lines=20> */
[----:B--2---:R-:W-:-:S02]  /*33b0*/  IMAD R10, R10, R3, RZ ;  /* 0x000000030a0a7224 */ /* 0x004fc400078e02ff */
[----:B------:R-:W2:Y:S02]  /*33c0*/  LDC R3, c[0x0][0x360] ;  /* 0x0000d800ff037b82 */ /* 0x000ea40000000800 */
[----:B0-----:R-:W-:-:S04]  /*33d0*/  IMAD R9, R10, R9, RZ ;  /* 0x000000090a097224 */ /* 0x001fc800078e02ff */
[----:B-1----:R-:W-:-:S04]  /*33e0*/  IMAD R9, R9, R14, RZ ;  /* 0x0000000e09097224 */ /* 0x002fc800078e02ff */
[----:B---3--:R-:W-:-:S04]  /*33f0*/  IMAD R9, R9, R12, RZ ;  /* 0x0000000c09097224 */ /* 0x008fc800078e02ff */
[----:B----4-:R-:W-:Y:S01]  /*3400*/  IMAD R9, R9, R16, RZ ;  /* 0x0000001009097224 */ /* 0x010fe200078e02ff */
[----:B--2---:R-:W-:-:S03]  /*3410*/  LEA R8, R3, R8, 0x5 ;  /* 0x0000000803087211 */ /* 0x004fc600078e28ff */
[----:B-----5:R-:W-:-:S04]  /*3420*/  IMAD R9, R9, R18, RZ ;  /* 0x0000001209097224 */ /* 0x020fc800078e02ff */
[----:B------:R-:W-:-:S04]  /*3430*/  IMAD R9, R9, R20, RZ ;  /* 0x0000001409097224 */ /* 0x000fc800078e02ff */
[----:B------:R-:W-:Y:S01]  /*3440*/  IMAD R3, R9, R22, RZ ;  /* 0x0000001609037224 */ /* 0x000fe200078e02ff */
[----:B------:R-:W-:Y:S06]  /*3450*/  @P0 BRA `(.L_x_1087) ;  /* 0xfffffffc00840947 */ /* 0x000fec000383ffff */
[----:B------:R-:W-:-:S07]  /*3460*/  IADD3 R4, PT, PT, R5, 0x1, RZ ;  /* 0x0000000105047810 */ /* 0x000fce0007ffe0ff */
.L_x_1086:
        /* <DEDUP_REMOVED lines=17> */
[----:B--2---:R-:W-:-:S04]  /*3580*/  IMAD R2, R3, R2, RZ ;  /* 0x0000000203027224 */ /* 0x004fc800078e02ff */
[----:B0-----:R-:W-:-:S04]  /*3590*/  IMAD R2, R2, R9, RZ ;  /* 0x0000000902027224 */ /* 0x001fc800078e02ff */
[----:B-1----:R-:W-:-:S04]  /*35a0*/  IMAD R2, R2, R11, RZ ;  /* 0x0000000b02027224 */ /* 0x002fc800078e02ff */
[----:B---3--:R-:W-:-:S07]  /*35b0*/  IMAD R3, R2, R13, RZ ;  /* 0x0000000d02037224 */ /* 0x008fce00078e02ff */
.L_x_1089:
        /* <DEDUP_REMOVED lines=12> */
[----:B--2---:R-:W-:-:S04]  /*3680*/  IMAD R2, R3, R2, RZ ;  /* 0x0000000203027224 */ /* 0x004fc800078e02ff */
[----:B0-----:R-:W-:-:S07]  /*3690*/  IMAD R3, R2, R7, RZ ;  /* 0x0000000702037224 */ /* 0x001fce00078e02ff */
.L_x_1090:
[----:B------:R-:W-:-:S05]  /*36a0*/  @!P1 IMAD R5, R4, UR9, RZ ;  /* 0x0000000904059c24 */ /* 0x000fca000f8e02ff */
[----:B------:R-:W-:-:S05]  /*36b0*/  @!P1 LEA R5, R5, R0, 0x2 ;  /* 0x0000000005059211 */ /* 0x000fca00078e10ff */
[----:B------:R-:W2:Y:S02]  /*36c0*/  @!P1 LDS R2, [R5] ;  /* 0x0000000005029984 */ /* 0x000ea40000000800 */
[----:B--2---:R-:W-:-:S07]  /*36d0*/  @!P1 IMAD R3, R3, R2, RZ ;  /* 0x0000000203039224 */ /* 0x004fce00078e02ff */
.L_x_1088:
[----:B--2---:R1:W-:Y:S02]  /*36e0*/  STS [R0], R3 ;  /* 0x0000000300007388 */ /* 0x0043e40000000800 */
.L_x_1085:
[----:B01----:R-:W0:Y:S01]  /*36f0*/  LDC.64 R2, c[0x4][RZ] ;  /* 0x01000000ff027b82 */ /* 0x003e220000000a00 */
[----:B------:R-:W-:Y:S01]  /*3700*/  BSSY B0, `(.L_x_1091) ;  /* 0x0000007000007945 */ /* 0x000fe20003800000 */
[----:B------:R-:W-:-:S07]  /*3710*/  IMAD.MOV.U32 R5, RZ, RZ, 0x1 ;  /* 0x00000001ff057424 */ /* 0x000fce00078e00ff */
.L_x_1092:
[----:B------:R-:W-:Y:S01]  /*3720*/  HFMA2 R4, -RZ, RZ, 0, 0 ;  /* 0x00000000ff047431 */ /* 0x000fe200000001ff */
[----:B------:R-:W-:Y:S05]  /*3730*/  YIELD ;  /* 0x0000000000007946 */ /* 0x000fea0003800000 */
[----:B0-----:R-:W2:Y:S02]  /*3740*/  ATOMG.E.CAS.STRONG.GPU PT, R4, [R2], R4, R5 ;  /* 0x00000004020473a9 */ /* 0x001ea400001ee105 */
[----:B--2---:R-:W-:-:S13]  /*3750*/  ISETP.NE.AND P0, PT, R4, RZ, PT ;  /* 0x000000ff0400720c */ /* 0x004fda0003f05270 */
[----:B------:R-:W-:Y:S05]  /*3760*/  @P0 BRA `(.L_x_1092) ;  /* 0xfffffffc00ec0947 */ /* 0x000fea000383ffff */
[----:B------:R-:W-:Y:S05]  /*3770*/  BSYNC B0 ;  /* 0x0000000000007941 */ /* 0x000fea0003800000 */
.L_x_1091:
[----:B------:R-:W0:Y:S01]  /*3780*/  LDCU.64 UR4, c[0x0][0x380] ;  /* 0x00007000ff0477ac */ /* 0x000e220008000a00 */
[----:B------:R-:W1:Y:S01]  /*3790*/  LDS R0, [R0] ;  /* 0x0000000000007984 */ /* 0x000e620000000800 */
[----:B0-----:R-:W-:-:S04]  /*37a0*/  LEA R4, P0, R6, UR4, 0x2 ;  /* 0x0000000406047c11 */ /* 0x001fc8000f8010ff */
[----:B------:R-:W-:-:S05]  /*37b0*/  LEA.HI.X R5, R6, UR5, RZ, 0x2, P0 ;  /* 0x0000000506057c11 */ /* 0x000fca00080f14ff */
[----:B------:R-:W1:Y:S02]  /*37c0*/  LDG.E R7, desc[UR10][R4.64] ;  /* 0x0000000a04077981 */ /* 0x000e64000c1e1900 */
[----:B-1----:R-:W-:-:S05]  /*37d0*/  IMAD R7, R0, R7, RZ ;  /* 0x0000000700077224 */ /* 0x002fca00078e02ff */
[----:B------:R-:W-:Y:S04]  /*37e0*/  STG.E desc[UR10][R4.64], R7 ;  /* 0x0000000704007986 */ /* 0x000fe8000c10190a */
[----:B------:R-:W-:Y:S01]  /*37f0*/  ATOMG.E.EXCH.STRONG.GPU PT, RZ, desc[UR10][R2.64], RZ ;  /* 0x800000ff02ff79a8 */ /* 0x000fe2000c1ef10a */
[----:B------:R-:W-:Y:S05]  /*3800*/  EXIT ;  /* 0x000000000000794d */ /* 0x000fea0003800000 */
        .weak           $__internal_24_$__cuda_sm20_div_s64
        .type           $__internal_24_$__cuda_sm20_div_s64,@function
        .size           $__internal_24_$__cuda_sm20_div_s64,($__internal_25_$__cuda_sm20_rem_s64 - $__internal_24_$__cuda_sm20_div_s64)
$__internal_24_$__cuda_sm20_div_s64:
        /* <DEDUP_REMOVED lines=82> */
[----:B------:R-:W-:Y:S06]  /*3d30*/  RET.REL.NODEC R10 `(contiguous_reduce3_u32) ;  /* 0xffffffc00ab07950 */ /* 0x000fec0003c3ffff */
        .weak           $__internal_25_$__cuda_sm20_rem_s64
        .type           $__internal_25_$__cuda_sm20_rem_s64,@function
        .size           $__internal_25_$__cuda_sm20_rem_s64,(.L_x_3150 - $__internal_25_$__cuda_sm20_rem_s64)
$__internal_25_$__cuda_sm20_rem_s64:
        /* <DEDUP_REMOVED lines=65> */
[----:B------:R-:W-:Y:S06]  /*4150*/  RET.REL.NODEC R12 `(contiguous_reduce3_u32) ;  /* 0xffffffbc0ca87950 */ /* 0x000fec0003c3ffff */
.L_x_1093:
        /* <DEDUP_REMOVED lines=10> */
.L_x_3150:


//--------------------- .text.contiguous_reduce22_u32 --------------------------
	.section	.text.contiguous_reduce22_u32,"ax",@progbits
	.align	128
        .global         contiguous_reduce22_u32
        .type           contiguous_reduce22_u32,@function
        .size           contiguous_reduce22_u32,(.L_x_3218 - contiguous_reduce22_u32)
        .other          contiguous_reduce22_u32,@"STO_CUDA_ENTRY STV_DEFAULT"
contiguous_reduce22_u32:
.text.contiguous_reduce22_u32:
        /* <DEDUP_REMOVED lines=28> */
[----:B------:R-:W-:Y:S01]  /*01c0*/  HFMA2 R11, -RZ, RZ, 0, 5.9604644775390625e-08 ;  /* 0x00000001ff0b7431 */ /* 0x000fe200000001ff */
[----:B0-----:R-:W-:-:S06]  /*01d0*/  ULEA UR4, UR5, UR4, 0x18 ;  /* 0x0000000405047291 */ /* 0x001fcc000f8ec0ff */
[----:B------:R-:W-:-:S05]  /*01e0*/  LEA R2, R0, UR4, 0x2 ;  /* 0x0000000400027c11 */ /* 0x000fca000f8e10ff */
[----:B------:R0:W-:Y:S01]  /*01f0*/  STS [R2], R11 ;  /* 0x0000000b02007388 */ /* 0x0001e20000000800 */
[----:B------:R-:W-:Y:S01]  /*0200*/  BSSY.RECONVERGENT B0, `(.L_x_1094) ;  /* 0x0000012000007945 */ /* 0x000fe20003800200 */
[----:B------:R-:W-:Y:S02]  /*0210*/  ISETP.GE.U32.AND P1, PT, R3, 0x42, PT ;  /* 0x000000420300780c */ /* 0x000fe40003f26070 */
[----:B------:R-:W-:Y:S01]  /*0220*/  ISETP.GT.U32.AND P2, PT, R0, 0x1f, PT ;  /* 0x0000001f0000780c */ /* 0x000fe20003f44070 */
[----:B--2---:R-:W-:-:S05]  /*0230*/  @!P0 IMAD R7, R8, R13, RZ ;  /* 0x0000000d08078224 */ /* 0x004fca00078e02ff */
        /* <DEDUP_REMOVED lines=14> */
.L_x_1095:
[----:B------:R-:W-:Y:S05]  /*0320*/  BSYNC.RECONVERGENT B0 ;  /* 0x0000000000007941 */ /* 0x000fea0003800200 */
.L_x_1094:
[----:B------:R-:W-:Y:S06]  /*0330*/  BAR.SYNC.DEFER_BLOCKING 0x0 ;  /* 0x0000000000007b1d */ /* 0x000fec0000010000 */
[----:B------:R-:W-:Y:S05]  /*0340*/  @!P1 BRA `(.L_x_1096) ;  /* 0x00000000002c9947 */ /* 0x000fea0003800000 */
.L_x_1097:
[----:B------:R-:W-:-:S04]  /*0350*/  SHF.R.U32.HI R9, RZ, 0x1, R3 ;  /* 0x00000001ff097819 */ /* 0x000fc80000011603 */
[----:B------:R-:W-:-:S13]  /*0360*/  ISETP.GE.U32.AND P0, PT, R0, R9, PT ;  /* 0x000000090000720c */ /* 0x000fda0003f06070 */
[----:B------:R-:W-:Y:S01]  /*0370*/  @!P0 LEA R5, R9, R2, 0x2 ;  /* 0x0000000209058211 */ /* 0x000fe200078e10ff */
[----:B------:R-:W-:Y:S05]  /*0380*/  @!P0 LDS R4, [R2] ;  /* 0x0000000002048984 */ /* 0x000fea0000000800 */
[----:B------:R-:W0:Y:S02]  /*0390*/  @!P0 LDS R5, [R5] ;  /* 0x0000000005058984 */ /* 0x000e240000000800 */
[----:B01----:R-:W-:-:S05]  /*03a0*/  @!P0 IMAD R7, R4, R5, RZ ;  /* 0x0000000504078224 */ /* 0x003fca00078e02ff */
[----:B------:R2:W-:Y:S01]  /*03b0*/  @!P0 STS [R2], R7 ;  /* 0x0000000702008388 */ /* 0x0005e20000000800 */
[----:B------:R-:W-:Y:S01]  /*03c0*/  BAR.SYNC.DEFER_BLOCKING 0x0 ;  /* 0x0000000000007b1d */ /* 0x000fe20000010000 */
[----:B------:R-:W-:Y:S01]  /*03d0*/  ISETP.GT.U32.AND P0, PT, R3, 0x83, PT ;  /* 0x000000830300780c */ /* 0x000fe20003f04070 */
[----:B------:R-:W-:-:S12]  /*03e0*/  IMAD.MOV.U32 R3, RZ, RZ, R9 ;  /* 0x000000ffff037224 */ /* 0x000fd800078e0009 */
[----:B--2---:R-:W-:Y:S05]  /*03f0*/  @P0 BRA `(.L_x_1097) ;  /* 0xfffffffc00d40947 */ /* 0x004fea000383ffff */
.L_x_1096:
[----:B------:R-:W-:Y:S05]  /*0400*/  @P2 EXIT ;  /* 0x000000000000294d */ /* 0x000fea0003800000 */
[----:B------:R-:W-:Y:S01]  /*0410*/  LDS R3, [R2] ;  /* 0x0000000002037984 */ /* 0x000fe20000000800 */
[----:B------:R-:W-:-:S03]  /*0420*/  ISETP.NE.AND P0, PT, R0, RZ, PT ;  /* 0x000000ff0000720c */ /* 0x000fc60003f05270 */
[----:B------:R-:W2:Y:S02]  /*0430*/  LDS R4, [R2+0x80] ;  /* 0x0000800002047984 */ /* 0x000ea40000000800 */
[----:B--2---:R-:W-:-:S05]  /*0440*/  IMAD R3, R3, R4, RZ ;  /* 0x0000000403037224 */ /* 0x004fca00078e02ff */
[----:B------:R-:W-:Y:S04]  /*0450*/  STS [R2], R3 ;  /* 0x0000000302007388 */ /* 0x000fe80000000800 */
[----:B------:R-:W-:Y:S04]  /*0460*/  LDS R4, [R2] ;  /* 0x0000000002047984 */ /* 0x000fe80000000800 */
[----:B------:R-:W2:Y:S02]  /*0470*/  LDS R5, [R2+0x40] ;  /* 0x0000400002057984 */ /* 0x000ea40000000800 */
[----:B--2---:R-:W-:-:S05]  /*0480*/  IMAD R5, R4, R5, RZ ;  /* 0x0000000504057224 */ /* 0x004fca00078e02ff */
[----:B------:R-:W-:Y:S04]  /*0490*/  STS [R2], R5 ;  /* 0x0000000502007388 */ /* 0x000fe80000000800 */
[----:B------:R-:W-:Y:S04]  /*04a0*/  LDS R4, [R2] ;  /* 0x0000000002047984 */ /* 0x000fe80000000800 */
[----:B01----:R-:W0:Y:S02]  /*04b0*/  LDS R7, [R2+0x20] ;  /* 0x0000200002077984 */ /* 0x003e240000000800 */
[----:B0-----:R-:W-:-:S05]  /*04c0*/  IMAD R7, R4, R7, RZ ;  /* 0x0000000704077224 */ /* 0x001fca00078e02ff */
[----:B------:R-:W-:Y:S04]  /*04d0*/  STS [R2], R7 ;  /* 0x0000000702007388 */ /* 0x000fe80000000800 */
[----:B------:R-:W-:Y:S04]  /*04e0*/  LDS R4, [R2] ;  /* 0x0000000002047984 */ /* 0x000fe80000000800 */
[----:B------:R-:W0:Y:S02]  /*04f0*/  LDS R9, [R2+0x10] ;  /* 0x0000100002097984 */ /* 0x000e240000000800 */
        /* <DEDUP_REMOVED lines=28> */
.L_x_1098:
        /* <DEDUP_REMOVED lines=12> */
.L_x_3218:


//--------------------- .text.contiguous_reduce2_u32 --------------------------
	.section	.text.contiguous_reduce2_u32,"ax",@progbits
	.align	128
        .global         contiguous_reduce2_u32
        .type           contiguous_reduce2_u32,@function
        .size           contiguous_reduce2_u32,(.L_x_3152 - contiguous_reduce2_u32)
        .other          contiguous_reduce2_u32,@"STO_CUDA_ENTRY STV_DEFAULT"
contiguous_reduce2_u32:
.text.contiguous_reduce2_u32:
[----:B------:R-:W-:Y:S01]  /*0000*/  LDC R1, c[0x0][0x37c] ;  /* 0x0000df00ff017b82 */ /* 0x000fe20000000800 */
[----:B------:R-:W0:Y:S07]  /*0010*/  S2R R0, SR_TID.X ;  /* 0x0000000000007919 */ /* 0x000e2e0000002100 */
[----:B------:R-:W1:Y:S01]  /*0020*/  S2UR UR5, SR_CgaCtaId ;  /* 0x00000000000579c3 */ /* 0x000e620000008800 */
[----:B------:R-:W2:Y:S01]  /*0030*/  LDCU.64 UR8, c[0x0][0x3a8] ;  /* 0x00007500ff0877ac */ /* 0x000ea20008000a00 */
[----:B------:R-:W-:Y:S01]  /*0040*/  HFMA2 R4, -RZ, RZ, 0, 5.9604644775390625e-08 ;  /* 0x00000001ff047431 */ /* 0x000fe200000001ff */
        /* <DEDUP_REMOVED lines=42> */
.L_x_1127:
        /* <DEDUP_REMOVED lines=32> */
.L_x_1104:
[----:B------:R-:W-:Y:S01]  /*04f0*/  IMAD.MOV.U32 R26, RZ, RZ, R6 ;  /* 0x000000ffff1a7224 */ /* 0x000fe200078e0006 */
[----:B------:R-:W-:Y:S01]  /*0500*/  MOV R13, R7 ;  /* 0x00000007000d7202 */ /* 0x000fe20000000f00 */
[----:B------:R-:W-:Y:S01]  /*0510*/  IMAD.MOV.U32 R14, RZ, RZ, R34 ;  /* 0x000000ffff0e7224 */ /* 0x000fe200078e0022 */
[----:B------:R-:W-:Y:S02]  /*0520*/  MOV R11, R35 ;  /* 0x00000023000b7202 */ /* 0x000fe40000000f00 */
[----:B------:R-:W-:-:S07]  /*0530*/  MOV R12, 0x550 ;  /* 0x00000550000c7802 */ /* 0x000fce0000000f00 */
[----:B-1----:R-:W-:Y:S05]  /*0540*/  CALL.REL.NOINC `($__internal_26_$__cuda_sm20_div_s64) ;  /* 0x0000006400587944 */ /* 0x002fea0003c00000 */
        /* <DEDUP_REMOVED lines=9> */
.L_x_1105:
[----:B------:R-:W-:Y:S05]  /*05e0*/  BSYNC.RECONVERGENT B1 ;  /* 0x0000000000017941 */ /* 0x000fea0003800200 */
.L_x_1103:
        /* <DEDUP_REMOVED lines=34> */
.L_x_1107:
[----:B------:R-:W-:Y:S01]  /*0810*/  MOV R26, R20 ;  /* 0x00000014001a7202 */ /* 0x000fe20000000f00 */
[----:B------:R-:W-:Y:S01]  /*0820*/  IMAD.MOV.U32 R13, RZ, RZ, R9 ;  /* 0x000000ffff0d7224 */ /* 0x000fe200078e0009 */
[----:B------:R-:W-:Y:S01]  /*0830*/  MOV R14, R34 ;  /* 0x00000022000e7202 */ /* 0x000fe20000000f00 */
[----:B------:R-:W-:Y:S01]  /*0840*/  IMAD.MOV.U32 R11, RZ, RZ, R35 ;  /* 0x000000ffff0b7224 */ /* 0x000fe200078e0023 */
[----:B------:R-:W-:-:S07]  /*0850*/  MOV R12, 0x870 ;  /* 0x00000870000c7802 */ /* 0x000fce0000000f00 */
[----:B------:R-:W-:Y:S05]  /*0860*/  CALL.REL.NOINC `($__internal_26_$__cuda_sm20_div_s64) ;  /* 0x0000006000907944 */ /* 0x000fea0003c00000 */
        /* <DEDUP_REMOVED lines=9> */
.L_x_1108:
[----:B------:R-:W-:Y:S05]  /*0900*/  BSYNC.RECONVERGENT B1 ;  /* 0x0000000000017941 */ /* 0x000fea0003800200 */
.L_x_1106:
        /* <DEDUP_REMOVED lines=33> */
.L_x_1110:
[----:B------:R-:W-:Y:S01]  /*0b20*/  MOV R26, R36 ;  /* 0x00000024001a7202 */ /* 0x000fe20000000f00 */
[----:B------:R-:W-:Y:S01]  /*0b30*/  IMAD.MOV.U32 R13, RZ, RZ, R37 ;  /* 0x000000ffff0d7224 */ /* 0x000fe200078e0025 */
[----:B------:R-:W-:Y:S01]  /*0b40*/  MOV R14, R20 ;  /* 0x00000014000e7202 */ /* 0x000fe20000000f00 */
[----:B------:R-:W-:Y:S01]  /*0b50*/  IMAD.MOV.U32 R11, RZ, RZ, R21 ;  /* 0x000000ffff0b7224 */ /* 0x000fe200078e0015 */
[----:B------:R-:W-:-:S07]  /*0b60*/  MOV R12, 0xb80 ;  /* 0x00000b80000c7802 */ /* 0x000fce0000000f00 */
[----:B------:R-:W-:Y:S05]  /*0b70*/  CALL.REL.NOINC `($__internal_26_$__cuda_sm20_div_s64) ;  /* 0x0000005c00cc7944 */ /* 0x000fea0003c00000 */
        /* <DEDUP_REMOVED lines=10> */
.L_x_1111:
[----:B------:R-:W-:Y:S05]  /*0c20*/  BSYNC.RECONVERGENT B1 ;  /* 0x0000000000017941 */ /* 0x000fea0003800200 */
.L_x_1109:
        /* <DEDUP_REMOVED lines=35> */
.L_x_1113:
[----:B------:R-:W-:Y:S01]  /*0e60*/  IMAD.MOV.U32 R26, RZ, RZ, R34 ;  /* 0x000000ffff1a7224 */ /* 0x000fe200078e0022 */
[----:B------:R-:W-:Y:S01]  /*0e70*/  MOV R13, R35 ;  /* 0x00000023000d7202 */ /* 0x000fe20000000f00 */
[----:B------:R-:W-:Y:S01]  /*0e80*/  IMAD.MOV.U32 R14, RZ, RZ, R20 ;  /* 0x000000ffff0e7224 */ /* 0x000fe200078e0014 */
[----:B------:R-:W-:Y:S02]  /*0e90*/  MOV R11, R21 ;  /* 0x00000015000b7202 */ /* 0x000fe40000000f00 */
[----:B------:R-:W-:-:S07]  /*0ea0*/  MOV R12, 0xec0 ;  /* 0x00000ec0000c7802 */ /* 0x000fce0000000f00 */
[----:B------:R-:W-:Y:S05]  /*0eb0*/  CALL.REL.NOINC `($__internal_26_$__cuda_sm20_div_s64) ;  /* 0x0000005800fc7944 */ /* 0x000fea0003c00000 */
        /* <DEDUP_REMOVED lines=11> */
.L_x_1114:
[----:B------:R-:W-:Y:S05]  /*0f70*/  BSYNC.RECONVERGENT B1 ;  /* 0x0000000000017941 */ /* 0x000fea0003800200 */
.L_x_1112:
        /* <DEDUP_REMOVED lines=36> */
.L_x_1116:
        /* <DEDUP_REMOVED lines=16> */
.L_x_1117:
[----:B------:R-:W-:Y:S05]  /*12c0*/  BSYNC.RECONVERGENT B1 ;  /* 0x0000000000017941 */ /* 0x000fea0003800200 */
.L_x_1115:
        /* <DEDUP_REMOVED lines=35> */
.L_x_1119:
        /* <DEDUP_REMOVED lines=17> */
.L_x_1120:
[----:B------:R-:W-:Y:S05]  /*1610*/  BSYNC.RECONVERGENT B1 ;  /* 0x0000000000017941 */ /* 0x000fea0003800200 */
.L_x_1118:
        /* <DEDUP_REMOVED lines=35> */
.L_x_1122:
        /* <DEDUP_REMOVED lines=16> */
.L_x_1123:
[----:B------:R-:W-:Y:S05]  /*1950*/  BSYNC.RECONVERGENT B1 ;  /* 0x0000000000017941 */ /* 0x000fea0003800200 */
.L_x_1121:
        /* <DEDUP_REMOVED lines=35> */
.L_x_1125:
[----:B------:R-:W-:Y:S01]  /*1b90*/  MOV R26, R34 ;  /* 0x00000022001a7202 */ /* 0x000fe20000000f00 */
[----:B------:R-:W-:Y:S01]  /*1ba0*/  IMAD.MOV.U32 R13, RZ, RZ, R35 ;  /* 0x000000ffff0d7224 */ /* 0x000fe200078e0023 */
[----:B------:R-:W-:Y:S01]  /*1bb0*/  MOV R14, R20 ;  /* 0x00000014000e7202 */ /* 0x000fe20000000f00 */
[----:B------:R-:W-:Y:S01]  /*1bc0*/  IMAD.MOV.U32 R11, RZ, RZ, R21 ;  /* 0x000000ffff0b7224 */ /* 0x000fe200078e0015 */
[----:B------:R-:W-:-:S07]  /*1bd0*/  MOV R12, 0x1bf0 ;  /* 0x00001bf0000c7802 */ /* 0x000fce0000000f00 */
[----:B------:R-:W-:Y:S05]  /*1be0*/  CALL.REL.NOINC `($__internal_26_$__cuda_sm20_div_s64) ;  /* 0x0000004c00b07944 */ /* 0x000fea0003c00000 */
        /* <DEDUP_REMOVED lines=10> */
.L_x_1126:
[----:B------:R-:W-:Y:S05]  /*1c90*/  BSYNC.RECONVERGENT B1 ;  /* 0x0000000000017941 */ /* 0x000fea0003800200 */
.L_x_1124:
        /* <DEDUP_REMOVED lines=8> */
.L_x_1102:
        /* <DEDUP_REMOVED lines=36> */
.L_x_1130:
[----:B------:R-:W-:Y:S01]  /*1f60*/  IMAD.MOV.U32 R26, RZ, RZ, R6 ;  /* 0x000000ffff1a7224 */ /* 0x000fe200078e0006 */
[----:B------:R-:W-:Y:S01]  /*1f70*/  MOV R13, R7 ;  /* 0x00000007000d7202 */ /* 0x000fe20000000f00 */
[----:B------:R-:W-:Y:S01]  /*1f80*/  IMAD.MOV.U32 R14, RZ, RZ, R16 ;  /* 0x000000ffff0e7224 */ /* 0x000fe200078e0010 */
[----:B------:R-:W-:Y:S02]  /*1f90*/  MOV R11, R17 ;  /* 0x00000011000b7202 */ /* 0x000fe40000000f00 */
[----:B------:R-:W-:-:S07]  /*1fa0*/  MOV R12, 0x1fc0 ;  /* 0x00001fc0000c7802 */ /* 0x000fce0000000f00 */
[----:B------:R-:W-:Y:S05]  /*1fb0*/  CALL.REL.NOINC `($__internal_26_$__cuda_sm20_div_s64) ;  /* 0x0000004800bc7944 */ /* 0x000fea0003c00000 */
        /* <DEDUP_REMOVED lines=9> */
.L_x_1131:
[----:B------:R-:W-:Y:S05]  /*2050*/  BSYNC.RECONVERGENT B1 ;  /* 0x0000000000017941 */ /* 0x000fea0003800200 */
.L_x_1129:
        /* <DEDUP_REMOVED lines=34> */
.L_x_1133:
[----:B------:R-:W-:Y:S01]  /*2280*/  IMAD.MOV.U32 R26, RZ, RZ, R20 ;  /* 0x000000ffff1a7224 */ /* 0x000fe200078e0014 */
[----:B------:R-:W-:Y:S01]  /*2290*/  MOV R13, R9 ;  /* 0x00000009000d7202 */ /* 0x000fe20000000f00 */
[----:B------:R-:W-:Y:S01]  /*22a0*/  IMAD.MOV.U32 R14, RZ, RZ, R16 ;  /* 0x000000ffff0e7224 */ /* 0x000fe200078e0010 */
[----:B------:R-:W-:Y:S02]  /*22b0*/  MOV R11, R17 ;  /* 0x00000011000b7202 */ /* 0x000fe40000000f00 */
[----:B------:R-:W-:-:S07]  /*22c0*/  MOV R12, 0x22e0 ;  /* 0x000022e0000c7802 */ /* 0x000fce0000000f00 */
[----:B------:R-:W-:Y:S05]  /*22d0*/  CALL.REL.NOINC `($__internal_26_$__cuda_sm20_div_s64) ;  /* 0x0000004400f47944 */ /* 0x000fea0003c00000 */
        /* <DEDUP_REMOVED lines=11> */
.L_x_1134:
[----:B------:R-:W-:Y:S05]  /*2390*/  BSYNC.RECONVERGENT B1 ;  /* 0x0000000000017941 */ /* 0x000fea0003800200 */
.L_x_1132:
        /* <DEDUP_REMOVED lines=36> */
.L_x_1136:
        /* <DEDUP_REMOVED lines=16> */
.L_x_1137:
[----:B------:R-:W-:Y:S05]  /*26e0*/  BSYNC.RECONVERGENT B1 ;  /* 0x0000000000017941 */ /* 0x000fea0003800200 */
.L_x_1135:
        /* <DEDUP_REMOVED lines=35> */
.L_x_1139:
[----:B------:R-:W-:Y:S01]  /*2920*/  IMAD.MOV.U32 R26, RZ, RZ, R18 ;  /* 0x000000ffff1a7224 */ /* 0x000fe200078e0012 */
[----:B------:R-:W-:Y:S01]  /*2930*/  MOV R13, R19 ;  /* 0x00000013000d7202 */ /* 0x000fe20000000f00 */
[----:B------:R-:W-:Y:S01]  /*2940*/  IMAD.MOV.U32 R14, RZ, RZ, R16 ;  /* 0x000000ffff0e7224 */ /* 0x000fe200078e0010 */
[----:B------:R-:W-:Y:S02]  /*2950*/  MOV R11, R17 ;  /* 0x00000011000b7202 */ /* 0x000fe40000000f00 */
[----:B------:R-:W-:-:S07]  /*2960*/  MOV R12, 0x2980 ;  /* 0x00002980000c7802 */ /* 0x000fce0000000f00 */
[----:B------:R-:W-:Y:S05]  /*2970*/  CALL.REL.NOINC `($__internal_26_$__cuda_sm20_div_s64) ;  /* 0x00000040004c7944 */ /* 0x000fea0003c00000 */
        /* <DEDUP_REMOVED lines=10> */
.L_x_1140:
[----:B------:R-:W-:Y:S05]  /*2a20*/  BSYNC.RECONVERGENT B1 ;  /* 0x0000000000017941 */ /* 0x000fea0003800200 */
.L_x_1138:
[----:B------:R-:W-:Y:S01]  /*2a30*/  IMAD R11, R11, R38, RZ ;  /* 0x000000260b0b7224 */ /* 0x000fe200078e02ff */
[----:B------:R-:W-:Y:S01]  /*2a40*/  IADD3 R8, PT, PT, R8, -0x2, RZ ;  /* 0xfffffffe08087810 */ /* 0x000fe20007ffe0ff */
[----:B------:R-:W-:Y:S02]  /*2a50*/  IMAD.MOV.U32 R36, RZ, RZ, R22 ;  /* 0x000000ffff247224 */ /* 0x000fe400078e0016 */
[-C--:B------:R-:W-:Y:S02]  /*2a60*/  IMAD R11, R39, R10.reuse, R11 ;  /* 0x0000000a270b7224 */ /* 0x080fe400078e020b */
[----:B------:R-:W-:-:S04]  /*2a70*/  IMAD.WIDE.U32 R22, R38, R10, R36 ;  /* 0x0000000a26167225 */ /* 0x000fc800078e0024 */
[----:B------:R-:W-:-:S07]  /*2a80*/  IMAD.IADD R23, R23, 0x1, R11 ;  /* 0x0000000117177824 */ /* 0x000fce00078e020b */
.L_x_1128:
        /* <DEDUP_REMOVED lines=30> */
.L_x_1142:
[----:B------:R-:W-:Y:S01]  /*2c70*/  IMAD.MOV.U32 R18, RZ, RZ, R6 ;  /* 0x000000ffff127224 */ /* 0x000fe200078e0006 */
[----:B------:R-:W-:Y:S01]  /*2c80*/  MOV R19, R7 ;  /* 0x0000000700137202 */ /* 0x000fe20000000f00 */
[----:B------:R-:W-:Y:S01]  /*2c90*/  IMAD.MOV.U32 R24, RZ, RZ, R10 ;  /* 0x000000ffff187224 */ /* 0x000fe200078e000a */
[----:B------:R-:W-:Y:S02]  /*2ca0*/  MOV R21, R11 ;  /* 0x0000000b00157202 */ /* 0x000fe40000000f00 */
[----:B------:R-:W-:-:S07]  /*2cb0*/  MOV R26, 0x2cd0 ;  /* 0x00002cd0001a7802 */ /* 0x000fce0000000f00 */
[----:B------:R-:W-:Y:S05]  /*2cc0*/  CALL.REL.NOINC `($__internal_27_$__cuda_sm20_rem_s64) ;  /* 0x0000004000c47944 */ /* 0x000fea0003c00000 */
.L_x_1143:
[----:B------:R-:W-:Y:S05]  /*2cd0*/  BSYNC.RECONVERGENT B1 ;  /* 0x0000000000017941 */ /* 0x000fea0003800200 */
.L_x_1141:
        /* <DEDUP_REMOVED lines=30> */
.L_x_1145:
[----:B------:R-:W-:Y:S01]  /*2ec0*/  IMAD.MOV.U32 R24, RZ, RZ, R10 ;  /* 0x000000ffff187224 */ /* 0x000fe200078e000a */
[----:B------:R-:W-:Y:S01]  /*2ed0*/  MOV R21, R11 ;  /* 0x0000000b00157202 */ /* 0x000fe20000000f00 */
[----:B------:R-:W-:Y:S01]  /*2ee0*/  IMAD.MOV.U32 R18, RZ, RZ, R20 ;  /* 0x000000ffff127224 */ /* 0x000fe200078e0014 */
[----:B------:R-:W-:Y:S02]  /*2ef0*/  MOV R19, R9 ;  /* 0x0000000900137202 */ /* 0x000fe40000000f00 */
[----:B------:R-:W-:-:S07]  /*2f00*/  MOV R26, 0x2f20 ;  /* 0x00002f20001a7802 */ /* 0x000fce0000000f00 */
[----:B------:R-:W-:Y:S05]  /*2f10*/  CALL.REL.NOINC `($__internal_27_$__cuda_sm20_rem_s64) ;  /* 0x0000004000307944 */ /* 0x000fea0003c00000 */
.L_x_1146:
[----:B------:R-:W-:Y:S05]  /*2f20*/  BSYNC.RECONVERGENT B1 ;  /* 0x0000000000017941 */ /* 0x000fea0003800200 */
.L_x_1144:
[----:B------:R-:W-:Y:S02]  /*2f30*/  IMAD R7, R7, R16, RZ ;  /* 0x0000001007077224 */ /* 0x000fe400078e02ff */
[----:B------:R-:W-:-:S04]  /*2f40*/  IMAD.WIDE.U32 R22, R16, R6, R22 ;  /* 0x0000000610167225 */ /* 0x000fc800078e0016 */
[----:B------:R-:W-:-:S04]  /*2f50*/  IMAD R7, R17, R6, R7 ;  /* 0x0000000611077224 */ /* 0x000fc800078e0207 */
[----:B------:R-:W-:-:S07]  /*2f60*/  IMAD.IADD R23, R23, 0x1, R7 ;  /* 0x0000000117177824 */ /* 0x000fce00078e0207 */
.L_x_1101:
[----:B------:R-:W0:Y:S02]  /*2f70*/  LDCU.64 UR4, c[0x0][0x388] ;  /* 0x00007100ff0477ac */ /* 0x000e240008000a00 */
[----:B0-----:R-:W-:Y:S02]  /*2f80*/  LEA R8, P1, R22, UR4, 0x2 ;  /* 0x0000000416087c11 */ /* 0x001fe4000f8210ff */
[----:B------:R-:W-:Y:S02]  /*2f90*/  LEA R6, P0, R4, UR4, 0x2 ;  /* 0x0000000404067c11 */ /* 0x000fe4000f8010ff */
[----:B------:R-:W-:Y:S02]  /*2fa0*/  LEA.HI.X R9, R22, UR5, R23, 0x2, P1 ;  /* 0x0000000516097c11 */ /* 0x000fe400088f1417 */
[----:B------:R-:W-:-:S04]  /*2fb0*/  LEA.HI.X R7, R4, UR5, R5, 0x2, P0 ;  /* 0x0000000504077c11 */ /* 0x000fc800080f1405 */
[----:B------:R-:W2:Y:S04]  /*2fc0*/  LDG.E R9, desc[UR12][R8.64] ;  /* 0x0000000c08097981 */ /* 0x000ea8000c1e1900 */
[----:B------:R-:W2:Y:S02]  /*2fd0*/  LDG.E R6, desc[UR12][R6.64] ;  /* 0x0000000c06067981 */ /* 0x000ea4000c1e1900 */
[----:B--2---:R-:W-:-:S05]  /*2fe0*/  IMAD R4, R6, R9, RZ ;  /* 0x0000000906047224 */ /* 0x004fca00078e02ff */
[----:B------:R0:W-:Y:S01]  /*2ff0*/  STS [R3], R4 ;  /* 0x0000000403007388 */ /* 0x0001e20000000800 */
[----:B------:R-:W-:Y:S05]  /*3000*/  BRA `(.L_x_1147) ;  /* 0x0000003400b87947 */ /* 0x000fea0003800000 */
.L_x_1100:
        /* <DEDUP_REMOVED lines=18> */
.L_x_1174:
        /* <DEDUP_REMOVED lines=30> */
.L_x_1151:
        /* <DEDUP_REMOVED lines=15> */
.L_x_1152:
[----:B------:R-:W-:Y:S05]  /*3400*/  BSYNC.RECONVERGENT B1 ;  /* 0x0000000000017941 */ /* 0x000fea0003800200 */
.L_x_1150:
        /* <DEDUP_REMOVED lines=39> */
.L_x_1154:
[----:B------:R-:W-:Y:S01]  /*3680*/  IMAD.MOV.U32 R26, RZ, RZ, R36 ;  /* 0x000000ffff1a7224 */ /* 0x000fe200078e0024 */
[----:B------:R-:W-:Y:S01]  /*3690*/  MOV R13, R37 ;  /* 0x00000025000d7202 */ /* 0x000fe20000000f00 */
[----:B------:R-:W-:Y:S01]  /*36a0*/  IMAD.MOV.U32 R14, RZ, RZ, R38 ;  /* 0x000000ffff0e7224 */ /* 0x000fe200078e0026 */
[----:B------:R-:W-:Y:S02]  /*36b0*/  MOV R11, R39 ;  /* 0x00000027000b7202 */ /* 0x000fe40000000f00 */
[----:B------:R-:W-:-:S07]  /*36c0*/  MOV R12, 0x36e0 ;  /* 0x000036e0000c7802 */ /* 0x000fce0000000f00 */
[----:B-1----:R-:W-:Y:S05]  /*36d0*/  CALL.REL.NOINC `($__internal_26_$__cuda_sm20_div_s64) ;  /* 0x0000003000f47944 */ /* 0x002fea0003c00000 */
        /* <DEDUP_REMOVED lines=11> */
.L_x_1155:
[----:B------:R-:W-:Y:S05]  /*3790*/  BSYNC.RECONVERGENT B1 ;  /* 0x0000000000017941 */ /* 0x000fea0003800200 */
.L_x_1153:
        /* <DEDUP_REMOVED lines=37> */
.L_x_1157:
        /* <DEDUP_REMOVED lines=17> */
.L_x_1158:
[----:B------:R-:W-:Y:S05]  /*3b00*/  BSYNC.RECONVERGENT B1 ;  /* 0x0000000000017941 */ /* 0x000fea0003800200 */
.L_x_1156:
        /* <DEDUP_REMOVED lines=38> */
.L_x_1160:
[----:B------:R-:W-:Y:S01]  /*3d70*/  MOV R26, R20 ;  /* 0x00000014001a7202 */ /* 0x000fe20000000f00 */
[----:B------:R-:W-:Y:S01]  /*3d80*/  IMAD.MOV.U32 R13, RZ, RZ, R21 ;  /* 0x000000ffff0d7224 */ /* 0x000fe200078e0015 */
[----:B------:R-:W-:Y:S01]  /*3d90*/  MOV R14, R36 ;  /* 0x00000024000e7202 */ /* 0x000fe20000000f00 */
[----:B------:R-:W-:Y:S01]  /*3da0*/  IMAD.MOV.U32 R11, RZ, RZ, R37 ;  /* 0x000000ffff0b7224 */ /* 0x000fe200078e0025 */
[----:B------:R-:W-:-:S07]  /*3db0*/  MOV R12, 0x3dd0 ;  /* 0x00003dd0000c7802 */ /* 0x000fce0000000f00 */
[----:B-1----:R-:W-:Y:S05]  /*3dc0*/  CALL.REL.NOINC `($__internal_26_$__cuda_sm20_div_s64) ;  /* 0x0000002c00387944 */ /* 0x002fea0003c00000 */
        /* <DEDUP_REMOVED lines=11> */
.L_x_1161:
[----:B------:R-:W-:Y:S05]  /*3e80*/  BSYNC.RECONVERGENT B1 ;  /* 0x0000000000017941 */ /* 0x000fea0003800200 */
.L_x_1159:
        /* <DEDUP_REMOVED lines=38> */
.L_x_1163:
        /* <DEDUP_REMOVED lines=17> */
.L_x_1164:
[----:B------:R-:W-:Y:S05]  /*4200*/  BSYNC.RECONVERGENT B1 ;  /* 0x0000000000017941 */ /* 0x000fea0003800200 */
.L_x_1162:
        /* <DEDUP_REMOVED lines=40> */
.L_x_1166:
        /* <DEDUP_REMOVED lines=17> */
.L_x_1167:
[----:B------:R-:W-:Y:S05]  /*45a0*/  BSYNC.RECONVERGENT B1 ;  /* 0x0000000000017941 */ /* 0x000fea0003800200 */
.L_x_1165:
        /* <DEDUP_REMOVED lines=40> */
.L_x_1169:
        /* <DEDUP_REMOVED lines=17> */
.L_x_1170:
[----:B------:R-:W-:Y:S05]  /*4940*/  BSYNC.RECONVERGENT B1 ;  /* 0x0000000000017941 */ /* 0x000fea0003800200 */
.L_x_1168:
        /* <DEDUP_REMOVED lines=38> */
.L_x_1172:
[----:B------:R-:W-:Y:S01]  /*4bb0*/  MOV R26, R20 ;  /* 0x00000014001a7202 */ /* 0x000fe20000000f00 */
[----:B------:R-:W-:Y:S01]  /*4bc0*/  IMAD.MOV.U32 R14, RZ, RZ, R22 ;  /* 0x000000ffff0e7224 */ /* 0x000fe200078e0016 */
[----:B------:R-:W-:Y:S02]  /*4bd0*/  MOV R13, R21 ;  /* 0x00000015000d7202 */ /* 0x000fe40000000f00 */
[----:B------:R-:W-:Y:S02]  /*4be0*/  MOV R11, R23 ;  /* 0x00000017000b7202 */ /* 0x000fe40000000f00 */
[----:B------:R-:W-:-:S07]  /*4bf0*/  MOV R12, 0x4c10 ;  /* 0x00004c10000c7802 */ /* 0x000fce0000000f00 */
[----:B-1----:R-:W-:Y:S05]  /*4c00*/  CALL.REL.NOINC `($__internal_26_$__cuda_sm20_div_s64) ;  /* 0x0000001c00a87944 */ /* 0x002fea0003c00000 */
        /* <DEDUP_REMOVED lines=11> */
.L_x_1173:
[----:B------:R-:W-:Y:S05]  /*4cc0*/  BSYNC.RECONVERGENT B1 ;  /* 0x0000000000017941 */ /* 0x000fea0003800200 */
.L_x_1171:
        /* <DEDUP_REMOVED lines=15> */
.L_x_1149:
        /* <DEDUP_REMOVED lines=37> */
.L_x_1177:
[----:B------:R-:W-:Y:S01]  /*5010*/  MOV R26, R18 ;  /* 0x00000012001a7202 */ /* 0x000fe20000000f00 */
[----:B------:R-:W-:Y:S01]  /*5020*/  IMAD.MOV.U32 R13, RZ, RZ, R19 ;  /* 0x000000ffff0d7224 */ /* 0x000fe200078e0013 */
[----:B------:R-:W-:Y:S02]  /*5030*/  MOV R14, R6 ;  /* 0x00000006000e7202 */ /* 0x000fe40000000f00 */
[----:B------:R-:W-:Y:S02]  /*5040*/  MOV R11, R7 ;  /* 0x00000007000b7202 */ /* 0x000fe40000000f00 */
[----:B------:R-:W-:-:S07]  /*5050*/  MOV R12, 0x5070 ;  /* 0x00005070000c7802 */ /* 0x000fce0000000f00 */
[----:B------:R-:W-:Y:S05]  /*5060*/  CALL.REL.NOINC `($__internal_26_$__cuda_sm20_div_s64) ;  /* 0x0000001800907944 */ /* 0x000fea0003c00000 */
        /* <DEDUP_REMOVED lines=9> */
.L_x_1178:
[----:B------:R-:W-:Y:S05]  /*5100*/  BSYNC.RECONVERGENT B1 ;  /* 0x0000000000017941 */ /* 0x000fea0003800200 */
.L_x_1176:
        /* <DEDUP_REMOVED lines=39> */
.L_x_1180:
        /* <DEDUP_REMOVED lines=17> */
.L_x_1181:
[----:B------:R-:W-:Y:S05]  /*5490*/  BSYNC.RECONVERGENT B1 ;  /* 0x0000000000017941 */ /* 0x000fea0003800200 */
.L_x_1179:
        /* <DEDUP_REMOVED lines=40> */
.L_x_1183:
[----:B------:R-:W-:Y:S01]  /*5720*/  MOV R26, R18 ;  /* 0x00000012001a7202 */ /* 0x000fe20000000f00 */
[----:B------:R-:W-:Y:S01]  /*5730*/  IMAD.MOV.U32 R14, RZ, RZ, R20 ;  /* 0x000000ffff0e7224 */ /* 0x000fe200078e0014 */
[----:B------:R-:W-:Y:S02]  /*5740*/  MOV R13, R19 ;  /* 0x00000013000d7202 */ /* 0x000fe40000000f00 */
[----:B------:R-:W-:Y:S02]  /*5750*/  MOV R11, R21 ;  /* 0x00000015000b7202 */ /* 0x000fe40000000f00 */
[----:B------:R-:W-:-:S07]  /*5760*/  MOV R12, 0x5780 ;  /* 0x00005780000c7802 */ /* 0x000fce0000000f00 */
[----:B------:R-:W-:Y:S05]  /*5770*/  CALL.REL.NOINC `($__internal_26_$__cuda_sm20_div_s64) ;  /* 0x0000001000cc7944 */ /* 0x000fea0003c00000 */
        /* <DEDUP_REMOVED lines=11> */
.L_x_1184:
[----:B------:R-:W-:Y:S05]  /*5830*/  BSYNC.RECONVERGENT B1 ;  /* 0x0000000000017941 */ /* 0x000fea0003800200 */
.L_x_1182:
        /* <DEDUP_REMOVED lines=40> */
.L_x_1186:
[----:B------:R-:W-:Y:S01]  /*5ac0*/  MOV R26, R18 ;  /* 0x00000012001a7202 */ /* 0x000fe20000000f00 */
[----:B------:R-:W-:Y:S01]  /*5ad0*/  IMAD.MOV.U32 R13, RZ, RZ, R19 ;  /* 0x000000ffff0d7224 */ /* 0x000fe200078e0013 */
[----:B------:R-:W-:Y:S02]  /*5ae0*/  MOV R14, R20 ;  /* 0x00000014000e7202 */ /* 0x000fe40000000f00 */
[----:B------:R-:W-:Y:S02]  /*5af0*/  MOV R11, R21 ;  /* 0x00000015000b7202 */ /* 0x000fe40000000f00 */
[----:B------:R-:W-:-:S07]  /*5b00*/  MOV R12, 0x5b20 ;  /* 0x00005b20000c7802 */ /* 0x000fce0000000f00 */
[----:B------:R-:W-:Y:S05]  /*5b10*/  CALL.REL.NOINC `($__internal_26_$__cuda_sm20_div_s64) ;  /* 0x0000000c00e47944 */ /* 0x000fea0003c00000 */
        /* <DEDUP_REMOVED lines=11> */
.L_x_1187:
[----:B------:R-:W-:Y:S05]  /*5bd0*/  BSYNC.RECONVERGENT B1 ;  /* 0x0000000000017941 */ /* 0x000fea0003800200 */
.L_x_1185:
        /* <DEDUP_REMOVED lines=11> */
.L_x_1175:
        /* <DEDUP_REMOVED lines=35> */
.L_x_1190:
[----:B------:R-:W-:Y:S01]  /*5ec0*/  IMAD.MOV.U32 R26, RZ, RZ, R18 ;  /* 0x000000ffff1a7224 */ /* 0x000fe200078e0012 */
[----:B------:R-:W-:Y:S01]  /*5ed0*/  MOV R13, R19 ;  /* 0x00000013000d7202 */ /* 0x000fe20000000f00 */
[----:B------:R-:W-:Y:S01]  /*5ee0*/  IMAD.MOV.U32 R11, RZ, RZ, R5 ;  /* 0x000000ffff0b7224 */ /* 0x000fe200078e0005 */
[----:B------:R-:W-:Y:S02]  /*5ef0*/  MOV R14, R4 ;  /* 0x00000004000e7202 */ /* 0x000fe40000000f00 */
[----:B------:R-:W-:-:S07]  /*5f00*/  MOV R12, 0x5f20 ;  /* 0x00005f20000c7802 */ /* 0x000fce0000000f00 */
[----:B------:R-:W-:Y:S05]  /*5f10*/  CALL.REL.NOINC `($__internal_26_$__cuda_sm20_div_s64) ;  /* 0x0000000800e47944 */ /* 0x000fea0003c00000 */
        /* <DEDUP_REMOVED lines=8> */
.L_x_1191:
[----:B------:R-:W-:Y:S05]  /*5fa0*/  BSYNC.RECONVERGENT B1 ;  /* 0x0000000000017941 */ /* 0x000fea0003800200 */
.L_x_1189:
        /* <DEDUP_REMOVED lines=39> */
.L_x_1193:
        /* <DEDUP_REMOVED lines=17> */
.L_x_1194:
[----:B------:R-:W-:Y:S05]  /*6330*/  BSYNC.RECONVERGENT B1 ;  /* 0x0000000000017941 */ /* 0x000fea0003800200 */
.L_x_1192:
        /* <DEDUP_REMOVED lines=11> */
.L_x_1188:
        /* <DEDUP_REMOVED lines=31> */
.L_x_1196:
[----:B------:R-:W-:Y:S02]  /*65e0*/  MOV R24, R20 ;  /* 0x0000001400187202 */ /* 0x000fe40000000f00 */
[----:B------:R-:W-:-:S07]  /*65f0*/  MOV R26, 0x6610 ;  /* 0x00006610001a7802 */ /* 0x000fce0000000f00 */
[----:B------:R-:W-:Y:S05]  /*6600*/  CALL.REL.NOINC `($__internal_27_$__cuda_sm20_rem_s64) ;  /* 0x0000000800747944 */ /* 0x000fea0003c00000 */
[----:B------:R-:W-:Y:S01]  /*6610*/  MOV R4, R6 ;  /* 0x0000000600047202 */ /* 0x000fe20000000f00 */
[----:B------:R-:W-:-:S07]  /*6620*/  IMAD.MOV.U32 R5, RZ, RZ, R7 ;  /* 0x000000ffff057224 */ /* 0x000fce00078e0007 */
.L_x_1197:
[----:B------:R-:W-:Y:S05]  /*6630*/  BSYNC.RECONVERGENT B1 ;  /* 0x0000000000017941 */ /* 0x000fea0003800200 */
.L_x_1195:
        /* <DEDUP_REMOVED lines=9> */
.L_x_1148:
[----:B------:R-:W2:Y:S04]  /*66d0*/  LDG.E R8, desc[UR12][R8.64] ;  /* 0x0000000c08087981 */ /* 0x000ea8000c1e1900 */
[----:B--2---:R1:W-:Y:S02]  /*66e0*/  STS [R3], R8 ;  /* 0x0000000803007388 */ /* 0x0043e40000000800 */
.L_x_1147:
[----:B------:R-:W-:Y:S05]  /*66f0*/  BSYNC.RECONVERGENT B0 ;  /* 0x0000000000007941 */ /* 0x000fea0003800200 */
.L_x_1099:
[----:B------:R-:W-:Y:S01]  /*6700*/  BAR.SYNC.DEFER_BLOCKING 0x0 ;  /* 0x0000000000007b1d */ /* 0x000fe20000010000 */
[----:B------:R-:W-:Y:S02]  /*6710*/  ISETP.GE.U32.AND P0, PT, R2, 0x42, PT ;  /* 0x000000420200780c */ /* 0x000fe40003f06070 */
[----:B------:R-:W-:-:S11]  /*6720*/  ISETP.GT.U32.AND P1, PT, R0, 0x1f, PT ;  /* 0x0000001f0000780c */ /* 0x000fd60003f24070 */
[----:B------:R-:W-:Y:S05]  /*6730*/  @!P0 BRA `(.L_x_1198) ;  /* 0x00000000002c8947 */ /* 0x000fea0003800000 */
.L_x_1199:
[----:B------:R-:W-:-:S04]  /*6740*/  SHF.R.U32.HI R6, RZ, 0x1, R2 ;  /* 0x00000001ff067819 */ /* 0x000fc80000011602 */
[----:B------:R-:W-:-:S13]  /*6750*/  ISETP.GE.U32.AND P0, PT, R0, R6, PT ;  /* 0x000000060000720c */ /* 0x000fda0003f06070 */
[----:B------:R-:W-:Y:S01]  /*6760*/  @!P0 LEA R5, R6, R3, 0x2 ;  /* 0x0000000306058211 */ /* 0x000fe200078e10ff */
[----:B0-----:R-:W-:Y:S05]  /*6770*/  @!P0 LDS R4, [R3] ;  /* 0x0000000003048984 */ /* 0x001fea0000000800 */
[----:B------:R-:W0:Y:S02]  /*6780*/  @!P0 LDS R5, [R5] ;  /* 0x0000000005058984 */ /* 0x000e240000000800 */
[----:B0-----:R-:W-:-:S05]  /*6790*/  @!P0 IMAD R4, R4, R5, RZ ;  /* 0x0000000504048224 */ /* 0x001fca00078e02ff */
[----:B------:R2:W-:Y:S01]  /*67a0*/  @!P0 STS [R3], R4 ;  /* 0x0000000403008388 */ /* 0x0005e20000000800 */
[----:B------:R-:W-:Y:S01]  /*67b0*/  BAR.SYNC.DEFER_BLOCKING 0x0 ;  /* 0x0000000000007b1d */ /* 0x000fe20000010000 */
[----:B------:R-:W-:Y:S01]  /*67c0*/  ISETP.GT.U32.AND P0, PT, R2, 0x83, PT ;  /* 0x000000830200780c */ /* 0x000fe20003f04070 */
[----:B------:R-:W-:-:S12]  /*67d0*/  IMAD.MOV.U32 R2, RZ, RZ, R6 ;  /* 0x000000ffff027224 */ /* 0x000fd800078e0006 */
[----:B--2---:R-:W-:Y:S05]  /*67e0*/  @P0 BRA `(.L_x_1199) ;  /* 0xfffffffc00d40947 */ /* 0x004fea000383ffff */
.L_x_1198:
[----:B------:R-:W-:Y:S05]  /*67f0*/  @P1 EXIT ;  /* 0x000000000000194d */ /* 0x000fea0003800000 */
[----:B------:R-:W-:Y:S01]  /*6800*/  LDS R2, [R3] ;  /* 0x0000000003027984 */ /* 0x000fe20000000800 */
[----:B------:R-:W-:-:S03]  /*6810*/  ISETP.NE.AND P0, PT, R0, RZ, PT ;  /* 0x000000ff0000720c */ /* 0x000fc60003f05270 */
[----:B------:R-:W2:Y:S02]  /*6820*/  LDS R5, [R3+0x80] ;  /* 0x0000800003057984 */ /* 0x000ea40000000800 */
[----:B--2---:R-:W-:-:S05]  /*6830*/  IMAD R2, R2, R5, RZ ;  /* 0x0000000502027224 */ /* 0x004fca00078e02ff */
[----:B------:R-:W-:Y:S04]  /*6840*/  STS [R3], R2 ;  /* 0x0000000203007388 */ /* 0x000fe80000000800 */
[----:B0-----:R-:W-:Y:S04]  /*6850*/  LDS R4, [R3] ;  /* 0x0000000003047984 */ /* 0x001fe80000000800 */
        /* <DEDUP_REMOVED lines=8> */
[----:B-1----:R-:W0:Y:S02]  /*68e0*/  LDS R8, [R3+0x10] ;  /* 0x0000100003087984 */ /* 0x002e240000000800 */
        /* <DEDUP_REMOVED lines=28> */
        .weak           $__internal_26_$__cuda_sm20_div_s64
        .type           $__internal_26_$__cuda_sm20_div_s64,@function
        .size           $__internal_26_$__cuda_sm20_div_s64,($__internal_27_$__cuda_sm20_rem_s64 - $__internal_26_$__cuda_sm20_div_s64)
$__internal_26_$__cuda_sm20_div_s64:
        /* <DEDUP_REMOVED lines=82> */
[----:B------:R-:W-:Y:S06]  /*6fd0*/  RET.REL.NODEC R12 `(contiguous_reduce2_u32) ;  /* 0xffffff900c087950 */ /* 0x000fec0003c3ffff */
        .weak           $__internal_27_$__cuda_sm20_rem_s64
        .type           $__internal_27_$__cuda_sm20_rem_s64,@function
        .size           $__internal_27_$__cuda_sm20_rem_s64,(.L_x_3152 - $__internal_27_$__cuda_sm20_rem_s64)
$__internal_27_$__cuda_sm20_rem_s64:
        /* <DEDUP_REMOVED lines=76> */
[----:B------:R-:W-:Y:S06]  /*74a0*/  RET.REL.NODEC R26 `(contiguous_reduce2_u32) ;  /* 0xffffff881ad47950 */ /* 0x000fec0003c3ffff */
.L_x_1200:
        /* <DEDUP_REMOVED lines=13> */
.L_x_3152:


//--------------------- .text.uncontiguous_reduce_u32 --------------------------
	.section	.text.uncontiguous_reduce_u32,"ax",@progbits
	.align	128
        .global         uncontiguous_reduce_u32
        .type           uncontiguous_reduce_u32,@function
        .size           uncontiguous_reduce_u32,(.L_x_3154 - uncontiguous_reduce_u32)
        .other          uncontiguous_reduce_u32,@"STO_CUDA_ENTRY STV_DEFAULT"
uncontiguous_reduce_u32:
.text.uncontiguous_reduce_u32:
[----:B------:R-:W-:Y:S01]  /*0000*/  LDC R1, c[0x0][0x37c] ;  /* 0x0000df00ff017b82 */ /* 0x000fe20000000800 */
[----:B------:R-:W0:Y:S07]  /*0010*/  S2R R0, SR_CTAID.X ;  /* 0x0000000000007919 */ /* 0x000e2e0000002500 */
[----:B------:R-:W1:Y:S01]  /*0020*/  S2UR UR5, SR_CgaCtaId ;  /* 0x00000000000579c3 */ /* 0x000e620000008800 */
[----:B------:R-:W2:Y:S01]  /*0030*/  LDCU UR8, c[0x0][0x360] ;  /* 0x00006c00ff0877ac */ /* 0x000ea20008000800 */
[----:B------:R-:W-:Y:S01]  /*0040*/  HFMA2 R6, -RZ, RZ, 0, 5.9604644775390625e-08 ;  /* 0x00000001ff067431 */ /* 0x000fe200000001ff */
        /* <DEDUP_REMOVED lines=37> */
.L_x_1229:
        /* <DEDUP_REMOVED lines=33> */
.L_x_1206:
[----:B------:R-:W-:Y:S01]  /*04b0*/  MOV R29, R14 ;  /* 0x0000000e001d7202 */ /* 0x000fe20000000f00 */
[----:B------:R-:W-:Y:S01]  /*04c0*/  IMAD.MOV.U32 R26, RZ, RZ, R15 ;  /* 0x000000ffff1a7224 */ /* 0x000fe200078e000f */
[----:B------:R-:W-:Y:S01]  /*04d0*/  MOV R13, R16 ;  /* 0x00000010000d7202 */ /* 0x000fe20000000f00 */
[----:B------:R-:W-:Y:S01]  /*04e0*/  IMAD.MOV.U32 R12, RZ, RZ, R17 ;  /* 0x000000ffff0c7224 */ /* 0x000fe200078e0011 */
[----:B------:R-:W-:-:S07]  /*04f0*/  MOV R11, 0x510 ;  /* 0x00000510000b7802 */ /* 0x000fce0000000f00 */
[----:B------:R-:W-:Y:S05]  /*0500*/  CALL.REL.NOINC `($__internal_28_$__cuda_sm20_div_s64) ;  /* 0x0000006400d07944 */ /* 0x000fea0003c00000 */
        /* <DEDUP_REMOVED lines=9> */
.L_x_1207:
[----:B------:R-:W-:Y:S05]  /*05a0*/  BSYNC.RECONVERGENT B1 ;  /* 0x0000000000017941 */ /* 0x000fea0003800200 */
.L_x_1205:
        /* <DEDUP_REMOVED lines=36> */
.L_x_1209:
[----:B------:R-:W-:Y:S01]  /*07f0*/  MOV R29, R7 ;  /* 0x00000007001d7202 */ /* 0x000fe20000000f00 */
[----:B------:R-:W-:Y:S01]  /*0800*/  IMAD.MOV.U32 R26, RZ, RZ, R8 ;  /* 0x000000ffff1a7224 */ /* 0x000fe200078e0008 */
[----:B------:R-:W-:Y:S01]  /*0810*/  MOV R13, R16 ;  /* 0x00000010000d7202 */ /* 0x000fe20000000f00 */
[----:B------:R-:W-:Y:S01]  /*0820*/  IMAD.MOV.U32 R12, RZ, RZ, R17 ;  /* 0x000000ffff0c7224 */ /* 0x000fe200078e0011 */
[----:B------:R-:W-:-:S07]  /*0830*/  MOV R11, 0x850 ;  /* 0x00000850000b7802 */ /* 0x000fce0000000f00 */
[----:B------:R-:W-:Y:S05]  /*0840*/  CALL.REL.NOINC `($__internal_28_$__cuda_sm20_div_s64) ;  /* 0x0000006400007944 */ /* 0x000fea0003c00000 */
        /* <DEDUP_REMOVED lines=10> */
.L_x_1210:
[----:B------:R-:W-:Y:S05]  /*08f0*/  BSYNC.RECONVERGENT B1 ;  /* 0x0000000000017941 */ /* 0x000fea0003800200 */
.L_x_1208:
        /* <DEDUP_REMOVED lines=37> */
.L_x_1212:
[----:B------:R-:W-:Y:S01]  /*0b50*/  IMAD.MOV.U32 R29, RZ, RZ, R14 ;  /* 0x000000ffff1d7224 */ /* 0x000fe200078e000e */
[----:B------:R-:W-:Y:S01]  /*0b60*/  MOV R26, R15 ;  /* 0x0000000f001a7202 */ /* 0x000fe20000000f00 */
[----:B------:R-:W-:Y:S01]  /*0b70*/  IMAD.MOV.U32 R13, RZ, RZ, R16 ;  /* 0x000000ffff0d7224 */ /* 0x000fe200078e0010 */
[----:B------:R-:W-:Y:S02]  /*0b80*/  MOV R12, R17 ;  /* 0x00000011000c7202 */ /* 0x000fe40000000f00 */
[----:B------:R-:W-:-:S07]  /*0b90*/  MOV R11, 0xbb0 ;  /* 0x00000bb0000b7802 */ /* 0x000fce0000000f00 */
[----:B------:R-:W-:Y:S05]  /*0ba0*/  CALL.REL.NOINC `($__internal_28_$__cuda_sm20_div_s64) ;  /* 0x0000006000287944 */ /* 0x000fea0003c00000 */
        /* <DEDUP_REMOVED lines=10> */
.L_x_1213:
[----:B------:R-:W-:Y:S05]  /*0c50*/  BSYNC.RECONVERGENT B1 ;  /* 0x0000000000017941 */ /* 0x000fea0003800200 */
.L_x_1211:
        /* <DEDUP_REMOVED lines=34> */
.L_x_1215:
        /* <DEDUP_REMOVED lines=16> */
.L_x_1216:
[----:B------:R-:W-:Y:S05]  /*0f80*/  BSYNC.RECONVERGENT B1 ;  /* 0x0000000000017941 */ /* 0x000fea0003800200 */
.L_x_1214:
        /* <DEDUP_REMOVED lines=37> */
.L_x_1218:
[----:B------:R-:W-:Y:S01]  /*11e0*/  MOV R29, R14 ;  /* 0x0000000e001d7202 */ /* 0x000fe20000000f00 */
[----:B------:R-:W-:Y:S01]  /*11f0*/  IMAD.MOV.U32 R26, RZ, RZ, R15 ;  /* 0x000000ffff1a7224 */ /* 0x000fe200078e000f */
[----:B------:R-:W-:Y:S01]  /*1200*/  MOV R13, R16 ;  /* 0x00000010000d7202 */ /* 0x000fe20000000f00 */
[----:B------:R-:W-:Y:S01]  /*1210*/  IMAD.MOV.U32 R12, RZ, RZ, R17 ;  /* 0x000000ffff0c7224 */ /* 0x000fe200078e0011 */
[----:B------:R-:W-:-:S07]  /*1220*/  MOV R11, 0x1240 ;  /* 0x00001240000b7802 */ /* 0x000fce0000000f00 */
[----:B------:R-:W-:Y:S05]  /*1230*/  CALL.REL.NOINC `($__internal_28_$__cuda_sm20_div_s64) ;  /* 0x0000005800847944 */ /* 0x000fea0003c00000 */
        /* <DEDUP_REMOVED lines=11> */
.L_x_1219:
[----:B------:R-:W-:Y:S05]  /*12f0*/  BSYNC.RECONVERGENT B1 ;  /* 0x0000000000017941 */ /* 0x000fea0003800200 */
.L_x_1217:
        /* <DEDUP_REMOVED lines=35> */
.L_x_1221:
        /* <DEDUP_REMOVED lines=16> */
.L_x_1222:
[----:B------:R-:W-:Y:S05]  /*1630*/  BSYNC.RECONVERGENT B1 ;  /* 0x0000000000017941 */ /* 0x000fea0003800200 */
.L_x_1220:
        /* <DEDUP_REMOVED lines=36> */
.L_x_1224:
        /* <DEDUP_REMOVED lines=17> */
.L_x_1225:
[----:B------:R-:W-:Y:S05]  /*1990*/  BSYNC.RECONVERGENT B1 ;  /* 0x0000000000017941 */ /* 0x000fea0003800200 */
.L_x_1223:
        /* <DEDUP_REMOVED lines=36> */
.L_x_1227:
        /* <DEDUP_REMOVED lines=17> */
.L_x_1228:
[----:B------:R-:W-:Y:S05]  /*1cf0*/  BSYNC.RECONVERGENT B1 ;  /* 0x0000000000017941 */ /* 0x000fea0003800200 */
.L_x_1226:
        /* <DEDUP_REMOVED lines=10> */
.L_x_1204:
        /* <DEDUP_REMOVED lines=36> */
.L_x_1232:
[----:B------:R-:W-:Y:S01]  /*1fe0*/  IMAD.MOV.U32 R29, RZ, RZ, R14 ;  /* 0x000000ffff1d7224 */ /* 0x000fe200078e000e */
[----:B------:R-:W-:Y:S01]  /*1ff0*/  MOV R26, R15 ;  /* 0x0000000f001a7202 */ /* 0x000fe20000000f00 */
[----:B------:R-:W-:Y:S01]  /*2000*/  IMAD.MOV.U32 R13, RZ, RZ, R16 ;  /* 0x000000ffff0d7224 */ /* 0x000fe200078e0010 */
[----:B------:R-:W-:Y:S02]  /*2010*/  MOV R12, R17 ;  /* 0x00000011000c7202 */ /* 0x000fe40000000f00 */
[----:B------:R-:W-:-:S07]  /*2020*/  MOV R11, 0x2040 ;  /* 0x00002040000b7802 */ /* 0x000fce0000000f00 */
[----:B------:R-:W-:Y:S05]  /*2030*/  CALL.REL.NOINC `($__internal_28_$__cuda_sm20_div_s64) ;  /* 0x0000004c00047944 */ /* 0x000fea0003c00000 */
        /* <DEDUP_REMOVED lines=9> */
.L_x_1233:
[----:B------:R-:W-:Y:S05]  /*20d0*/  BSYNC.RECONVERGENT B1 ;  /* 0x0000000000017941 */ /* 0x000fea0003800200 */
.L_x_1231:
        /* <DEDUP_REMOVED lines=36> */
.L_x_1235:
[----:B------:R-:W-:Y:S01]  /*2320*/  IMAD.MOV.U32 R29, RZ, RZ, R7 ;  /* 0x000000ffff1d7224 */ /* 0x000fe200078e0007 */
[----:B------:R-:W-:Y:S01]  /*2330*/  MOV R26, R8 ;  /* 0x00000008001a7202 */ /* 0x000fe20000000f00 */
[----:B------:R-:W-:Y:S01]  /*2340*/  IMAD.MOV.U32 R13, RZ, RZ, R16 ;  /* 0x000000ffff0d7224 */ /* 0x000fe200078e0010 */
[----:B------:R-:W-:Y:S02]  /*2350*/  MOV R12, R17 ;  /* 0x00000011000c7202 */ /* 0x000fe40000000f00 */
[----:B------:R-:W-:-:S07]  /*2360*/  MOV R11, 0x2380 ;  /* 0x00002380000b7802 */ /* 0x000fce0000000f00 */
[----:B------:R-:W-:Y:S05]  /*2370*/  CALL.REL.NOINC `($__internal_28_$__cuda_sm20_div_s64) ;  /* 0x0000004800347944 */ /* 0x000fea0003c00000 */
        /* <DEDUP_REMOVED lines=11> */
.L_x_1236:
[----:B------:R-:W-:Y:S05]  /*2430*/  BSYNC.RECONVERGENT B1 ;  /* 0x0000000000017941 */ /* 0x000fea0003800200 */
.L_x_1234:
        /* <DEDUP_REMOVED lines=38> */
.L_x_1238:
        /* <DEDUP_REMOVED lines=16> */
.L_x_1239:
[----:B------:R-:W-:Y:S05]  /*27a0*/  BSYNC.RECONVERGENT B1 ;  /* 0x0000000000017941 */ /* 0x000fea0003800200 */
.L_x_1237:
        /* <DEDUP_REMOVED lines=36> */
.L_x_1241:
        /* <DEDUP_REMOVED lines=16> */
.L_x_1242:
[----:B------:R-:W-:Y:S05]  /*2af0*/  BSYNC.RECONVERGENT B1 ;  /* 0x0000000000017941 */ /* 0x000fea0003800200 */
.L_x_1240:
[----:B------:R-:W-:Y:S01]  /*2b00*/  MOV R34, R20 ;  /* 0x0000001400227202 */ /* 0x000fe20000000f00 */
[----:B------:R-:W-:Y:S02]  /*2b10*/  IMAD R5, R5, R38, RZ ;  /* 0x0000002605057224 */ /* 0x000fe400078e02ff */
[----:B------:R-:W-:Y:S02]  /*2b20*/  VIADD R9, R9, 0xfffffffe ;  /* 0xfffffffe09097836 */ /* 0x000fe40000000000 */
[----:B------:R-:W-:-:S04]  /*2b30*/  IMAD.WIDE.U32 R34, R38, R10, R34 ;  /* 0x0000000a26227225 */ /* 0x000fc800078e0022 */
[----:B------:R-:W-:-:S05]  /*2b40*/  IMAD R5, R39, R10, R5 ;  /* 0x0000000a27057224 */ /* 0x000fca00078e0205 */
[----:B------:R-:W-:Y:S01]  /*2b50*/  IADD3 R6, PT, PT, R35, R5, RZ ;  /* 0x0000000523067210 */ /* 0x000fe20007ffe0ff */
[----:B------:R-:W-:-:S07]  /*2b60*/  IMAD.MOV.U32 R5, RZ, RZ, R34 ;  /* 0x000000ffff057224 */ /* 0x000fce00078e0022 */
.L_x_1230:
        /* <DEDUP_REMOVED lines=31> */
.L_x_1244:
[----:B------:R-:W-:Y:S01]  /*2d60*/  MOV R20, R14 ;  /* 0x0000000e00147202 */ /* 0x000fe20000000f00 */
[----:B------:R-:W-:Y:S01]  /*2d70*/  IMAD.MOV.U32 R24, RZ, RZ, R15 ;  /* 0x000000ffff187224 */ /* 0x000fe200078e000f */
[----:B------:R-:W-:Y:S01]  /*2d80*/  MOV R21, R16 ;  /* 0x0000001000157202 */ /* 0x000fe20000000f00 */
[----:B------:R-:W-:Y:S01]  /*2d90*/  IMAD.MOV.U32 R22, RZ, RZ, R17 ;  /* 0x000000ffff167224 */ /* 0x000fe200078e0011 */
[----:B------:R-:W-:-:S07]  /*2da0*/  MOV R23, 0x2dc0 ;  /* 0x00002dc000177802 */ /* 0x000fce0000000f00 */
[----:B------:R-:W-:Y:S05]  /*2db0*/  CALL.REL.NOINC `($__internal_29_$__cuda_sm20_rem_s64) ;  /* 0x0000004000f47944 */ /* 0x000fea0003c00000 */
[----:B------:R-:W-:Y:S01]  /*2dc0*/  MOV R10, R12 ;  /* 0x0000000c000a7202 */ /* 0x000fe20000000f00 */
[----:B------:R-:W-:-:S07]  /*2dd0*/  IMAD.MOV.U32 R11, RZ, RZ, R13 ;  /* 0x000000ffff0b7224 */ /* 0x000fce00078e000d */
.L_x_1245:
[----:B------:R-:W-:Y:S05]  /*2de0*/  BSYNC.RECONVERGENT B1 ;  /* 0x0000000000017941 */ /* 0x000fea0003800200 */
.L_x_1243:
        /* <DEDUP_REMOVED lines=33> */
.L_x_1247:
[----:B------:R-:W-:Y:S01]  /*3000*/  IMAD.MOV.U32 R21, RZ, RZ, R16 ;  /* 0x000000ffff157224 */ /* 0x000fe200078e0010 */
[----:B------:R-:W-:Y:S01]  /*3010*/  MOV R22, R17 ;  /* 0x0000001100167202 */ /* 0x000fe20000000f00 */
[----:B------:R-:W-:Y:S01]  /*3020*/  IMAD.MOV.U32 R20, RZ, RZ, R7 ;  /* 0x000000ffff147224 */ /* 0x000fe200078e0007 */
[----:B------:R-:W-:Y:S02]  /*3030*/  MOV R24, R8 ;  /* 0x0000000800187202 */ /* 0x000fe40000000f00 */
[----:B------:R-:W-:-:S07]  /*3040*/  MOV R23, 0x3060 ;  /* 0x0000306000177802 */ /* 0x000fce0000000f00 */
[----:B------:R-:W-:Y:S05]  /*3050*/  CALL.REL.NOINC `($__internal_29_$__cuda_sm20_rem_s64) ;  /* 0x00000040004c7944 */ /* 0x000fea0003c00000 */
[----:B------:R-:W-:Y:S01]  /*3060*/  IMAD.MOV.U32 R8, RZ, RZ, R12 ;  /* 0x000000ffff087224 */ /* 0x000fe200078e000c */
[----:B------:R-:W-:-:S07]  /*3070*/  MOV R9, R13 ;  /* 0x0000000d00097202 */ /* 0x000fce0000000f00 */
.L_x_1248:
[----:B------:R-:W-:Y:S05]  /*3080*/  BSYNC.RECONVERGENT B1 ;  /* 0x0000000000017941 */ /* 0x000fea0003800200 */
.L_x_1246:
[----:B------:R-:W-:Y:S01]  /*3090*/  MOV R11, R6 ;  /* 0x00000006000b7202 */ /* 0x000fe20000000f00 */
[----:B------:R-:W-:Y:S02]  /*30a0*/  IMAD.MOV.U32 R10, RZ, RZ, R5 ;  /* 0x000000ffff0a7224 */ /* 0x000fe400078e0005 */
[----:B------:R-:W-:Y:S02]  /*30b0*/  IMAD R7, R9, R18, RZ ;  /* 0x0000001209077224 */ /* 0x000fe400078e02ff */
[----:B------:R-:W-:-:S04]  /*30c0*/  IMAD.WIDE.U32 R10, R18, R8, R10 ;  /* 0x00000008120a7225 */ /* 0x000fc800078e000a */
[----:B------:R-:W-:Y:S01]  /*30d0*/  IMAD R7, R19, R8, R7 ;  /* 0x0000000813077224 */ /* 0x000fe200078e0207 */
[----:B------:R-:W-:-:S03]  /*30e0*/  MOV R5, R10 ;  /* 0x0000000a00057202 */ /* 0x000fc60000000f00 */
[----:B------:R-:W-:-:S07]  /*30f0*/  IMAD.IADD R6, R11, 0x1, R7 ;  /* 0x000000010b067824 */ /* 0x000fce00078e0207 */
.L_x_1203:
        /* <DEDUP_REMOVED lines=10> */
.L_x_1202:
        /* <DEDUP_REMOVED lines=20> */
.L_x_1276:
        /* <DEDUP_REMOVED lines=33> */
.L_x_1253:
[----:B------:R-:W-:Y:S01]  /*34f0*/  MOV R29, R15 ;  /* 0x0000000f001d7202 */ /* 0x000fe20000000f00 */
[----:B------:R-:W-:Y:S01]  /*3500*/  IMAD.MOV.U32 R26, RZ, RZ, R14 ;  /* 0x000000ffff1a7224 */ /* 0x000fe200078e000e */
[----:B------:R-:W-:Y:S01]  /*3510*/  MOV R13, R34 ;  /* 0x00000022000d7202 */ /* 0x000fe20000000f00 */
[----:B------:R-:W-:Y:S01]  /*3520*/  IMAD.MOV.U32 R12, RZ, RZ, R35 ;  /* 0x000000ffff0c7224 */ /* 0x000fe200078e0023 */
[----:B------:R-:W-:-:S07]  /*3530*/  MOV R11, 0x3550 ;  /* 0x00003550000b7802 */ /* 0x000fce0000000f00 */
[----:B-123--:R-:W-:Y:S05]  /*3540*/  CALL.REL.NOINC `($__internal_28_$__cuda_sm20_div_s64) ;  /* 0x0000003400c07944 */ /* 0x00efea0003c00000 */
        /* <DEDUP_REMOVED lines=11> */
.L_x_1254:
[----:B------:R-:W-:Y:S05]  /*3600*/  BSYNC.RECONVERGENT B1 ;  /* 0x0000000000017941 */ /* 0x000fea0003800200 */
.L_x_1252:
        /* <DEDUP_REMOVED lines=39> */
.L_x_1256:
[----:B------:R-:W-:Y:S01]  /*3880*/  MOV R29, R34 ;  /* 0x00000022001d7202 */ /* 0x000fe20000000f00 */
[----:B------:R-:W-:Y:S01]  /*3890*/  IMAD.MOV.U32 R26, RZ, RZ, R35 ;  /* 0x000000ffff1a7224 */ /* 0x000fe200078e0023 */
[----:B------:R-:W-:Y:S01]  /*38a0*/  MOV R13, R36 ;  /* 0x00000024000d7202 */ /* 0x000fe20000000f00 */
[----:B------:R-:W-:Y:S01]  /*38b0*/  IMAD.MOV.U32 R12, RZ, RZ, R37 ;  /* 0x000000ffff0c7224 */ /* 0x000fe200078e0025 */
[----:B------:R-:W-:-:S07]  /*38c0*/  MOV R11, 0x38e0 ;  /* 0x000038e0000b7802 */ /* 0x000fce0000000f00 */
[----:B-1----:R-:W-:Y:S05]  /*38d0*/  CALL.REL.NOINC `($__internal_28_$__cuda_sm20_div_s64) ;  /* 0x0000003000dc7944 */ /* 0x002fea0003c00000 */
        /* <DEDUP_REMOVED lines=11> */
.L_x_1257:
[----:B------:R-:W-:Y:S05]  /*3990*/  BSYNC.RECONVERGENT B1 ;  /* 0x0000000000017941 */ /* 0x000fea0003800200 */
.L_x_1255:
        /* <DEDUP_REMOVED lines=38> */
.L_x_1259:
[----:B------:R-:W-:Y:S01]  /*3c00*/  IMAD.MOV.U32 R29, RZ, RZ, R34 ;  /* 0x000000ffff1d7224 */ /* 0x000fe200078e0022 */
[----:B------:R-:W-:Y:S01]  /*3c10*/  MOV R26, R35 ;  /* 0x00000023001a7202 */ /* 0x000fe20000000f00 */
[----:B------:R-:W-:Y:S01]  /*3c20*/  IMAD.MOV.U32 R13, RZ, RZ, R36 ;  /* 0x000000ffff0d7224 */ /* 0x000fe200078e0024 */
[----:B------:R-:W-:Y:S02]  /*3c30*/  MOV R12, R37 ;  /* 0x00000025000c7202 */ /* 0x000fe40000000f00 */
[----:B------:R-:W-:-:S07]  /*3c40*/  MOV R11, 0x3c60 ;  /* 0x00003c60000b7802 */ /* 0x000fce0000000f00 */
[----:B-1----:R-:W-:Y:S05]  /*3c50*/  CALL.REL.NOINC `($__internal_28_$__cuda_sm20_div_s64) ;  /* 0x0000002c00fc7944 */ /* 0x002fea0003c00000 */
        /* <DEDUP_REMOVED lines=11> */
.L_x_1260:
[----:B------:R-:W-:Y:S05]  /*3d10*/  BSYNC.RECONVERGENT B1 ;  /* 0x0000000000017941 */ /* 0x000fea0003800200 */
.L_x_1258:
        /* <DEDUP_REMOVED lines=38> */
.L_x_1262:
        /* <DEDUP_REMOVED lines=17> */
.L_x_1263:
[----:B------:R-:W-:Y:S05]  /*4090*/  BSYNC.RECONVERGENT B1 ;  /* 0x0000000000017941 */ /* 0x000fea0003800200 */
.L_x_1261:
        /* <DEDUP_REMOVED lines=39> */
.L_x_1265:
        /* <DEDUP_REMOVED lines=17> */
.L_x_1266:
[----:B------:R-:W-:Y:S05]  /*4420*/  BSYNC.RECONVERGENT B1 ;  /* 0x0000000000017941 */ /* 0x000fea0003800200 */
.L_x_1264:
        /* <DEDUP_REMOVED lines=38> */
.L_x_1268:
        /* <DEDUP_REMOVED lines=17> */
.L_x_1269:
[----:B------:R-:W-:Y:S05]  /*47a0*/  BSYNC.RECONVERGENT B1 ;  /* 0x0000000000017941 */ /* 0x000fea0003800200 */
.L_x_1267:
        /* <DEDUP_REMOVED lines=38> */
.L_x_1271:
        /* <DEDUP_REMOVED lines=17> */
.L_x_1272:
[----:B------:R-:W-:Y:S05]  /*4b20*/  BSYNC.RECONVERGENT B1 ;  /* 0x0000000000017941 */ /* 0x000fea0003800200 */
.L_x_1270:
        /* <DEDUP_REMOVED lines=36> */
.L_x_1274:
        /* <DEDUP_REMOVED lines=17> */
.L_x_1275:
[----:B------:R-:W-:Y:S05]  /*4e80*/  BSYNC.RECONVERGENT B1 ;  /* 0x0000000000017941 */ /* 0x000fea0003800200 */
.L_x_1273:
        /* <DEDUP_REMOVED lines=12> */
.L_x_1251:
        /* <DEDUP_REMOVED lines=35> */
.L_x_1279:
[----:B------:R-:W-:Y:S01]  /*5180*/  MOV R29, R15 ;  /* 0x0000000f001d7202 */ /* 0x000fe20000000f00 */
[----:B------:R-:W-:Y:S01]  /*5190*/  IMAD.MOV.U32 R26, RZ, RZ, R14 ;  /* 0x000000ffff1a7224 */ /* 0x000fe200078e000e */
[----:B------:R-:W-:Y:S02]  /*51a0*/  MOV R13, R16 ;  /* 0x00000010000d7202 */ /* 0x000fe40000000f00 */
[----:B------:R-:W-:Y:S02]  /*51b0*/  MOV R12, R17 ;  /* 0x00000011000c7202 */ /* 0x000fe40000000f00 */
[----:B------:R-:W-:-:S07]  /*51c0*/  MOV R11, 0x51e0 ;  /* 0x000051e0000b7802 */ /* 0x000fce0000000f00 */
[----:B------:R-:W-:Y:S05]  /*51d0*/  CALL.REL.NOINC `($__internal_28_$__cuda_sm20_div_s64) ;  /* 0x00000018009c7944 */ /* 0x000fea0003c00000 */
        /* <DEDUP_REMOVED lines=11> */
.L_x_1280:
[----:B------:R-:W-:Y:S05]  /*5290*/  BSYNC.RECONVERGENT B1 ;  /* 0x0000000000017941 */ /* 0x000fea0003800200 */
.L_x_1278:
        /* <DEDUP_REMOVED lines=41> */
.L_x_1282:
[----:B------:R-:W-:Y:S01]  /*5530*/  MOV R29, R18 ;  /* 0x00000012001d7202 */ /* 0x000fe20000000f00 */
[----:B------:R-:W-:Y:S01]  /*5540*/  IMAD.MOV.U32 R13, RZ, RZ, R16 ;  /* 0x000000ffff0d7224 */ /* 0x000fe200078e0010 */
[----:B------:R-:W-:Y:S02]  /*5550*/  MOV R26, R19 ;  /* 0x00000013001a7202 */ /* 0x000fe40000000f00 */
[----:B------:R-:W-:Y:S02]  /*5560*/  MOV R12, R17 ;  /* 0x00000011000c7202 */ /* 0x000fe40000000f00 */
[----:B------:R-:W-:-:S07]  /*5570*/  MOV R11, 0x5590 ;  /* 0x00005590000b7802 */ /* 0x000fce0000000f00 */
[----:B------:R-:W-:Y:S05]  /*5580*/  CALL.REL.NOINC `($__internal_28_$__cuda_sm20_div_s64) ;  /* 0x0000001400b07944 */ /* 0x000fea0003c00000 */
        /* <DEDUP_REMOVED lines=11> */
.L_x_1283:
[----:B------:R-:W-:Y:S05]  /*5640*/  BSYNC.RECONVERGENT B1 ;  /* 0x0000000000017941 */ /* 0x000fea0003800200 */
.L_x_1281:
        /* <DEDUP_REMOVED lines=40> */
.L_x_1285:
        /* <DEDUP_REMOVED lines=17> */
.L_x_1286:
[----:B------:R-:W-:Y:S05]  /*59e0*/  BSYNC.RECONVERGENT B1 ;  /* 0x0000000000017941 */ /* 0x000fea0003800200 */
.L_x_1284:
        /* <DEDUP_REMOVED lines=39> */
.L_x_1288:
[----:B------:R-:W-:Y:S01]  /*5c60*/  MOV R29, R18 ;  /* 0x00000012001d7202 */ /* 0x000fe20000000f00 */
[----:B------:R-:W-:Y:S01]  /*5c70*/  IMAD.MOV.U32 R26, RZ, RZ, R19 ;  /* 0x000000ffff1a7224 */ /* 0x000fe200078e0013 */
[----:B------:R-:W-:Y:S02]  /*5c80*/  MOV R13, R20 ;  /* 0x00000014000d7202 */ /* 0x000fe40000000f00 */
[----:B------:R-:W-:Y:S02]  /*5c90*/  MOV R12, R21 ;  /* 0x00000015000c7202 */ /* 0x000fe40000000f00 */
[----:B------:R-:W-:-:S07]  /*5ca0*/  MOV R11, 0x5cc0 ;  /* 0x00005cc0000b7802 */ /* 0x000fce0000000f00 */
[----:B------:R-:W-:Y:S05]  /*5cb0*/  CALL.REL.NOINC `($__internal_28_$__cuda_sm20_div_s64) ;  /* 0x0000000c00e47944 */ /* 0x000fea0003c00000 */
        /* <DEDUP_REMOVED lines=11> */
.L_x_1289:
[----:B------:R-:W-:Y:S05]  /*5d70*/  BSYNC.RECONVERGENT B1 ;  /* 0x0000000000017941 */ /* 0x000fea0003800200 */
.L_x_1287:
        /* <DEDUP_REMOVED lines=10> */
.L_x_1277:
        /* <DEDUP_REMOVED lines=34> */
.L_x_1292:
        /* <DEDUP_REMOVED lines=17> */
.L_x_1293:
[----:B------:R-:W-:Y:S05]  /*6150*/  BSYNC.RECONVERGENT B1 ;  /* 0x0000000000017941 */ /* 0x000fea0003800200 */
.L_x_1291:
        /* <DEDUP_REMOVED lines=41> */
.L_x_1295:
        /* <DEDUP_REMOVED lines=17> */
.L_x_1296:
[----:B------:R-:W-:Y:S05]  /*6500*/  BSYNC.RECONVERGENT B1 ;  /* 0x0000000000017941 */ /* 0x000fea0003800200 */
.L_x_1294:
        /* <DEDUP_REMOVED lines=10> */
.L_x_1290:
        /* <DEDUP_REMOVED lines=31> */
.L_x_1298:
[----:B------:R-:W-:Y:S01]  /*67a0*/  MOV R21, R10 ;  /* 0x0000000a00157202 */ /* 0x000fe20000000f00 */
[----:B------:R-:W-:Y:S01]  /*67b0*/  IMAD.MOV.U32 R20, RZ, RZ, R15 ;  /* 0x000000ffff147224 */ /* 0x000fe200078e000f */
[----:B------:R-:W-:Y:S02]  /*67c0*/  MOV R22, R11 ;  /* 0x0000000b00167202 */ /* 0x000fe40000000f00 */
[----:B------:R-:W-:Y:S02]  /*67d0*/  MOV R24, R14 ;  /* 0x0000000e00187202 */ /* 0x000fe40000000f00 */
[----:B------:R-:W-:-:S07]  /*67e0*/  MOV R23, 0x6800 ;  /* 0x0000680000177802 */ /* 0x000fce0000000f00 */
[----:B------:R-:W-:Y:S05]  /*67f0*/  CALL.REL.NOINC `($__internal_29_$__cuda_sm20_rem_s64) ;  /* 0x0000000800647944 */ /* 0x000fea0003c00000 */
[----:B------:R-:W-:Y:S01]  /*6800*/  MOV R10, R12 ;  /* 0x0000000c000a7202 */ /* 0x000fe20000000f00 */
[----:B------:R-:W-:-:S07]  /*6810*/  IMAD.MOV.U32 R11, RZ, RZ, R13 ;  /* 0x000000ffff0b7224 */ /* 0x000fce00078e000d */
.L_x_1299:
[----:B------:R-:W-:Y:S05]  /*6820*/  BSYNC.RECONVERGENT B1 ;  /* 0x0000000000017941 */ /* 0x000fea0003800200 */
.L_x_1297:
        /* <DEDUP_REMOVED lines=10> */
.L_x_1250:
[----:B------:R-:W0:Y:S02]  /*68d0*/  LDCU.64 UR4, c[0x0][0x388] ;  /* 0x00007100ff0477ac */ /* 0x000e240008000a00 */
[----:B0-----:R-:W-:-:S04]  /*68e0*/  LEA R8, P0, R7, UR4, 0x2 ;  /* 0x0000000407087c11 */ /* 0x001fc8000f8010ff */
[----:B------:R-:W-:-:S05]  /*68f0*/  LEA.HI.X R9, R7, UR5, R6, 0x2, P0 ;  /* 0x0000000507097c11 */ /* 0x000fca00080f1406 */
[----:B------:R-:W2:Y:S04]  /*6900*/  LDG.E R8, desc[UR6][R8.64] ;  /* 0x0000000608087981 */ /* 0x000ea8000c1e1900 */
[----:B--2---:R0:W-:Y:S02]  /*6910*/  STS [R3], R8 ;  /* 0x0000000803007388 */ /* 0x0041e40000000800 */
.L_x_1249:
[----:B------:R-:W-:Y:S05]  /*6920*/  BSYNC.RECONVERGENT B0 ;  /* 0x0000000000007941 */ /* 0x000fea0003800200 */
.L_x_1201:
[----:B------:R-:W-:Y:S01]  /*6930*/  BAR.SYNC.DEFER_BLOCKING 0x0 ;  /* 0x0000000000007b1d */ /* 0x000fe20000010000 */
[----:B------:R-:W-:Y:S02]  /*6940*/  ISETP.GE.U32.AND P0, PT, R4, 0x42, PT ;  /* 0x000000420400780c */ /* 0x000fe40003f06070 */
[----:B------:R-:W-:-:S11]  /*6950*/  ISETP.GT.U32.AND P1, PT, R2, 0x1f, PT ;  /* 0x0000001f0200780c */ /* 0x000fd60003f24070 */
[----:B------:R-:W-:Y:S05]  /*6960*/  @!P0 BRA `(.L_x_1300) ;  /* 0x00000000002c8947 */ /* 0x000fea0003800000 */
.L_x_1301:
[----:B------:R-:W-:-:S04]  /*6970*/  SHF.R.U32.HI R7, RZ, 0x1, R4 ;  /* 0x00000001ff077819 */ /* 0x000fc80000011604 */
[----:B------:R-:W-:-:S13]  /*6980*/  ISETP.GE.U32.AND P0, PT, R2, R7, PT ;  /* 0x000000070200720c */ /* 0x000fda0003f06070 */
[----:B-1----:R-:W-:Y:S01]  /*6990*/  @!P0 LEA R6, R7, R3, 0x2 ;  /* 0x0000000307068211 */ /* 0x002fe200078e10ff */
[----:B------:R-:W-:Y:S05]  /*69a0*/  @!P0 LDS R5, [R3] ;  /* 0x0000000003058984 */ /* 0x000fea0000000800 */
[----:B------:R-:W0:Y:S02]  /*69b0*/  @!P0 LDS R6, [R6] ;  /* 0x0000000006068984 */ /* 0x000e240000000800 */
[----:B0-----:R-:W-:-:S05]  /*69c0*/  @!P0 IMAD R8, R5, R6, RZ ;  /* 0x0000000605088224 */ /* 0x001fca00078e02ff */
[----:B------:R2:W-:Y:S01]  /*69d0*/  @!P0 STS [R3], R8 ;  /* 0x0000000803008388 */ /* 0x0005e20000000800 */
[----:B------:R-:W-:Y:S01]  /*69e0*/  BAR.SYNC.DEFER_BLOCKING 0x0 ;  /* 0x0000000000007b1d */ /* 0x000fe20000010000 */
[----:B------:R-:W-:Y:S01]  /*69f0*/  ISETP.GT.U32.AND P0, PT, R4, 0x83, PT ;  /* 0x000000830400780c */ /* 0x000fe20003f04070 */
[----:B------:R-:W-:-:S12]  /*6a00*/  IMAD.MOV.U32 R4, RZ, RZ, R7 ;  /* 0x000000ffff047224 */ /* 0x000fd800078e0007 */
[----:B--2---:R-:W-:Y:S05]  /*6a10*/  @P0 BRA `(.L_x_1301) ;  /* 0xfffffffc00d40947 */ /* 0x004fea000383ffff */
.L_x_1300:
[----:B------:R-:W-:Y:S05]  /*6a20*/  @P1 EXIT ;  /* 0x000000000000194d */ /* 0x000fea0003800000 */
[----:B------:R-:W-:Y:S01]  /*6a30*/  LDS R4, [R3] ;  /* 0x0000000003047984 */ /* 0x000fe20000000800 */
[----:B------:R-:W-:-:S03]  /*6a40*/  ISETP.NE.AND P0, PT, R2, RZ, PT ;  /* 0x000000ff0200720c */ /* 0x000fc60003f05270 */
[----:B------:R-:W2:Y:S02]  /*6a50*/  LDS R5, [R3+0x80] ;  /* 0x0000800003057984 */ /* 0x000ea40000000800 */
[----:B--2---:R-:W-:-:S05]  /*6a60*/  IMAD R4, R4, R5, RZ ;  /* 0x0000000504047224 */ /* 0x004fca00078e02ff */
[----:B------:R-:W-:Y:S04]  /*6a70*/  STS [R3], R4 ;  /* 0x0000000403007388 */ /* 0x000fe80000000800 */
[----:B------:R-:W-:Y:S04]  /*6a80*/  LDS R5, [R3] ;  /* 0x0000000003057984 */ /* 0x000fe80000000800 */
[----:B-1----:R-:W1:Y:S02]  /*6a90*/  LDS R6, [R3+0x40] ;  /* 0x0000400003067984 */ /* 0x002e640000000800 */
[----:B-1----:R-:W-:-:S05]  /*6aa0*/  IMAD R6, R5, R6, RZ ;  /* 0x0000000605067224 */ /* 0x002fca00078e02ff */
[----:B------:R-:W-:Y:S04]  /*6ab0*/  STS [R3], R6 ;  /* 0x0000000603007388 */ /* 0x000fe80000000800 */
[----:B------:R-:W-:Y:S04]  /*6ac0*/  LDS R5, [R3] ;  /* 0x0000000003057984 */ /* 0x000fe80000000800 */
[----:B0-----:R-:W0:Y:S02]  /*6ad0*/  LDS R8, [R3+0x20] ;  /* 0x0000200003087984 */ /* 0x001e240000000800 */
        /* <DEDUP_REMOVED lines=23> */
        .weak           $__internal_28_$__cuda_sm20_div_s64
        .type           $__internal_28_$__cuda_sm20_div_s64,@function
        .size           $__internal_28_$__cuda_sm20_div_s64,($__internal_29_$__cuda_sm20_rem_s64 - $__internal_28_$__cuda_sm20_div_s64)
$__internal_28_$__cuda_sm20_div_s64:
        /* <DEDUP_REMOVED lines=83> */
[----:B------:R-:W-:Y:S05]  /*7180*/  RET.REL.NODEC R12 `(uncontiguous_reduce_u32) ;  /* 0xffffff8c0c9c7950 */ /* 0x000fea0003c3ffff */
        .weak           $__internal_29_$__cuda_sm20_rem_s64
        .type           $__internal_29_$__cuda_sm20_rem_s64,@function
        .size           $__internal_29_$__cuda_sm20_rem_s64,(.L_x_3154 - $__internal_29_$__cuda_sm20_rem_s64)
$__internal_29_$__cuda_sm20_rem_s64:
        /* <DEDUP_REMOVED lines=77> */
[----:B------:R-:W-:Y:S06]  /*7660*/  RET.REL.NODEC R10 `(uncontiguous_reduce_u32) ;  /* 0xffffff880a647950 */ /* 0x000fec0003c3ffff */
.L_x_1302:
        /* <DEDUP_REMOVED lines=9> */
.L_x_3154:


//--------------------- .text.contiguous_reduce_u32 --------------------------
	.section	.text.contiguous_reduce_u32,"ax",@progbits
	.align	128
        .global         contiguous_reduce_u32
        .type           contiguous_reduce_u32,@function
        .size           contiguous_reduce_u32,(.L_x_3221 - contiguous_reduce_u32)
        .other          contiguous_reduce_u32,@"STO_CUDA_ENTRY STV_DEFAULT"
contiguous_reduce_u32:
.text.contiguous_reduce_u32:
        /* <DEDUP_REMOVED lines=24> */
[----:B------:R-:W-:Y:S01]  /*0180*/  IMAD.U32 R8, RZ, RZ, UR8 ;  /* 0x00000008ff087e24 */ /* 0x000fe2000f8e00ff */
[----:B------:R-:W-:Y:S01]  /*0190*/  BSSY.RECONVERGENT B0, `(.L_x_1303) ;  /* 0x000000e000007945 */ /* 0x000fe20003800200 */
[----:B------:R-:W-:-:S03]  /*01a0*/  ISETP.GT.U32.AND P1, PT, R2, 0x1f, PT ;  /* 0x0000001f0200780c */ /* 0x000fc60003f24070 */
[----:B------:R-:W-:Y:S01]  /*01b0*/  ISETP.GE.U32.AND P2, PT, R8, 0x42, PT ;  /* 0x000000420800780c */ /* 0x000fe20003f46070 */
[----:B--2---:R-:W-:-:S05]  /*01c0*/  @!P0 IMAD R10, R4, R7, RZ ;  /* 0x00000007040a8224 */ /* 0x004fca00078e02ff */
        /* <DEDUP_REMOVED lines=10> */
.L_x_1304:
[----:B------:R-:W-:Y:S05]  /*0270*/  BSYNC.RECONVERGENT B0 ;  /* 0x0000000000007941 */ /* 0x000fea0003800200 */
.L_x_1303:
[----:B------:R-:W-:Y:S06]  /*0280*/  BAR.SYNC.DEFER_BLOCKING 0x0 ;  /* 0x0000000000007b1d */ /* 0x000fec0000010000 */
[----:B------:R-:W-:Y:S05]  /*0290*/  @!P2 BRA `(.L_x_1305) ;  /* 0x00000000002ca947 */ /* 0x000fea0003800000 */
.L_x_1306:
[----:B------:R-:W-:-:S04]  /*02a0*/  SHF.R.U32.HI R6, RZ, 0x1, R8 ;  /* 0x00000001ff067819 */ /* 0x000fc80000011608 */
[----:B------:R-:W-:-:S13]  /*02b0*/  ISETP.GE.U32.AND P0, PT, R2, R6, PT ;  /* 0x000000060200720c */ /* 0x000fda0003f06070 */
[----:B------:R-:W-:Y:S01]  /*02c0*/  @!P0 IMAD R5, R6, 0x4, R3 ;  /* 0x0000000406058824 */ /* 0x000fe200078e0203 */
[----:B-1----:R-:W-:Y:S05]  /*02d0*/  @!P0 LDS R4, [R3] ;  /* 0x0000000003048984 */ /* 0x002fea0000000800 */
[----:B------:R-:W1:Y:S02]  /*02e0*/  @!P0 LDS R5, [R5] ;  /* 0x0000000005058984 */ /* 0x000e640000000800 */
[----:B-1----:R-:W-:-:S05]  /*02f0*/  @!P0 IMAD R4, R4, R5, RZ ;  /* 0x0000000504048224 */ /* 0x002fca00078e02ff */
[----:B------:R2:W-:Y:S01]  /*0300*/  @!P0 STS [R3], R4 ;  /* 0x0000000403008388 */ /* 0x0005e20000000800 */
[----:B------:R-:W-:Y:S01]  /*0310*/  BAR.SYNC.DEFER_BLOCKING 0x0 ;  /* 0x0000000000007b1d */ /* 0x000fe20000010000 */
[----:B------:R-:W-:Y:S02]  /*0320*/  ISETP.GT.U32.AND P0, PT, R8, 0x83, PT ;  /* 0x000000830800780c */ /* 0x000fe40003f04070 */
[----:B------:R-:W-:-:S11]  /*0330*/  MOV R8, R6 ;  /* 0x0000000600087202 */ /* 0x000fd60000000f00 */
[----:B--2---:R-:W-:Y:S05]  /*0340*/  @P0 BRA `(.L_x_1306) ;  /* 0xfffffffc00d40947 */ /* 0x004fea000383ffff */
.L_x_1305:
[----:B------:R-:W-:Y:S05]  /*0350*/  @P1 EXIT ;  /* 0x000000000000194d */ /* 0x000fea0003800000 */
[----:B-1----:R-:W-:Y:S01]  /*0360*/  LDS R4, [R3] ;  /* 0x0000000003047984 */ /* 0x002fe20000000800 */
[----:B------:R-:W-:-:S03]  /*0370*/  ISETP.NE.AND P0, PT, R2, RZ, PT ;  /* 0x000000ff0200720c */ /* 0x000fc60003f05270 */
[----:B------:R-:W1:Y:S02]  /*0380*/  LDS R5, [R3+0x80] ;  /* 0x0000800003057984 */ /* 0x000e640000000800 */
[----:B-1----:R-:W-:-:S05]  /*0390*/  IMAD R4, R4, R5, RZ ;  /* 0x0000000504047224 */ /* 0x002fca00078e02ff */
[----:B------:R-:W-:Y:S04]  /*03a0*/  STS [R3], R4 ;  /* 0x0000000403007388 */ /* 0x000fe80000000800 */
[----:B------:R-:W-:Y:S04]  /*03b0*/  LDS R5, [R3] ;  /* 0x0000000003057984 */ /* 0x000fe80000000800 */
        /* <DEDUP_REMOVED lines=28> */
.L_x_1307:
        /* <DEDUP_REMOVED lines=16> */
.L_x_3221:


//--------------------- .text.contiguous_reduce3_u16 --------------------------
	.section	.text.contiguous_reduce3_u16,"ax",@progbits
	.align	128
        .global         contiguous_reduce3_u16
        .type           contiguous_reduce3_u16,@function
        .size           contiguous_reduce3_u16,(.L_x_3156 - contiguous_reduce3_u16)
        .other          contiguous_reduce3_u16,@"STO_CUDA_ENTRY STV_DEFAULT"
contiguous_reduce3_u16:
.text.contiguous_reduce3_u16:
        /* <DEDUP_REMOVED lines=21> */
[----:B------:R0:W-:Y:S06]  /*0150*/  STS.U16 [R5], R0 ;  /* 0x0000000005007388 */ /* 0x0001ec0000000400 */
        /* <DEDUP_REMOVED lines=23> */
.L_x_1326:
        /* <DEDUP_REMOVED lines=27> */
.L_x_1310:
[----:B------:R-:W-:Y:S01]  /*0480*/  IMAD.MOV.U32 R26, RZ, RZ, R0 ;  /* 0x000000ffff1a7224 */ /* 0x000fe200078e0000 */
[----:B------:R-:W-:Y:S01]  /*0490*/  MOV R2, R34 ;  /* 0x0000002200027202 */ /* 0x000fe20000000f00 */
[----:B------:R-:W-:Y:S01]  /*04a0*/  IMAD.MOV.U32 R3, RZ, RZ, R35 ;  /* 0x000000ffff037224 */ /* 0x000fe200078e0023 */
[----:B------:R-:W-:-:S07]  /*04b0*/  MOV R10, 0x4d0 ;  /* 0x000004d0000a7802 */ /* 0x000fce0000000f00 */
[----:B01-3--:R-:W-:Y:S05]  /*04c0*/  CALL.REL.NOINC `($__internal_30_$__cuda_sm20_div_s64) ;  /* 0x0000003400747944 */ /* 0x00bfea0003c00000 */
        /* <DEDUP_REMOVED lines=10> */
.L_x_1311:
        /* <DEDUP_REMOVED lines=33> */
.L_x_1312:
[----:B------:R-:W-:Y:S01]  /*0780*/  IMAD.MOV.U32 R2, RZ, RZ, R28 ;  /* 0x000000ffff027224 */ /* 0x000fe200078e001c */
[----:B------:R-:W-:Y:S02]  /*0790*/  MOV R3, R29 ;  /* 0x0000001d00037202 */ /* 0x000fe40000000f00 */
[----:B------:R-:W-:-:S07]  /*07a0*/  MOV R10, 0x7c0 ;  /* 0x000007c0000a7802 */ /* 0x000fce0000000f00 */
[----:B---3--:R-:W-:Y:S05]  /*07b0*/  CALL.REL.NOINC `($__internal_30_$__cuda_sm20_div_s64) ;  /* 0x0000003000b87944 */ /* 0x008fea0003c00000 */
        /* <DEDUP_REMOVED lines=9> */
.L_x_1313:
        /* <DEDUP_REMOVED lines=34> */
.L_x_1314:
[----:B------:R-:W-:Y:S01]  /*0a70*/  MOV R26, R0 ;  /* 0x00000000001a7202 */ /* 0x000fe20000000f00 */
[----:B------:R-:W-:Y:S01]  /*0a80*/  IMAD.MOV.U32 R2, RZ, RZ, R36 ;  /* 0x000000ffff027224 */ /* 0x000fe200078e0024 */
[----:B------:R-:W-:Y:S02]  /*0a90*/  MOV R3, R37 ;  /* 0x0000002500037202 */ /* 0x000fe40000000f00 */
[----:B------:R-:W-:-:S07]  /*0aa0*/  MOV R10, 0xac0 ;  /* 0x00000ac0000a7802 */ /* 0x000fce0000000f00 */
[----:B---3--:R-:W-:Y:S05]  /*0ab0*/  CALL.REL.NOINC `($__internal_30_$__cuda_sm20_div_s64) ;  /* 0x0000002c00f87944 */ /* 0x008fea0003c00000 */
        /* <DEDUP_REMOVED lines=10> */
.L_x_1315:
        /* <DEDUP_REMOVED lines=34> */
.L_x_1316:
        /* <DEDUP_REMOVED lines=13> */
.L_x_1317:
        /* <DEDUP_REMOVED lines=35> */
.L_x_1318:
[----:B------:R-:W-:Y:S01]  /*1080*/  IMAD.MOV.U32 R26, RZ, RZ, R28 ;  /* 0x000000ffff1a7224 */ /* 0x000fe200078e001c */
[----:B------:R-:W-:Y:S01]  /*1090*/  MOV R2, R34 ;  /* 0x0000002200027202 */ /* 0x000fe20000000f00 */
[----:B------:R-:W-:Y:S01]  /*10a0*/  IMAD.MOV.U32 R3, RZ, RZ, R35 ;  /* 0x000000ffff037224 */ /* 0x000fe200078e0023 */
[----:B------:R-:W-:-:S07]  /*10b0*/  MOV R10, 0x10d0 ;  /* 0x000010d0000a7802 */ /* 0x000fce0000000f00 */
[----:B---3--:R-:W-:Y:S05]  /*10c0*/  CALL.REL.NOINC `($__internal_30_$__cuda_sm20_div_s64) ;  /* 0x0000002800747944 */ /* 0x008fea0003c00000 */
        /* <DEDUP_REMOVED lines=9> */
.L_x_1319:
        /* <DEDUP_REMOVED lines=34> */
.L_x_1320:
        /* <DEDUP_REMOVED lines=13> */
.L_x_1321:
        /* <DEDUP_REMOVED lines=34> */
.L_x_1322:
        /* <DEDUP_REMOVED lines=15> */
.L_x_1323:
        /* <DEDUP_REMOVED lines=33> */
.L_x_1324:
[----:B------:R-:W-:Y:S01]  /*1970*/  MOV R2, R32 ;  /* 0x0000002000027202 */ /* 0x000fe20000000f00 */
[----:B------:R-:W-:Y:S01]  /*1980*/  IMAD.MOV.U32 R3, RZ, RZ, R33 ;  /* 0x000000ffff037224 */ /* 0x000fe200078e0021 */
[----:B------:R-:W-:-:S07]  /*1990*/  MOV R10, 0x19b0 ;  /* 0x000019b0000a7802 */ /* 0x000fce0000000f00 */
[----:B---3--:R-:W-:Y:S05]  /*19a0*/  CALL.REL.NOINC `($__internal_30_$__cuda_sm20_div_s64) ;  /* 0x00000020003c7944 */ /* 0x008fea0003c00000 */
        /* <DEDUP_REMOVED lines=8> */
.L_x_1325:
        /* <DEDUP_REMOVED lines=13> */
.L_x_1309:
        /* <DEDUP_REMOVED lines=33> */
.L_x_1328:
[----:B------:R-:W-:Y:S01]  /*1d10*/  MOV R26, R0 ;  /* 0x00000000001a7202 */ /* 0x000fe20000000f00 */
[----:B------:R-:W-:Y:S01]  /*1d20*/  IMAD.MOV.U32 R2, RZ, RZ, R14 ;  /* 0x000000ffff027224 */ /* 0x000fe200078e000e */
[----:B------:R-:W-:Y:S02]  /*1d30*/  MOV R3, R15 ;  /* 0x0000000f00037202 */ /* 0x000fe40000000f00 */
[----:B------:R-:W-:-:S07]  /*1d40*/  MOV R10, 0x1d60 ;  /* 0x00001d60000a7802 */ /* 0x000fce0000000f00 */
[----:B------:R-:W-:Y:S05]  /*1d50*/  CALL.REL.NOINC `($__internal_30_$__cuda_sm20_div_s64) ;  /* 0x0000001c00507944 */ /* 0x000fea0003c00000 */
        /* <DEDUP_REMOVED lines=10> */
.L_x_1329:
        /* <DEDUP_REMOVED lines=35> */
.L_x_1330:
[----:B------:R-:W-:Y:S01]  /*2030*/  MOV R2, R14 ;  /* 0x0000000e00027202 */ /* 0x000fe20000000f00 */
[----:B------:R-:W-:Y:S01]  /*2040*/  IMAD.MOV.U32 R3, RZ, RZ, R15 ;  /* 0x000000ffff037224 */ /* 0x000fe200078e000f */
[----:B------:R-:W-:-:S07]  /*2050*/  MOV R10, 0x2070 ;  /* 0x00002070000a7802 */ /* 0x000fce0000000f00 */
[----:B------:R-:W-:Y:S05]  /*2060*/  CALL.REL.NOINC `($__internal_30_$__cuda_sm20_div_s64) ;  /* 0x00000018008c7944 */ /* 0x000fea0003c00000 */
        /* <DEDUP_REMOVED lines=9> */
.L_x_1331:
        /* <DEDUP_REMOVED lines=36> */
.L_x_1332:
[----:B------:R-:W-:Y:S01]  /*2340*/  IMAD.MOV.U32 R26, RZ, RZ, R16 ;  /* 0x000000ffff1a7224 */ /* 0x000fe200078e0010 */
        /* <DEDUP_REMOVED lines=13> */
.L_x_1333:
        /* <DEDUP_REMOVED lines=33> */
[--C-:B------:R-:W-:Y:S02]  /*2630*/  IMAD.MOV R17, RZ, RZ, -R3.reuse ;  /* 0x000000ffff117224 */ /* 0x100fe400078e0a03 */
[----:B------:R-:W-:Y:S02]  /*2640*/  IMAD.MOV.U32 R22, RZ, RZ, R3 ;  /* 0x000000ffff167224 */ /* 0x000fe400078e0003 */
[----:B------:R-:W-:Y:S01]  /*2650*/  IMAD R17, R16, R17, R26 ;  /* 0x0000001110117224 */ /* 0x000fe200078e021a */
[----:B------:R-:W-:Y:S06]  /*2660*/  BRA `(.L_x_1335) ;  /* 0x0000000000307947 */ /* 0x000fec0003800000 */
.L_x_1334:
[----:B------:R-:W-:Y:S01]  /*2670*/  MOV R2, R16 ;  /* 0x0000001000027202 */ /* 0x000fe20000000f00 */
[----:B------:R-:W-:Y:S01]  /*2680*/  IMAD.MOV.U32 R3, RZ, RZ, R17 ;  /* 0x000000ffff037224 */ /* 0x000fe200078e0011 */
[----:B------:R-:W-:-:S07]  /*2690*/  MOV R10, 0x26b0 ;  /* 0x000026b0000a7802 */ /* 0x000fce0000000f00 */
[----:B------:R-:W-:Y:S05]  /*26a0*/  CALL.REL.NOINC `($__internal_30_$__cuda_sm20_div_s64) ;  /* 0x0000001000fc7944 */ /* 0x000fea0003c00000 */
        /* <DEDUP_REMOVED lines=8> */
.L_x_1335:
[----:B------:R-:W0:Y:S02]  /*2730*/  LDC.64 R2, c[0x0][0x398] ;  /* 0x0000e600ff027b82 */ /* 0x000e240000000a00 */
[----:B0-----:R-:W-:-:S06]  /*2740*/  IMAD.WIDE.U32 R2, R0, 0x8, R2 ;  /* 0x0000000800027825 */ /* 0x001fcc00078e0002 */
[----:B------:R-:W2:Y:S01]  /*2750*/  LDG.E.64 R2, desc[UR10][R2.64] ;  /* 0x0000000a02027981 */ /* 0x000ea2000c1e1b00 */
[----:B------:R-:W-:Y:S01]  /*2760*/  MOV R18, R14 ;  /* 0x0000000e00127202 */ /* 0x000fe20000000f00 */
[----:B------:R-:W-:Y:S02]  /*2770*/  VIADD R4, R4, 0xfffffffc ;  /* 0xfffffffc04047836 */ /* 0x000fe40000000000 */
[-C--:B--2---:R-:W-:Y:S02]  /*2780*/  IMAD R0, R3, R17.reuse, RZ ;  /* 0x0000001103007224 */ /* 0x084fe400078e02ff */
[----:B------:R-:W-:-:S04]  /*2790*/  IMAD.WIDE.U32 R32, R2, R17, R18 ;  /* 0x0000001102207225 */ /* 0x000fc800078e0012 */
[----:B------:R-:W-:Y:S02]  /*27a0*/  IMAD R11, R2, R11, R0 ;  /* 0x0000000b020b7224 */ /* 0x000fe400078e0200 */
[----:B------:R-:W-:-:S03]  /*27b0*/  IMAD.MOV.U32 R0, RZ, RZ, R22 ;  /* 0x000000ffff007224 */ /* 0x000fc600078e0016 */
[----:B------:R-:W-:-:S07]  /*27c0*/  IADD3 R33, PT, PT, R33, R11, RZ ;  /* 0x0000000b21217210 */ /* 0x000fce0007ffe0ff */
.L_x_1327:
        /* <DEDUP_REMOVED lines=31> */
.L_x_1337:
[----:B------:R-:W-:Y:S01]  /*29c0*/  IMAD.MOV.U32 R26, RZ, RZ, R0 ;  /* 0x000000ffff1a7224 */ /* 0x000fe200078e0000 */
[----:B------:R-:W-:Y:S01]  /*29d0*/  MOV R2, R14 ;  /* 0x0000000e00027202 */ /* 0x000fe20000000f00 */
[----:B------:R-:W-:Y:S01]  /*29e0*/  IMAD.MOV.U32 R3, RZ, RZ, R15 ;  /* 0x000000ffff037224 */ /* 0x000fe200078e000f */
[----:B------:R-:W-:-:S07]  /*29f0*/  MOV R10, 0x2a10 ;  /* 0x00002a10000a7802 */ /* 0x000fce0000000f00 */
[----:B------:R-:W-:Y:S05]  /*2a00*/  CALL.REL.NOINC `($__internal_30_$__cuda_sm20_div_s64) ;  /* 0x0000001000247944 */ /* 0x000fea0003c00000 */
        /* <DEDUP_REMOVED lines=10> */
.L_x_1338:
        /* <DEDUP_REMOVED lines=36> */
.L_x_1339:
[----:B------:R-:W-:Y:S01]  /*2cf0*/  IMAD.MOV.U32 R2, RZ, RZ, R14 ;  /* 0x000000ffff027224 */ /* 0x000fe200078e000e */
[----:B------:R-:W-:Y:S02]  /*2d00*/  MOV R3, R15 ;  /* 0x0000000f00037202 */ /* 0x000fe40000000f00 */
        /* <DEDUP_REMOVED lines=10> */
.L_x_1340:
        /* <DEDUP_REMOVED lines=10> */
.L_x_1336:
        /* <DEDUP_REMOVED lines=29> */
.L_x_1341:
[----:B------:R-:W-:-:S07]  /*3020*/  MOV R12, 0x3040 ;  /* 0x00003040000c7802 */ /* 0x000fce0000000f00 */
[----:B------:R-:W-:Y:S05]  /*3030*/  CALL.REL.NOINC `($__internal_31_$__cuda_sm20_rem_s64) ;  /* 0x0000000c00e47944 */ /* 0x000fea0003c00000 */
.L_x_1342:
[----:B------:R-:W0:Y:S02]  /*3040*/  LDC.64 R10, c[0x0][0x398] ;  /* 0x0000e600ff0a7b82 */ /* 0x000e240000000a00 */
[----:B0-----:R-:W-:-:S06]  /*3050*/  IMAD.WIDE.U32 R10, R4, 0x8, R10 ;  /* 0x00000008040a7825 */ /* 0x001fcc00078e000a */
[----:B------:R-:W2:Y:S02]  /*3060*/  LDG.E.64 R10, desc[UR10][R10.64] ;  /* 0x0000000a0a0a7981 */ /* 0x000ea4000c1e1b00 */
[-C--:B--2---:R-:W-:Y:S02]  /*3070*/  IMAD R13, R11, R2.reuse, RZ ;  /* 0x000000020b0d7224 */ /* 0x084fe400078e02ff */
[----:B------:R-:W-:-:S04]  /*3080*/  IMAD.WIDE.U32 R32, R10, R2, R32 ;  /* 0x000000020a207225 */ /* 0x000fc800078e0020 */
[----:B------:R-:W-:-:S04]  /*3090*/  IMAD R13, R10, R3, R13 ;  /* 0x000000030a0d7224 */ /* 0x000fc800078e020d */
[----:B------:R-:W-:-:S07]  /*30a0*/  IMAD.IADD R33, R33, 0x1, R13 ;  /* 0x0000000121217824 */ /* 0x000fce00078e020d */
.L_x_1308:
        /* <DEDUP_REMOVED lines=13> */
[----:B------:R-:W-:Y:S01]  /*3180*/  IMAD.MOV.U32 R3, RZ, RZ, 0x1 ;  /* 0x00000001ff037424 */ /* 0x000fe200078e00ff */
[----:B------:R-:W-:Y:S02]  /*3190*/  IADD3 R7, PT, PT, R7, -0x1, RZ ;  /* 0xffffffff07077810 */ /* 0x000fe40007ffe0ff */
[----:B------:R-:W-:Y:S02]  /*31a0*/  ISETP.GE.U32.AND P0, PT, R2, 0x7, PT ;  /* 0x000000070200780c */ /* 0x000fe40003f06070 */
[----:B------:R-:W-:-:S11]  /*31b0*/  LOP3.LUT R2, R7, 0x7, RZ, 0xc0, !PT ;  /* 0x0000000707027812 */ /* 0x000fd600078ec0ff */
[----:B-1----:R-:W-:Y:S05]  /*31c0*/  @!P0 BRA `(.L_x_1344) ;  /* 0x0000000000f48947 */ /* 0x002fea0003800000 */
[----:B------:R-:W0:Y:S01]  /*31d0*/  S2UR UR5, SR_CgaCtaId ;  /* 0x00000000000579c3 */ /* 0x000e220000008800 */
[----:B------:R-:W-:Y:S01]  /*31e0*/  USHF.L.U32 UR6, UR9, 0x1, URZ ;  /* 0x0000000109067899 */ /* 0x000fe200080006ff */
[----:B------:R-:W-:Y:S01]  /*31f0*/  LOP3.LUT R4, R7, 0xfffffff8, RZ, 0xc0, !PT ;  /* 0xfffffff807047812 */ /* 0x000fe200078ec0ff */
[----:B------:R-:W-:Y:S01]  /*3200*/  UMOV UR4, 0x400 ;  /* 0x0000040000047882 */ /* 0x000fe20000000000 */
[----:B------:R-:W-:Y:S01]  /*3210*/  HFMA2 R3, -RZ, RZ, 0, 0 ;  /* 0x00000000ff037431 */ /* 0x000fe200000001ff */
[----:B------:R-:W-:Y:S02]  /*3220*/  MOV R16, 0x1 ;  /* 0x0000000100107802 */ /* 0x000fe40000000f00 */
[----:B------:R-:W-:Y:S01]  /*3230*/  LEA R5, R8, UR6, 0x1 ;  /* 0x0000000608057c11 */ /* 0x000fe2000f8e08ff */
[----:B------:R-:W-:Y:S01]  /*3240*/  IMAD.MOV R4, RZ, RZ, -R4 ;  /* 0x000000ffff047224 */ /* 0x000fe200078e0a04 */
[----:B0-----:R-:W-:-:S06]  /*3250*/  ULEA UR4, UR5, UR4, 0x18 ;  /* 0x0000000405047291 */ /* 0x001fcc000f8ec0ff */
[----:B------:R-:W-:-:S07]  /*3260*/  IADD3 R5, PT, PT, R5, UR4, RZ ;  /* 0x0000000405057c10 */ /* 0x000fce000fffe0ff */
.L_x_1345:
[----:B------:R-:W0:Y:S01]  /*3270*/  LDS.U16 R8, [R5] ;  /* 0x0000000005087984 */ /* 0x000e220000000400 */
[C---:B------:R-:W-:Y:S01]  /*3280*/  IMAD R11, R16.reuse, UR9, RZ ;  /* 0x00000009100b7c24 */ /* 0x040fe2000f8e02ff */
[----:B--2---:R-:W-:Y:S01]  /*3290*/  PRMT R9, R9, 0x9910, RZ ;  /* 0x0000991009097816 */ /* 0x004fe200000000ff */
[----:B------:R-:W-:Y:S01]  /*32a0*/  VIADD R16, R16, 0x8 ;  /* 0x0000000810107836 */ /* 0x000fe20000000000 */
[----:B------:R-:W-:Y:S02]  /*32b0*/  IADD3 R4, PT, PT, R4, 0x8, RZ ;  /* 0x0000000804047810 */ /* 0x000fe40007ffe0ff */
[----:B------:R-:W-:Y:S02]  /*32c0*/  LEA R11, R11, R0, 0x1 ;  /* 0x000000000b0b7211 */ /* 0x000fe400078e08ff */
[----:B------:R-:W-:Y:S02]  /*32d0*/  ISETP.NE.AND P0, PT, R4, RZ, PT ;  /* 0x000000ff0400720c */ /* 0x000fe40003f05270 */
[----:B------:R-:W-:Y:S01]  /*32e0*/  IADD3 R3, PT, PT, R3, 0x8, RZ ;  /* 0x0000000803037810 */ /* 0x000fe20007ffe0ff */
[----:B------:R-:W1:Y:S01]  /*32f0*/  LDS.U16 R12, [R11+UR6] ;  /* 0x000000060b0c7984 */ /* 0x000e620008000400 */
[----:B------:R-:W-:-:S05]  /*3300*/  VIADD R10, R11, UR6 ;  /* 0x000000060b0a7c36 */ /* 0x000fca0008000000 */
[----:B------:R2:W3:Y:S01]  /*3310*/  LDS.U16 R14, [R10+UR6] ;  /* 0x000000060a0e7984 */ /* 0x0004e20008000400 */
[----:B------:R-:W-:-:S05]  /*3320*/  IADD3 R13, PT, PT, R10, UR6, RZ ;  /* 0x000000060a0d7c10 */ /* 0x000fca000fffe0ff */
[----:B------:R3:W4:Y:S01]  /*3330*/  LDS.U16 R15, [R13+UR6] ;  /* 0x000000060d0f7984 */ /* 0x0007220008000400 */
[----:B0-----:R-:W-:Y:S02]  /*3340*/  PRMT R17, R8, 0x9910, RZ ;  /* 0x0000991008117816 */ /* 0x001fe400000000ff */
[----:B------:R-:W-:-:S03]  /*3350*/  MOV R8, R9 ;  /* 0x0000000900087202 */ /* 0x000fc60000000f00 */
[----:B------:R-:W-:-:S04]  /*3360*/  IMAD.MOV.U32 R9, RZ, RZ, R17 ;  /* 0x000000ffff097224 */ /* 0x000fc800078e0011 */
[----:B------:R-:W-:Y:S01]  /*3370*/  IMAD R8, R8, R9, RZ ;  /* 0x0000000908087224 */ /* 0x000fe200078e02ff */
[----:B------:R-:W-:Y:S02]  /*3380*/  IADD3 R9, PT, PT, R13, UR6, RZ ;  /* 0x000000060d097c10 */ /* 0x000fe4000fffe0ff */
[----:B-1----:R-:W-:Y:S02]  /*3390*/  PRMT R17, R12, 0x9910, RZ ;  /* 0x000099100c117816 */ /* 0x002fe400000000ff */
[----:B------:R-:W-:Y:S01]  /*33a0*/  PRMT R8, R8, 0x9910, RZ ;  /* 0x0000991008087816 */ /* 0x000fe200000000ff */
[----:B------:R0:W1:Y:S01]  /*33b0*/  LDS.U16 R11, [R9+UR6] ;  /* 0x00000006090b7984 */ /* 0x0000620008000400 */
[----:B--2---:R-:W-:Y:S02]  /*33c0*/  IADD3 R10, PT, PT, R9, UR6, RZ ;  /* 0x00000006090a7c10 */ /* 0x004fe4000fffe0ff */
[----:B---3--:R-:W-:Y:S01]  /*33d0*/  PRMT R13, R14, 0x9910, RZ ;  /* 0x000099100e0d7816 */ /* 0x008fe200000000ff */
[----:B------:R-:W-:-:S02]  /*33e0*/  IMAD R8, R8, R17, RZ ;  /* 0x0000001108087224 */ /* 0x000fc400078e02ff */
[----:B------:R2:W3:Y:S01]  /*33f0*/  LDS.U16 R12, [R10+UR6] ;  /* 0x000000060a0c7984 */ /* 0x0004e20008000400 */
[----:B0-----:R-:W-:Y:S02]  /*3400*/  VIADD R9, R10, UR6 ;  /* 0x000000060a097c36 */ /* 0x001fe40008000000 */
[----:B------:R-:W-:Y:S02]  /*3410*/  PRMT R8, R8, 0x9910, RZ ;  /* 0x0000991008087816 */ /* 0x000fe400000000ff */
[----:B----4-:R-:W-:-:S03]  /*3420*/  PRMT R15, R15, 0x9910, RZ ;  /* 0x000099100f0f7816 */ /* 0x010fc600000000ff */
[----:B------:R-:W-:Y:S01]  /*3430*/  IMAD R8, R8, R13, RZ ;  /* 0x0000000d08087224 */ /* 0x000fe200078e02ff */
[----:B--2---:R-:W-:Y:S01]  /*3440*/  IADD3 R10, PT, PT, R9, UR6, RZ ;  /* 0x00000006090a7c10 */ /* 0x004fe2000fffe0ff */
[----:B------:R3:W0:Y:S03]  /*3450*/  LDS.U16 R13, [R9+UR6] ;  /* 0x00000006090d7984 */ /* 0x0006260008000400 */
[----:B------:R-:W-:Y:S02]  /*3460*/  PRMT R8, R8, 0x9910, RZ ;  /* 0x0000991008087816 */ /* 0x000fe400000000ff */
[----:B------:R-:W2:Y:S03]  /*3470*/  LDS.U16 R10, [R10+UR6] ;  /* 0x000000060a0a7984 */ /* 0x000ea60008000400 */
[----:B------:R-:W-:-:S05]  /*3480*/  IMAD R8, R8, R15, RZ ;  /* 0x0000000f08087224 */ /* 0x000fca00078e02ff */
[----:B------:R-:W-:Y:S02]  /*3490*/  PRMT R8, R8, 0x9910, RZ ;  /* 0x0000991008087816 */ /* 0x000fe400000000ff */
[----:B-1----:R-:W-:-:S05]  /*34a0*/  PRMT R11, R11, 0x9910, RZ ;  /* 0x000099100b0b7816 */ /* 0x002fca00000000ff */
[----:B------:R-:W-:Y:S01]  /*34b0*/  IMAD R8, R8, R11, RZ ;  /* 0x0000000b08087224 */ /* 0x000fe200078e02ff */
[----:B---3--:R-:W-:Y:S02]  /*34c0*/  PRMT R9, R12, 0x9910, RZ ;  /* 0x000099100c097816 */ /* 0x008fe400000000ff */
[----:B------:R-:W1:Y:S02]  /*34d0*/  LDC R12, c[0x0][0x360] ;  /* 0x0000d800ff0c7b82 */ /* 0x000e640000000800 */
[----:B------:R-:W-:-:S05]  /*34e0*/  PRMT R8, R8, 0x9910, RZ ;  /* 0x0000991008087816 */ /* 0x000fca00000000ff */
[----:B------:R-:W-:Y:S01]  /*34f0*/  IMAD R8, R8, R9, RZ ;  /* 0x0000000908087224 */ /* 0x000fe200078e02ff */
[----:B0-----:R-:W-:-:S04]  /*3500*/  PRMT R9, R13, 0x9910, RZ ;  /* 0x000099100d097816 */ /* 0x001fc800000000ff */
[----:B------:R-:W-:Y:S02]  /*3510*/  PRMT R8, R8, 0x9910, RZ ;  /* 0x0000991008087816 */ /* 0x000fe400000000ff */
[----:B--2---:R-:W-:-:S03]  /*3520*/  PRMT R10, R10, 0x9910, RZ ;  /* 0x000099100a0a7816 */ /* 0x004fc600000000ff */
[----:B------:R-:W-:-:S05]  /*3530*/  IMAD R8, R8, R9, RZ ;  /* 0x0000000908087224 */ /* 0x000fca00078e02ff */
[----:B------:R-:W-:Y:S01]  /*3540*/  PRMT R9, R8, 0x9910, RZ ;  /* 0x0000991008097816 */ /* 0x000fe200000000ff */
[----:B------:R-:W-:Y:S01]  /*3550*/  IMAD.MOV.U32 R8, RZ, RZ, R10 ;  /* 0x000000ffff087224 */ /* 0x000fe200078e000a */
[----:B-1----:R-:W-:-:S03]  /*3560*/  LEA R5, R12, R5, 0x4 ;  /* 0x000000050c057211 */ /* 0x002fc600078e20ff */
[----:B------:R-:W-:Y:S01]  /*3570*/  IMAD R9, R9, R8, RZ ;  /* 0x0000000809097224 */ /* 0x000fe200078e02ff */
[----:B------:R-:W-:Y:S06]  /*3580*/  @P0 BRA `(.L_x_1345) ;  /* 0xfffffffc00380947 */ /* 0x000fec000383ffff */
[----:B------:R-:W-:-:S07]  /*3590*/  IADD3 R3, PT, PT, R3, 0x1, RZ ;  /* 0x0000000103037810 */ /* 0x000fce0007ffe0ff */
.L_x_1344:
[----:B------:R-:W-:-:S13]  /*35a0*/  ISETP.NE.AND P0, PT, R2, RZ, PT ;  /* 0x000000ff0200720c */ /* 0x000fda0003f05270 */
[----:B------:R-:W-:Y:S05]  /*35b0*/  @!P0 BRA `(.L_x_1346) ;  /* 0x0000000000e48947 */ /* 0x000fea0003800000 */
[----:B------:R-:W-:Y:S02]  /*35c0*/  ISETP.GE.U32.AND P0, PT, R2, 0x4, PT ;  /* 0x000000040200780c */ /* 0x000fe40003f06070 */
[----:B------:R-:W-:-:S04]  /*35d0*/  LOP3.LUT R14, R7, 0x3, RZ, 0xc0, !PT ;  /* 0x00000003070e7812 */ /* 0x000fc800078ec0ff */
[----:B------:R-:W-:-:S07]  /*35e0*/  ISETP.NE.AND P1, PT, R14, RZ, PT ;  /* 0x000000ff0e00720c */ /* 0x000fce0003f25270 */
[----:B------:R-:W-:Y:S06]  /*35f0*/  @!P0 BRA `(.L_x_1347) ;  /* 0x0000000000688947 */ /* 0x000fec0003800000 */
[----:B------:R-:W0:Y:S01]  /*3600*/  LDC R13, c[0x0][0x360] ;  /* 0x0000d800ff0d7b82 */ /* 0x000e220000000800 */
[----:B------:R-:W-:Y:S01]  /*3610*/  IMAD R5, R3, UR9, RZ ;  /* 0x0000000903057c24 */ /* 0x000fe2000f8e02ff */
[----:B--2---:R-:W-:Y:S01]  /*3620*/  PRMT R9, R9, 0x9910, RZ ;  /* 0x0000991009097816 */ /* 0x004fe200000000ff */
[----:B------:R-:W-:-:S03]  /*3630*/  VIADD R3, R3, 0x4 ;  /* 0x0000000403037836 */ /* 0x000fc60000000000 */
[----:B------:R-:W-:-:S05]  /*3640*/  LEA R5, R5, R0, 0x1 ;  /* 0x0000000005057211 */ /* 0x000fca00078e08ff */
[----:B------:R-:W1:Y:S01]  /*3650*/  LDS.U16 R2, [R5] ;  /* 0x0000000005027984 */ /* 0x000e620000000400 */
[----:B0-----:R-:W-:-:S05]  /*3660*/  IMAD R4, R13, 0x2, R5 ;  /* 0x000000020d047824 */ /* 0x001fca00078e0205 */
[----:B------:R-:W0:Y:S01]  /*3670*/  LDS.U16 R8, [R4] ;  /* 0x0000000004087984 */ /* 0x000e220000000400 */
[----:B------:R-:W-:-:S04]  /*3680*/  LEA R10, R13, R4, 0x1 ;  /* 0x000000040d0a7211 */ /* 0x000fc800078e08ff */
[----:B------:R-:W-:Y:S01]  /*3690*/  LEA R12, R13, R10, 0x1 ;  /* 0x0000000a0d0c7211 */ /* 0x000fe200078e08ff */
[----:B------:R-:W2:Y:S05]  /*36a0*/  LDS.U16 R11, [R10] ;  /* 0x000000000a0b7984 */ /* 0x000eaa0000000400 */
[----:B------:R-:W3:Y:S01]  /*36b0*/  LDS.U16 R12, [R12] ;  /* 0x000000000c0c7984 */ /* 0x000ee20000000400 */
[----:B-1----:R-:W-:Y:S01]  /*36c0*/  PRMT R13, R2, 0x9910, RZ ;  /* 0x00009910020d7816 */ /* 0x002fe200000000ff */
[----:B------:R-:W-:-:S03]  /*36d0*/  IMAD.MOV.U32 R2, RZ, RZ, R9 ;  /* 0x000000ffff027224 */ /* 0x000fc600078e0009 */
[----:B------:R-:W-:-:S05]  /*36e0*/  MOV R9, R13 ;  /* 0x0000000d00097202 */ /* 0x000fca0000000f00 */
[----:B------:R-:W-:-:S05]  /*36f0*/  IMAD R2, R2, R9, RZ ;  /* 0x0000000902027224 */ /* 0x000fca00078e02ff */
[----:B------:R-:W-:Y:S02]  /*3700*/  PRMT R2, R2, 0x9910, RZ ;  /* 0x0000991002027816 */ /* 0x000fe400000000ff */
[----:B0-----:R-:W-:-:S05]  /*3710*/  PRMT R5, R8, 0x9910, RZ ;  /* 0x0000991008057816 */ /* 0x001fca00000000ff */
[----:B------:R-:W-:Y:S01]  /*3720*/  IMAD R2, R2, R5, RZ ;  /* 0x0000000502027224 */ /* 0x000fe200078e02ff */
[----:B--2---:R-:W-:-:S04]  /*3730*/  PRMT R5, R11, 0x9910, RZ ;  /* 0x000099100b057816 */ /* 0x004fc800000000ff */
[----:B------:R-:W-:Y:S02]  /*3740*/  PRMT R2, R2, 0x9910, RZ ;  /* 0x0000991002027816 */ /* 0x000fe400000000ff */
[----:B---3--:R-:W-:-:S03]  /*3750*/  PRMT R12, R12, 0x9910, RZ ;  /* 0x000099100c0c7816 */ /* 0x008fc600000000ff */
[----:B------:R-:W-:-:S05]  /*3760*/  IMAD R2, R2, R5, RZ ;  /* 0x0000000502027224 */ /* 0x000fca00078e02ff */
[----:B------:R-:W-:Y:S02]  /*3770*/  PRMT R9, R2, 0x9910, RZ ;  /* 0x0000991002097816 */ /* 0x000fe400000000ff */
[----:B------:R-:W-:-:S05]  /*3780*/  MOV R2, R12 ;  /* 0x0000000c00027202 */ /* 0x000fca0000000f00 */
[----:B------:R-:W-:-:S07]  /*3790*/  IMAD R9, R9, R2, RZ ;  /* 0x0000000209097224 */ /* 0x000fce00078e02ff */
.L_x_1347:
[----:B------:R-:W-:Y:S05]  /*37a0*/  @!P1 BRA `(.L_x_1346) ;  /* 0x0000000000689947 */ /* 0x000fea0003800000 */
[----:B------:R-:W-:Y:S02]  /*37b0*/  ISETP.NE.AND P0, PT, R14, 0x1, PT ;  /* 0x000000010e00780c */ /* 0x000fe40003f05270 */
[----:B------:R-:W-:-:S04]  /*37c0*/  LOP3.LUT R7, R7, 0x1, RZ, 0xc0, !PT ;  /* 0x0000000107077812 */ /* 0x000fc800078ec0ff */
[----:B------:R-:W-:-:S07]  /*37d0*/  ISETP.NE.U32.AND P1, PT, R7, 0x1, PT ;  /* 0x000000010700780c */ /* 0x000fce0003f25070 */
[----:B------:R-:W-:Y:S06]  /*37e0*/  @!P0 BRA `(.L_x_1348) ;  /* 0x00000000003c8947 */ /* 0x000fec0003800000 */
[----:B------:R-:W0:Y:S01]  /*37f0*/  LDC R4, c[0x0][0x360] ;  /* 0x0000d800ff047b82 */ /* 0x000e220000000800 */
[----:B------:R-:W-:Y:S01]  /*3800*/  IMAD R5, R3, UR9, RZ ;  /* 0x0000000903057c24 */ /* 0x000fe2000f8e02ff */
[----:B--2---:R-:W-:Y:S02]  /*3810*/  PRMT R9, R9, 0x9910, RZ ;  /* 0x0000991009097816 */ /* 0x004fe400000000ff */
[----:B------:R-:W-:Y:S02]  /*3820*/  IADD3 R3, PT, PT, R3, 0x2, RZ ;  /* 0x0000000203037810 */ /* 0x000fe40007ffe0ff */
[----:B------:R-:W-:-:S05]  /*3830*/  LEA R5, R5, R0, 0x1 ;  /* 0x0000000005057211 */ /* 0x000fca00078e08ff */
[----:B------:R-:W1:Y:S01]  /*3840*/  LDS.U16 R2, [R5] ;  /* 0x0000000005027984 */ /* 0x000e620000000400 */
[----:B0-----:R-:W-:-:S06]  /*3850*/  LEA R4, R4, R5, 0x1 ;  /* 0x0000000504047211 */ /* 0x001fcc00078e08ff */
[----:B------:R-:W0:Y:S01]  /*3860*/  LDS.U16 R4, [R4] ;  /* 0x0000000004047984 */ /* 0x000e220000000400 */
[----:B-1----:R-:W-:Y:S01]  /*3870*/  PRMT R7, R2, 0x9910, RZ ;  /* 0x0000991002077816 */ /* 0x002fe200000000ff */
[----:B------:R-:W-:-:S04]  /*3880*/  IMAD.MOV.U32 R2, RZ, RZ, R9 ;  /* 0x000000ffff027224 */ /* 0x000fc800078e0009 */
[----:B------:R-:W-:-:S05]  /*3890*/  IMAD R2, R2, R7, RZ ;  /* 0x0000000702027224 */ /* 0x000fca00078e02ff */
[----:B------:R-:W-:Y:S02]  /*38a0*/  PRMT R2, R2, 0x9910, RZ ;  /* 0x0000991002027816 */ /* 0x000fe400000000ff */
[----:B0-----:R-:W-:-:S05]  /*38b0*/  PRMT R7, R4, 0x9910, RZ ;  /* 0x0000991004077816 */ /* 0x001fca00000000ff */
[----:B------:R-:W-:-:S05]  /*38c0*/  IMAD R2, R2, R7, RZ ;  /* 0x0000000702027224 */ /* 0x000fca00078e02ff */
[----:B------:R-:W-:-:S07]  /*38d0*/  PRMT R9, R2, 0x7610, R9 ;  /* 0x0000761002097816 */ /* 0x000fce0000000009 */
.L_x_1348:
[----:B------:R-:W-:Y:S01]  /*38e0*/  @!P1 IMAD R3, R3, UR9, RZ ;  /* 0x0000000903039c24 */ /* 0x000fe2000f8e02ff */
[----:B--2---:R-:W-:-:S04]  /*38f0*/  @!P1 PRMT R5, R9, 0x9910, RZ ;  /* 0x0000991009059816 */ /* 0x004fc800000000ff */
[----:B------:R-:W-:-:S06]  /*3900*/  @!P1 LEA R3, R3, R0, 0x1 ;  /* 0x0000000003039211 */ /* 0x000fcc00078e08ff */
[----:B------:R-:W0:Y:S02]  /*3910*/  @!P1 LDS.U16 R3, [R3] ;  /* 0x0000000003039984 */ /* 0x000e240000000400 */
[----:B0-----:R-:W-:-:S05]  /*3920*/  @!P1 PRMT R2, R3, 0x9910, RZ ;  /* 0x0000991003029816 */ /* 0x001fca00000000ff */
[----:B------:R-:W-:-:S05]  /*3930*/  @!P1 IMAD R2, R5, R2, RZ ;  /* 0x0000000205029224 */ /* 0x000fca00078e02ff */
[----:B------:R-:W-:-:S07]  /*3940*/  @!P1 PRMT R9, R2, 0x7610, R9 ;  /* 0x0000761002099816 */ /* 0x000fce0000000009 */
.L_x_1346:
[----:B--2---:R1:W-:Y:S02]  /*3950*/  STS.U16 [R0], R9 ;  /* 0x0000000900007388 */ /* 0x0043e40000000400 */
.L_x_1343:
[----:B0-----:R-:W0:Y:S01]  /*3960*/  LDC.64 R2, c[0x4][RZ] ;  /* 0x01000000ff027b82 */ /* 0x001e220000000a00 */
[----:B------:R-:W-:Y:S01]  /*3970*/  BSSY B0, `(.L_x_1349) ;  /* 0x0000007000007945 */ /* 0x000fe20003800000 */
[----:B------:R-:W-:-:S07]  /*3980*/  IMAD.MOV.U32 R5, RZ, RZ, 0x1 ;  /* 0x00000001ff057424 */ /* 0x000fce00078e00ff */
.L_x_1350:
[----:B------:R-:W-:Y:S01]  /*3990*/  HFMA2 R4, -RZ, RZ, 0, 0 ;  /* 0x00000000ff047431 */ /* 0x000fe200000001ff */
[----:B------:R-:W-:Y:S05]  /*39a0*/  YIELD ;  /* 0x0000000000007946 */ /* 0x000fea0003800000 */
[----:B0-----:R-:W2:Y:S02]  /*39b0*/  ATOMG.E.CAS.STRONG.GPU PT, R4, [R2], R4, R5 ;  /* 0x00000004020473a9 */ /* 0x001ea400001ee105 */
[----:B--2---:R-:W-:-:S13]  /*39c0*/  ISETP.NE.AND P0, PT, R4, RZ, PT ;  /* 0x000000ff0400720c */ /* 0x004fda0003f05270 */
[----:B------:R-:W-:Y:S05]  /*39d0*/  @P0 BRA `(.L_x_1350) ;  /* 0xfffffffc00ec0947 */ /* 0x000fea000383ffff */
[----:B------:R-:W-:Y:S05]  /*39e0*/  BSYNC B0 ;  /* 0x0000000000007941 */ /* 0x000fea0003800000 */
.L_x_1349:
[----:B------:R-:W0:Y:S01]  /*39f0*/  LDCU.64 UR4, c[0x0][0x380] ;  /* 0x00007000ff0477ac */ /* 0x000e220008000a00 */
[----:B-1----:R-:W1:Y:S01]  /*3a00*/  LDS.U16 R0, [R0] ;  /* 0x0000000000007984 */ /* 0x002e620000000400 */
[----:B0-----:R-:W-:-:S04]  /*3a10*/  LEA R4, P0, R6, UR4, 0x1 ;  /* 0x0000000406047c11 */ /* 0x001fc8000f8008ff */
[----:B------:R-:W-:-:S05]  /*3a20*/  LEA.HI.X R5, R6, UR5, RZ, 0x1, P0 ;  /* 0x0000000506057c11 */ /* 0x000fca00080f0cff */
[----:B------:R-:W2:Y:S01]  /*3a30*/  LDG.E.U16 R6, desc[UR10][R4.64] ;  /* 0x0000000a04067981 */ /* 0x000ea2000c1e1500 */
[----:B-1----:R-:W-:Y:S02]  /*3a40*/  PRMT R7, R0, 0x9910, RZ ;  /* 0x0000991000077816 */ /* 0x002fe400000000ff */
[----:B--2---:R-:W-:-:S05]  /*3a50*/  PRMT R6, R6, 0x9910, RZ ;  /* 0x0000991006067816 */ /* 0x004fca00000000ff */
[----:B------:R-:W-:-:S05]  /*3a60*/  IMAD R7, R7, R6, RZ ;  /* 0x0000000607077224 */ /* 0x000fca00078e02ff */
[----:B------:R-:W-:Y:S04]  /*3a70*/  STG.E.U16 desc[UR10][R4.64], R7 ;  /* 0x0000000704007986 */ /* 0x000fe8000c10150a */
[----:B------:R-:W-:Y:S01]  /*3a80*/  ATOMG.E.EXCH.STRONG.GPU PT, RZ, desc[UR10][R2.64], RZ ;  /* 0x800000ff02ff79a8 */ /* 0x000fe2000c1ef10a */
[----:B------:R-:W-:Y:S05]  /*3a90*/  EXIT ;  /* 0x000000000000794d */ /* 0x000fea0003800000 */
        .weak           $__internal_30_$__cuda_sm20_div_s64
        .type           $__internal_30_$__cuda_sm20_div_s64,@function
        .size           $__internal_30_$__cuda_sm20_div_s64,($__internal_31_$__cuda_sm20_rem_s64 - $__internal_30_$__cuda_sm20_div_s64)
$__internal_30_$__cuda_sm20_div_s64:
        /* <DEDUP_REMOVED lines=82> */
[----:B------:R-:W-:Y:S06]  /*3fc0*/  RET.REL.NODEC R10 `(contiguous_reduce3_u16) ;  /* 0xffffffc00a0c7950 */ /* 0x000fec0003c3ffff */
        .weak           $__internal_31_$__cuda_sm20_rem_s64
        .type           $__internal_31_$__cuda_sm20_rem_s64,@function
        .size           $__internal_31_$__cuda_sm20_rem_s64,(.L_x_3156 - $__internal_31_$__cuda_sm20_rem_s64)
$__internal_31_$__cuda_sm20_rem_s64:
        /* <DEDUP_REMOVED lines=65> */
[----:B------:R-:W-:Y:S06]  /*43e0*/  RET.REL.NODEC R12 `(contiguous_reduce3_u16) ;  /* 0xffffffbc0c047950 */ /* 0x000fec0003c3ffff */
.L_x_1351:
        /* <DEDUP_REMOVED lines=9> */
.L_x_3156:


//--------------------- .text.contiguous_reduce22_u16 --------------------------
	.section	.text.contiguous_reduce22_u16,"ax",@progbits
	.align	128
        .global         contiguous_reduce22_u16
        .type           contiguous_reduce22_u16,@function
        .size           contiguous_reduce22_u16,(.L_x_3223 - contiguous_reduce22_u16)
        .other          contiguous_reduce22_u16,@"STO_CUDA_ENTRY STV_DEFAULT"
contiguous_reduce22_u16:
.text.contiguous_reduce22_u16:
[----:B------:R-:W-:Y:S01]  /*0000*/  LDC R1, c[0x0][0x37c] ;  /* 0x0000df00ff017b82 */ /* 0x000fe20000000800 */
[----:B------:R-:W0:Y:S07]  /*0010*/  S2R R0, SR_TID.X ;  /* 0x0000000000007919 */ /* 0x000e2e0000002100 */
[----:B------:R-:W1:Y:S01]  /*0020*/  S2UR UR6, SR_CTAID.X ;  /* 0x00000000000679c3 */ /* 0x000e620000002500 */
[----:B------:R-:W2:Y:S01]  /*0030*/  LDCU.64 UR8, c[0x0][0x390] ;  /* 0x00007200ff0877ac */ /* 0x000ea20008000a00 */
[----:B------:R-:W-:Y:S01]  /*0040*/  IMAD.MOV.U32 R6, RZ, RZ, 0x1 ;  /* 0x00000001ff067424 */ /* 0x000fe200078e00ff */
[----:B------:R-:W-:Y:S01]  /*0050*/  BSSY.RECONVERGENT B0, `(.L_x_1352) ;  /* 0x000002e000007945 */ /* 0x000fe20003800200 */
[----:B------:R-:W-:Y:S01]  /*0060*/  UMOV UR4, 0x400 ;  /* 0x0000040000047882 */ /* 0x000fe20000000000 */
[----:B------:R-:W3:Y:S03]  /*0070*/  LDCU.64 UR12, c[0x0][0x358] ;  /* 0x00006b00ff0c77ac */ /* 0x000ee60008000a00 */
[----:B------:R-:W1:Y:S08]  /*0080*/  LDC R3, c[0x0][0x360] ;  /* 0x0000d800ff037b82 */ /* 0x000e700000000800 */
[----:B------:R-:W4:Y:S01]  /*0090*/  S2UR UR5, SR_CgaCtaId ;  /* 0x00000000000579c3 */ /* 0x000f220000008800 */
[----:B-1----:R-:W-:-:S04]  /*00a0*/  IMAD R5, R3, UR6, RZ ;  /* 0x0000000603057c24 */ /* 0x002fc8000f8e02ff */
[----:B0-----:R-:W-:Y:S01]  /*00b0*/  IMAD R4, R5, 0x2, R0 ;  /* 0x0000000205047824 */ /* 0x001fe200078e0200 */
[----:B----4-:R-:W-:-:S03]  /*00c0*/  ULEA UR4, UR5, UR4, 0x18 ;  /* 0x0000000405047291 */ /* 0x010fc6000f8ec0ff */
[----:B------:R-:W-:-:S03]  /*00d0*/  IMAD.IADD R8, R4, 0x1, R3 ;  /* 0x0000000104087824 */ /* 0x000fc600078e0203 */
[----:B------:R-:W-:Y:S02]  /*00e0*/  LEA R2, R0, UR4, 0x1 ;  /* 0x0000000400027c11 */ /* 0x000fe4000f8e08ff */
[----:B--2---:R-:W-:-:S03]  /*00f0*/  ISETP.GE.U32.AND P0, PT, R8, UR8, PT ;  /* 0x0000000808007c0c */ /* 0x004fc6000bf06070 */
[----:B------:R0:W-:Y:S01]  /*0100*/  STS.U16 [R2], R6 ;  /* 0x0000000602007388 */ /* 0x0001e20000000400 */
[----:B------:R-:W-:-:S13]  /*0110*/  ISETP.GE.U32.AND.EX P0, PT, RZ, UR9, PT, P0 ;  /* 0x00000009ff007c0c */ /* 0x000fda000bf06100 */
[----:B0--3--:R-:W-:Y:S05]  /*0120*/  @P0 BRA `(.L_x_1353) ;  /* 0x0000000000500947 */ /* 0x009fea0003800000 */
[----:B------:R-:W0:Y:S01]  /*0130*/  S2R R7, SR_CTAID.Y ;  /* 0x0000000000077919 */ /* 0x000e220000002600 */
[----:B------:R-:W1:Y:S01]  /*0140*/  LDCU.64 UR4, c[0x0][0x388] ;  /* 0x00007100ff0477ac */ /* 0x000e620008000a00 */
[----:B------:R-:W-:Y:S02]  /*0150*/  IMAD.MOV.U32 R5, RZ, RZ, RZ ;  /* 0x000000ffff057224 */ /* 0x000fe400078e00ff */
[----:B------:R-:W-:Y:S02]  /*0160*/  IMAD.MOV.U32 R9, RZ, RZ, RZ ;  /* 0x000000ffff097224 */ /* 0x000fe400078e00ff */
[----:B0-----:R-:W-:-:S04]  /*0170*/  IMAD.WIDE.U32 R4, R7, UR8, R4 ;  /* 0x0000000807047c25 */ /* 0x001fc8000f8e0004 */
[C---:B------:R-:W-:Y:S01]  /*0180*/  IMAD R11, R7.reuse, UR9, RZ ;  /* 0x00000009070b7c24 */ /* 0x040fe2000f8e02ff */
[----:B-1----:R-:W-:Y:S01]  /*0190*/  LEA R6, P0, R4, UR4, 0x1 ;  /* 0x0000000404067c11 */ /* 0x002fe2000f8008ff */
[----:B------:R-:W-:-:S04]  /*01a0*/  IMAD.WIDE.U32 R8, R7, UR8, R8 ;  /* 0x0000000807087c25 */ /* 0x000fc8000f8e0008 */
[----:B------:R-:W-:Y:S01]  /*01b0*/  IMAD.IADD R7, R5, 0x1, R11 ;  /* 0x0000000105077824 */ /* 0x000fe200078e020b */
[----:B------:R-:W-:Y:S01]  /*01c0*/  LEA R10, P1, R8, UR4, 0x1 ;  /* 0x00000004080a7c11 */ /* 0x000fe2000f8208ff */
[----:B------:R-:W-:-:S03]  /*01d0*/  IMAD.IADD R5, R11, 0x1, R9 ;  /* 0x000000010b057824 */ /* 0x000fc600078e0209 */
[----:B------:R-:W-:Y:S02]  /*01e0*/  LEA.HI.X R7, R4, UR5, R7, 0x1, P0 ;  /* 0x0000000504077c11 */ /* 0x000fe400080f0c07 */
[----:B------:R-:W-:-:S03]  /*01f0*/  LEA.HI.X R11, R8, UR5, R5, 0x1, P1 ;  /* 0x00000005080b7c11 */ /* 0x000fc600088f0c05 */
[----:B------:R-:W2:Y:S04]  /*0200*/  LDG.E.U16 R6, desc[UR12][R6.64] ;  /* 0x0000000c06067981 */ /* 0x000ea8000c1e1500 */
[----:B------:R-:W3:Y:S01]  /*0210*/  LDG.E.U16 R10, desc[UR12][R10.64] ;  /* 0x0000000c0a0a7981 */ /* 0x000ee2000c1e1500 */
[----:B--2---:R-:W-:Y:S02]  /*0220*/  PRMT R5, R6, 0x9910, RZ ;  /* 0x0000991006057816 */ /* 0x004fe400000000ff */
[----:B---3--:R-:W-:-:S05]  /*0230*/  PRMT R4, R10, 0x9910, RZ ;  /* 0x000099100a047816 */ /* 0x008fca00000000ff */
[----:B------:R-:W-:-:S05]  /*0240*/  IMAD R5, R5, R4, RZ ;  /* 0x0000000405057224 */ /* 0x000fca00078e02ff */
[----:B------:R1:W-:Y:S01]  /*0250*/  STS.U16 [R2], R5 ;  /* 0x0000000502007388 */ /* 0x0003e20000000400 */
[----:B------:R-:W-:Y:S05]  /*0260*/  BRA `(.L_x_1354) ;  /* 0x0000000000307947 */ /* 0x000fea0003800000 */
.L_x_1353:
[----:B------:R-:W-:-:S04]  /*0270*/  ISETP.GE.U32.AND P0, PT, R4, UR8, PT ;  /* 0x0000000804007c0c */ /* 0x000fc8000bf06070 */
[----:B------:R-:W-:-:S13]  /*0280*/  ISETP.GE.U32.AND.EX P0, PT, RZ, UR9, PT, P0 ;  /* 0x00000009ff007c0c */ /* 0x000fda000bf06100 */
[----:B------:R-:W-:Y:S05]  /*0290*/  @P0 BRA `(.L_x_1354) ;  /* 0x0000000000240947 */ /* 0x000fea0003800000 */
[----:B------:R-:W0:Y:S01]  /*02a0*/  S2R R7, SR_CTAID.Y ;  /* 0x0000000000077919 */ /* 0x000e220000002600 */
[----:B------:R-:W1:Y:S01]  /*02b0*/  LDCU.64 UR4, c[0x0][0x388] ;  /* 0x00007100ff0477ac */ /* 0x000e620008000a00 */
[----:B------:R-:W-:Y:S02]  /*02c0*/  IMAD.MOV.U32 R5, RZ, RZ, RZ ;  /* 0x000000ffff057224 */ /* 0x000fe400078e00ff */
[----:B0-----:R-:W-:-:S04]  /*02d0*/  IMAD.WIDE.U32 R4, R7, UR8, R4 ;  /* 0x0000000807047c25 */ /* 0x001fc8000f8e0004 */
[----:B------:R-:W-:Y:S01]  /*02e0*/  IMAD R7, R7, UR9, R5 ;  /* 0x0000000907077c24 */ /* 0x000fe2000f8e0205 */
[----:B-1----:R-:W-:-:S04]  /*02f0*/  LEA R6, P0, R4, UR4, 0x1 ;  /* 0x0000000404067c11 */ /* 0x002fc8000f8008ff */
[----:B------:R-:W-:-:S06]  /*0300*/  LEA.HI.X R7, R4, UR5, R7, 0x1, P0 ;  /* 0x0000000504077c11 */ /* 0x000fcc00080f0c07 */
[----:B------:R-:W2:Y:S04]  /*0310*/  LDG.E.U16 R7, desc[UR12][R6.64] ;  /* 0x0000000c06077981 */ /* 0x000ea8000c1e1500 */
[----:B--2---:R0:W-:Y:S02]  /*0320*/  STS.U16 [R2], R7 ;  /* 0x0000000702007388 */ /* 0x0041e40000000400 */
.L_x_1354:
[----:B------:R-:W-:Y:S05]  /*0330*/  BSYNC.RECONVERGENT B0 ;  /* 0x0000000000007941 */ /* 0x000fea0003800200 */
.L_x_1352:
[----:B------:R-:W-:Y:S01]  /*0340*/  BAR.SYNC.DEFER_BLOCKING 0x0 ;  /* 0x0000000000007b1d */ /* 0x000fe20000010000 */
[----:B------:R-:W-:Y:S02]  /*0350*/  ISETP.GE.U32.AND P1, PT, R3, 0x42, PT ;  /* 0x000000420300780c */ /* 0x000fe40003f26070 */
[----:B------:R-:W-:-:S11]  /*0360*/  ISETP.GT.U32.AND P0, PT, R0, 0x1f, PT ;  /* 0x0000001f0000780c */ /* 0x000fd60003f04070 */
[----:B------:R-:W-:Y:S05]  /*0370*/  @!P1 BRA `(.L_x_1355) ;  /* 0x0000000000389947 */ /* 0x000fea0003800000 */
.L_x_1356:
[----:B------:R-:W-:-:S04]  /*0380*/  SHF.R.U32.HI R9, RZ, 0x1, R3 ;  /* 0x00000001ff097819 */ /* 0x000fc80000011603 */
[----:B------:R-:W-:-:S13]  /*0390*/  ISETP.GE.U32.AND P1, PT, R0, R9, PT ;  /* 0x000000090000720c */ /* 0x000fda0003f26070 */
[----:B-1----:R-:W-:Y:S01]  /*03a0*/  @!P1 LOP3.LUT R5, R3, 0x7fe, RZ, 0xc0, !PT ;  /* 0x000007fe03059812 */ /* 0x002fe200078ec0ff */
[----:B------:R-:W0:Y:S04]  /*03b0*/  @!P1 LDS.U16 R4, [R2] ;  /* 0x0000000002049984 */ /* 0x000e280000000400 */
[----:B------:R-:W-:-:S06]  /*03c0*/  @!P1 IMAD.IADD R5, R2, 0x1, R5 ;  /* 0x0000000102059824 */ /* 0x000fcc00078e0205 */
[----:B------:R-:W1:Y:S01]  /*03d0*/  @!P1 LDS.U16 R5, [R5] ;  /* 0x0000000005059984 */ /* 0x000e620000000400 */
[----:B0-----:R-:W-:Y:S02]  /*03e0*/  @!P1 PRMT R7, R4, 0x9910, RZ ;  /* 0x0000991004079816 */ /* 0x001fe400000000ff */
[----:B-1----:R-:W-:-:S05]  /*03f0*/  @!P1 PRMT R4, R5, 0x9910, RZ ;  /* 0x0000991005049816 */ /* 0x002fca00000000ff */
[----:B------:R-:W-:-:S05]  /*0400*/  @!P1 IMAD R7, R7, R4, RZ ;  /* 0x0000000407079224 */ /* 0x000fca00078e02ff */
[----:B------:R2:W-:Y:S01]  /*0410*/  @!P1 STS.U16 [R2], R7 ;  /* 0x0000000702009388 */ /* 0x0005e20000000400 */
[----:B------:R-:W-:Y:S01]  /*0420*/  BAR.SYNC.DEFER_BLOCKING 0x0 ;  /* 0x0000000000007b1d */ /* 0x000fe20000010000 */
[----:B------:R-:W-:Y:S01]  /*0430*/  ISETP.GT.U32.AND P1, PT, R3, 0x83, PT ;  /* 0x000000830300780c */ /* 0x000fe20003f24070 */
[----:B------:R-:W-:-:S12]  /*0440*/  IMAD.MOV.U32 R3, RZ, RZ, R9 ;  /* 0x000000ffff037224 */ /* 0x000fd800078e0009 */
[----:B--2---:R-:W-:Y:S05]  /*0450*/  @P1 BRA `(.L_x_1356) ;  /* 0xfffffffc00c81947 */ /* 0x004fea000383ffff */
.L_x_1355:
[----:B------:R-:W-:Y:S05]  /*0460*/  @P0 EXIT ;  /* 0x000000000000094d */ /* 0x000fea0003800000 */
[----:B------:R-:W2:Y:S01]  /*0470*/  LDS.U16 R3, [R2] ;  /* 0x0000000002037984 */ /* 0x000ea20000000400 */
[----:B------:R-:W-:-:S03]  /*0480*/  ISETP.NE.AND P0, PT, R0, RZ, PT ;  /* 0x000000ff0000720c */ /* 0x000fc60003f05270 */
[----:B------:R-:W3:Y:S01]  /*0490*/  LDS.U16 R4, [R2+0x40] ;  /* 0x0000400002047984 */ /* 0x000ee20000000400 */
[----:B--2---:R-:W-:Y:S02]  /*04a0*/  PRMT R3, R3, 0x9910, RZ ;  /* 0x0000991003037816 */ /* 0x004fe400000000ff */
[----:B---3--:R-:W-:-:S05]  /*04b0*/  PRMT R4, R4, 0x9910, RZ ;  /* 0x0000991004047816 */ /* 0x008fca00000000ff */
[----:B------:R-:W-:-:S05]  /*04c0*/  IMAD R3, R3, R4, RZ ;  /* 0x0000000403037224 */ /* 0x000fca00078e02ff */
[----:B------:R-:W-:Y:S04]  /*04d0*/  STS.U16 [R2], R3 ;  /* 0x0000000302007388 */ /* 0x000fe80000000400 */
[----:B------:R-:W2:Y:S04]  /*04e0*/  LDS.U16 R4, [R2] ;  /* 0x0000000002047984 */ /* 0x000ea80000000400 */
[----:B-1----:R-:W1:Y:S01]  /*04f0*/  LDS.U16 R5, [R2+0x20] ;  /* 0x0000200002057984 */ /* 0x002e620000000400 */
[----:B--2---:R-:W-:Y:S02]  /*0500*/  PRMT R4, R4, 0x9910, RZ ;  /* 0x0000991004047816 */ /* 0x004fe400000000ff */
[----:B-1----:R-:W-:-:S03]  /*0510*/  PRMT R6, R5, 0x9910, RZ ;  /* 0x0000991005067816 */ /* 0x002fc600000000ff */
[----:B------:R-:W-:Y:S02]  /*0520*/  IMAD.MOV.U32 R5, RZ, RZ, R4 ;  /* 0x000000ffff057224 */ /* 0x000fe400078e0004 */
[----:B------:R-:W-:-:S04]  /*0530*/  IMAD.MOV.U32 R4, RZ, RZ, R6 ;  /* 0x000000ffff047224 */ /* 0x000fc800078e0006 */
[----:B------:R-:W-:-:S05]  /*0540*/  IMAD R5, R5, R4, RZ ;  /* 0x0000000405057224 */ /* 0x000fca00078e02ff */
[----:B------:R-:W-:Y:S04]  /*0550*/  STS.U16 [R2], R5 ;  /* 0x0000000502007388 */ /* 0x000fe80000000400 */
[----:B------:R-:W1:Y:S04]  /*0560*/  LDS.U16 R4, [R2] ;  /* 0x0000000002047984 */ /* 0x000e680000000400 */
[----:B------:R-:W2:Y:S01]  /*0570*/  LDS.U16 R6, [R2+0x10] ;  /* 0x0000100002067984 */ /* 0x000ea20000000400 */
[----:B-1----:R-:W-:Y:S02]  /*0580*/  PRMT R3, R4, 0x9910, RZ ;  /* 0x0000991004037816 */ /* 0x002fe400000000ff */
[----:B--2---:R-:W-:-:S05]  /*0590*/  PRMT R4, R6, 0x9910, RZ ;  /* 0x0000991006047816 */ /* 0x004fca00000000ff */
        /* <DEDUP_REMOVED lines=19> */
[----:B------:R1:W-:Y:S01]  /*06d0*/  STS.U16 [R2], R5 ;  /* 0x0000000502007388 */ /* 0x0003e20000000400 */
[----:B------:R-:W-:Y:S05]  /*06e0*/  @P0 EXIT ;  /* 0x000000000000094d */ /* 0x000fea0003800000 */
[----:B------:R-:W2:Y:S01]  /*06f0*/  S2UR UR5, SR_CgaCtaId ;  /* 0x00000000000579c3 */ /* 0x000ea20000008800 */
[----:B------:R-:W-:Y:S01]  /*0700*/  UMOV UR4, 0x400 ;  /* 0x0000040000047882 */ /* 0x000fe20000000000 */
[----:B------:R-:W3:Y:S01]  /*0710*/  LDCU.64 UR8, c[0x0][0x398] ;  /* 0x00007300ff0877ac */ /* 0x000ee20008000a00 */
[----:B------:R-:W4:Y:S05]  /*0720*/  LDCU.64 UR10, c[0x0][0x380] ;  /* 0x00007000ff0a77ac */ /* 0x000f2a0008000a00 */
[----:B------:R-:W3:Y:S01]  /*0730*/  S2UR UR7, SR_CTAID.Y ;  /* 0x00000000000779c3 */ /* 0x000ee20000002600 */
[----:B--2---:R-:W-:-:S03]  /*0740*/  ULEA UR4, UR5, UR4, 0x18 ;  /* 0x0000000405047291 */ /* 0x004fc6000f8ec0ff */
[----:B------:R-:W-:-:S06]  /*0750*/  UMOV UR5, URZ ;  /* 0x000000ff00057c82 */ /* 0x000fcc0008000000 */
[----:B-1----:R-:W1:Y:S01]  /*0760*/  LDS.U16 R5, [UR4] ;  /* 0x00000004ff057984 */ /* 0x002e620008000400 */
[----:B------:R-:W-:Y:S02]  /*0770*/  UMOV UR4, UR6 ;  /* 0x0000000600047c82 */ /* 0x000fe40008000000 */
[----:B---3--:R-:W-:-:S04]  /*0780*/  UIMAD.WIDE.U32 UR4, UR7, UR8, UR4 ;  /* 0x00000008070472a5 */ /* 0x008fc8000f8e0004 */
[----:B------:R-:W-:Y:S02]  /*0790*/  UIMAD UR7, UR7, UR9, UR5 ;  /* 0x00000009070772a4 */ /* 0x000fe4000f8e0205 */
[----:B----4-:R-:W-:-:S04]  /*07a0*/  ULEA UR5, UP0, UR4, UR10, 0x1 ;  /* 0x0000000a04057291 */ /* 0x010fc8000f8008ff */
[----:B------:R-:W-:Y:S02]  /*07b0*/  ULEA.HI.X UR4, UR4, UR11, UR7, 0x1, UP0 ;  /* 0x0000000b04047291 */ /* 0x000fe400080f0c07 */
[----:B0-----:R-:W-:-:S04]  /*07c0*/  IMAD.U32 R2, RZ, RZ, UR5 ;  /* 0x00000005ff027e24 */ /* 0x001fc8000f8e00ff */
[----:B------:R-:W-:-:S05]  /*07d0*/  IMAD.U32 R3, RZ, RZ, UR4 ;  /* 0x00000004ff037e24 */ /* 0x000fca000f8e00ff */
[----:B-1----:R-:W-:Y:S01]  /*07e0*/  STG.E.U16 desc[UR12][R2.64], R5 ;  /* 0x0000000502007986 */ /* 0x002fe2000c10150c */
[----:B------:R-:W-:Y:S05]  /*07f0*/  EXIT ;  /* 0x000000000000794d */ /* 0x000fea0003800000 */
.L_x_1357:
        /* <DEDUP_REMOVED lines=16> */
.L_x_3223:


//--------------------- .text.contiguous_reduce2_u16 --------------------------
	.section	.text.contiguous_reduce2_u16,"ax",@progbits
	.align	128
        .global         contiguous_reduce2_u16
        .type           contiguous_reduce2_u16,@function
        .size           contiguous_reduce2_u16,(.L_x_3158 - contiguous_reduce2_u16)
        .other          contiguous_reduce2_u16,@"STO_CUDA_ENTRY STV_DEFAULT"
contiguous_reduce2_u16:
.text.contiguous_reduce2_u16:
        /* <DEDUP_REMOVED lines=14> */
[----:B------:R0:W-:Y:S01]  /*00e0*/  STS.U16 [R3], R4 ;  /* 0x0000000403007388 */ /* 0x0001e20000000400 */
        /* <DEDUP_REMOVED lines=32> */
.L_x_1386:
        /* <DEDUP_REMOVED lines=32> */
.L_x_1363:
[----:B------:R-:W-:Y:S01]  /*04f0*/  IMAD.MOV.U32 R26, RZ, RZ, R6 ;  /* 0x000000ffff1a7224 */ /* 0x000fe200078e0006 */
[----:B------:R-:W-:Y:S01]  /*0500*/  MOV R13, R7 ;  /* 0x00000007000d7202 */ /* 0x000fe20000000f00 */
[----:B------:R-:W-:Y:S01]  /*0510*/  IMAD.MOV.U32 R14, RZ, RZ, R34 ;  /* 0x000000ffff0e7224 */ /* 0x000fe200078e0022 */
[----:B------:R-:W-:Y:S02]  /*0520*/  MOV R11, R35 ;  /* 0x00000023000b7202 */ /* 0x000fe40000000f00 */
[----:B------:R-:W-:-:S07]  /*0530*/  MOV R12, 0x550 ;  /* 0x00000550000c7802 */ /* 0x000fce0000000f00 */
[----:B-1----:R-:W-:Y:S05]  /*0540*/  CALL.REL.NOINC `($__internal_32_$__cuda_sm20_div_s64) ;  /* 0x00000064009c7944 */ /* 0x002fea0003c00000 */
        /* <DEDUP_REMOVED lines=9> */
.L_x_1364:
[----:B------:R-:W-:Y:S05]  /*05e0*/  BSYNC.RECONVERGENT B1 ;  /* 0x0000000000017941 */ /* 0x000fea0003800200 */
.L_x_1362:
        /* <DEDUP_REMOVED lines=34> */
.L_x_1366:
[----:B------:R-:W-:Y:S01]  /*0810*/  MOV R26, R20 ;  /* 0x00000014001a7202 */ /* 0x000fe20000000f00 */
[----:B------:R-:W-:Y:S01]  /*0820*/  IMAD.MOV.U32 R13, RZ, RZ, R9 ;  /* 0x000000ffff0d7224 */ /* 0x000fe200078e0009 */
[----:B------:R-:W-:Y:S01]  /*0830*/  MOV R14, R34 ;  /* 0x00000022000e7202 */ /* 0x000fe20000000f00 */
[----:B------:R-:W-:Y:S01]  /*0840*/  IMAD.MOV.U32 R11, RZ, RZ, R35 ;  /* 0x000000ffff0b7224 */ /* 0x000fe200078e0023 */
[----:B------:R-:W-:-:S07]  /*0850*/  MOV R12, 0x870 ;  /* 0x00000870000c7802 */ /* 0x000fce0000000f00 */
[----:B------:R-:W-:Y:S05]  /*0860*/  CALL.REL.NOINC `($__internal_32_$__cuda_sm20_div_s64) ;  /* 0x0000006000d47944 */ /* 0x000fea0003c00000 */
        /* <DEDUP_REMOVED lines=9> */
.L_x_1367:
[----:B------:R-:W-:Y:S05]  /*0900*/  BSYNC.RECONVERGENT B1 ;  /* 0x0000000000017941 */ /* 0x000fea0003800200 */
.L_x_1365:
        /* <DEDUP_REMOVED lines=33> */
.L_x_1369:
[----:B------:R-:W-:Y:S01]  /*0b20*/  MOV R26, R36 ;  /* 0x00000024001a7202 */ /* 0x000fe20000000f00 */
[----:B------:R-:W-:Y:S01]  /*0b30*/  IMAD.MOV.U32 R13, RZ, RZ, R37 ;  /* 0x000000ffff0d7224 */ /* 0x000fe200078e0025 */
[----:B------:R-:W-:Y:S01]  /*0b40*/  MOV R14, R20 ;  /* 0x00000014000e7202 */ /* 0x000fe20000000f00 */
[----:B------:R-:W-:Y:S01]  /*0b50*/  IMAD.MOV.U32 R11, RZ, RZ, R21 ;  /* 0x000000ffff0b7224 */ /* 0x000fe200078e0015 */
[----:B------:R-:W-:-:S07]  /*0b60*/  MOV R12, 0xb80 ;  /* 0x00000b80000c7802 */ /* 0x000fce0000000f00 */
[----:B------:R-:W-:Y:S05]  /*0b70*/  CALL.REL.NOINC `($__internal_32_$__cuda_sm20_div_s64) ;  /* 0x0000006000107944 */ /* 0x000fea0003c00000 */
        /* <DEDUP_REMOVED lines=10> */
.L_x_1370:
[----:B------:R-:W-:Y:S05]  /*0c20*/  BSYNC.RECONVERGENT B1 ;  /* 0x0000000000017941 */ /* 0x000fea0003800200 */
.L_x_1368:
        /* <DEDUP_REMOVED lines=35> */
.L_x_1372:
[----:B------:R-:W-:Y:S01]  /*0e60*/  IMAD.MOV.U32 R26, RZ, RZ, R34 ;  /* 0x000000ffff1a7224 */ /* 0x000fe200078e0022 */
[----:B------:R-:W-:Y:S01]  /*0e70*/  MOV R13, R35 ;  /* 0x00000023000d7202 */ /* 0x000fe20000000f00 */
[----:B------:R-:W-:Y:S01]  /*0e80*/  IMAD.MOV.U32 R14, RZ, RZ, R20 ;  /* 0x000000ffff0e7224 */ /* 0x000fe200078e0014 */
[----:B------:R-:W-:Y:S02]  /*0e90*/  MOV R11, R21 ;  /* 0x00000015000b7202 */ /* 0x000fe40000000f00 */
[----:B------:R-:W-:-:S07]  /*0ea0*/  MOV R12, 0xec0 ;  /* 0x00000ec0000c7802 */ /* 0x000fce0000000f00 */
[----:B------:R-:W-:Y:S05]  /*0eb0*/  CALL.REL.NOINC `($__internal_32_$__cuda_sm20_div_s64) ;  /* 0x0000005c00407944 */ /* 0x000fea0003c00000 */
        /* <DEDUP_REMOVED lines=11> */
.L_x_1373:
[----:B------:R-:W-:Y:S05]  /*0f70*/  BSYNC.RECONVERGENT B1 ;  /* 0x0000000000017941 */ /* 0x000fea0003800200 */
.L_x_1371:
        /* <DEDUP_REMOVED lines=36> */
.L_x_1375:
        /* <DEDUP_REMOVED lines=16> */
.L_x_1376:
[----:B------:R-:W-:Y:S05]  /*12c0*/  BSYNC.RECONVERGENT B1 ;  /* 0x0000000000017941 */ /* 0x000fea0003800200 */
.L_x_1374:
        /* <DEDUP_REMOVED lines=35> */
.L_x_1378:
        /* <DEDUP_REMOVED lines=17> */
.L_x_1379:
[----:B------:R-:W-:Y:S05]  /*1610*/  BSYNC.RECONVERGENT B1 ;  /* 0x0000000000017941 */ /* 0x000fea0003800200 */
.L_x_1377:
        /* <DEDUP_REMOVED lines=35> */
.L_x_1381:
        /* <DEDUP_REMOVED lines=16> */
.L_x_1382:
[----:B------:R-:W-:Y:S05]  /*1950*/  BSYNC.RECONVERGENT B1 ;  /* 0x0000000000017941 */ /* 0x000fea0003800200 */
.L_x_1380:
        /* <DEDUP_REMOVED lines=35> */
.L_x_1384:
[----:B------:R-:W-:Y:S01]  /*1b90*/  MOV R26, R34 ;  /* 0x00000022001a7202 */ /* 0x000fe20000000f00 */
[----:B------:R-:W-:Y:S01]  /*1ba0*/  IMAD.MOV.U32 R13, RZ, RZ, R35 ;  /* 0x000000ffff0d7224 */ /* 0x000fe200078e0023 */
[----:B------:R-:W-:Y:S01]  /*1bb0*/  MOV R14, R20 ;  /* 0x00000014000e7202 */ /* 0x000fe20000000f00 */
[----:B------:R-:W-:Y:S01]  /*1bc0*/  IMAD.MOV.U32 R11, RZ, RZ, R21 ;  /* 0x000000ffff0b7224 */ /* 0x000fe200078e0015 */
[----:B------:R-:W-:-:S07]  /*1bd0*/  MOV R12, 0x1bf0 ;  /* 0x00001bf0000c7802 */ /* 0x000fce0000000f00 */
[----:B------:R-:W-:Y:S05]  /*1be0*/  CALL.REL.NOINC `($__internal_32_$__cuda_sm20_div_s64) ;  /* 0x0000004c00f47944 */ /* 0x000fea0003c00000 */
        /* <DEDUP_REMOVED lines=10> */
.L_x_1385:
[----:B------:R-:W-:Y:S05]  /*1c90*/  BSYNC.RECONVERGENT B1 ;  /* 0x0000000000017941 */ /* 0x000fea0003800200 */
.L_x_1383:
        /* <DEDUP_REMOVED lines=8> */
.L_x_1361:
        /* <DEDUP_REMOVED lines=36> */
.L_x_1389:
[----:B------:R-:W-:Y:S01]  /*1f60*/  IMAD.MOV.U32 R26, RZ, RZ, R6 ;  /* 0x000000ffff1a7224 */ /* 0x000fe200078e0006 */
[----:B------:R-:W-:Y:S01]  /*1f70*/  MOV R13, R7 ;  /* 0x00000007000d7202 */ /* 0x000fe20000000f00 */
[----:B------:R-:W-:Y:S01]  /*1f80*/  IMAD.MOV.U32 R14, RZ, RZ, R16 ;  /* 0x000000ffff0e7224 */ /* 0x000fe200078e0010 */
[----:B------:R-:W-:Y:S02]  /*1f90*/  MOV R11, R17 ;  /* 0x00000011000b7202 */ /* 0x000fe40000000f00 */
[----:B------:R-:W-:-:S07]  /*1fa0*/  MOV R12, 0x1fc0 ;  /* 0x00001fc0000c7802 */ /* 0x000fce0000000f00 */
[----:B------:R-:W-:Y:S05]  /*1fb0*/  CALL.REL.NOINC `($__internal_32_$__cuda_sm20_div_s64) ;  /* 0x0000004c00007944 */ /* 0x000fea0003c00000 */
        /* <DEDUP_REMOVED lines=9> */
.L_x_1390:
[----:B------:R-:W-:Y:S05]  /*2050*/  BSYNC.RECONVERGENT B1 ;  /* 0x0000000000017941 */ /* 0x000fea0003800200 */
.L_x_1388:
        /* <DEDUP_REMOVED lines=34> */
.L_x_1392:
[----:B------:R-:W-:Y:S01]  /*2280*/  IMAD.MOV.U32 R26, RZ, RZ, R20 ;  /* 0x000000ffff1a7224 */ /* 0x000fe200078e0014 */
[----:B------:R-:W-:Y:S01]  /*2290*/  MOV R13, R9 ;  /* 0x00000009000d7202 */ /* 0x000fe20000000f00 */
[----:B------:R-:W-:Y:S01]  /*22a0*/  IMAD.MOV.U32 R14, RZ, RZ, R16 ;  /* 0x000000ffff0e7224 */ /* 0x000fe200078e0010 */
[----:B------:R-:W-:Y:S02]  /*22b0*/  MOV R11, R17 ;  /* 0x00000011000b7202 */ /* 0x000fe40000000f00 */
[----:B------:R-:W-:-:S07]  /*22c0*/  MOV R12, 0x22e0 ;  /* 0x000022e0000c7802 */ /* 0x000fce0000000f00 */
[----:B------:R-:W-:Y:S05]  /*22d0*/  CALL.REL.NOINC `($__internal_32_$__cuda_sm20_div_s64) ;  /* 0x0000004800387944 */ /* 0x000fea0003c00000 */
        /* <DEDUP_REMOVED lines=11> */
.L_x_1393:
[----:B------:R-:W-:Y:S05]  /*2390*/  BSYNC.RECONVERGENT B1 ;  /* 0x0000000000017941 */ /* 0x000fea0003800200 */
.L_x_1391:
        /* <DEDUP_REMOVED lines=36> */
.L_x_1395:
        /* <DEDUP_REMOVED lines=16> */
.L_x_1396:
[----:B------:R-:W-:Y:S05]  /*26e0*/  BSYNC.RECONVERGENT B1 ;  /* 0x0000000000017941 */ /* 0x000fea0003800200 */
.L_x_1394:
        /* <DEDUP_REMOVED lines=35> */
.L_x_1398:
[----:B------:R-:W-:Y:S01]  /*2920*/  IMAD.MOV.U32 R26, RZ, RZ, R18 ;  /* 0x000000ffff1a7224 */ /* 0x000fe200078e0012 */
[----:B------:R-:W-:Y:S01]  /*2930*/  MOV R13, R19 ;  /* 0x00000013000d7202 */ /* 0x000fe20000000f00 */
[----:B------:R-:W-:Y:S01]  /*2940*/  IMAD.MOV.U32 R14, RZ, RZ, R16 ;  /* 0x000000ffff0e7224 */ /* 0x000fe200078e0010 */
[----:B------:R-:W-:Y:S02]  /*2950*/  MOV R11, R17 ;  /* 0x00000011000b7202 */ /* 0x000fe40000000f00 */
[----:B------:R-:W-:-:S07]  /*2960*/  MOV R12, 0x2980 ;  /* 0x00002980000c7802 */ /* 0x000fce0000000f00 */
[----:B------:R-:W-:Y:S05]  /*2970*/  CALL.REL.NOINC `($__internal_32_$__cuda_sm20_div_s64) ;  /* 0x0000004000907944 */ /* 0x000fea0003c00000 */
        /* <DEDUP_REMOVED lines=10> */
.L_x_1399:
[----:B------:R-:W-:Y:S05]  /*2a20*/  BSYNC.RECONVERGENT B1 ;  /* 0x0000000000017941 */ /* 0x000fea0003800200 */
.L_x_1397:
[----:B------:R-:W-:Y:S01]  /*2a30*/  IMAD R11, R11, R38, RZ ;  /* 0x000000260b0b7224 */ /* 0x000fe200078e02ff */
[----:B------:R-:W-:Y:S01]  /*2a40*/  IADD3 R8, PT, PT, R8, -0x2, RZ ;  /* 0xfffffffe08087810 */ /* 0x000fe20007ffe0ff */
[----:B------:R-:W-:Y:S02]  /*2a50*/  IMAD.MOV.U32 R36, RZ, RZ, R22 ;  /* 0x000000ffff247224 */ /* 0x000fe400078e0016 */
[-C--:B------:R-:W-:Y:S02]  /*2a60*/  IMAD R11, R39, R10.reuse, R11 ;  /* 0x0000000a270b7224 */ /* 0x080fe400078e020b */
[----:B------:R-:W-:-:S04]  /*2a70*/  IMAD.WIDE.U32 R22, R38, R10, R36 ;  /* 0x0000000a26167225 */ /* 0x000fc800078e0024 */
[----:B------:R-:W-:-:S07]  /*2a80*/  IMAD.IADD R23, R23, 0x1, R11 ;  /* 0x0000000117177824 */ /* 0x000fce00078e020b */
.L_x_1387:
        /* <DEDUP_REMOVED lines=30> */
.L_x_1401:
[----:B------:R-:W-:Y:S01]  /*2c70*/  IMAD.MOV.U32 R18, RZ, RZ, R6 ;  /* 0x000000ffff127224 */ /* 0x000fe200078e0006 */
[----:B------:R-:W-:Y:S01]  /*2c80*/  MOV R19, R7 ;  /* 0x0000000700137202 */ /* 0x000fe20000000f00 */
[----:B------:R-:W-:Y:S01]  /*2c90*/  IMAD.MOV.U32 R24, RZ, RZ, R10 ;  /* 0x000000ffff187224 */ /* 0x000fe200078e000a */
[----:B------:R-:W-:Y:S02]  /*2ca0*/  MOV R21, R11 ;  /* 0x0000000b00157202 */ /* 0x000fe40000000f00 */
[----:B------:R-:W-:-:S07]  /*2cb0*/  MOV R26, 0x2cd0 ;  /* 0x00002cd0001a7802 */ /* 0x000fce0000000f00 */
[----:B------:R-:W-:Y:S05]  /*2cc0*/  CALL.REL.NOINC `($__internal_33_$__cuda_sm20_rem_s64) ;  /* 0x0000004400087944 */ /* 0x000fea0003c00000 */
.L_x_1402:
[----:B------:R-:W-:Y:S05]  /*2cd0*/  BSYNC.RECONVERGENT B1 ;  /* 0x0000000000017941 */ /* 0x000fea0003800200 */
.L_x_1400:
        /* <DEDUP_REMOVED lines=30> */
.L_x_1404:
[----:B------:R-:W-:Y:S01]  /*2ec0*/  IMAD.MOV.U32 R24, RZ, RZ, R10 ;  /* 0x000000ffff187224 */ /* 0x000fe200078e000a */
[----:B------:R-:W-:Y:S01]  /*2ed0*/  MOV R21, R11 ;  /* 0x0000000b00157202 */ /* 0x000fe20000000f00 */
[----:B------:R-:W-:Y:S01]  /*2ee0*/  IMAD.MOV.U32 R18, RZ, RZ, R20 ;  /* 0x000000ffff127224 */ /* 0x000fe200078e0014 */
[----:B------:R-:W-:Y:S02]  /*2ef0*/  MOV R19, R9 ;  /* 0x0000000900137202 */ /* 0x000fe40000000f00 */
[----:B------:R-:W-:-:S07]  /*2f00*/  MOV R26, 0x2f20 ;  /* 0x00002f20001a7802 */ /* 0x000fce0000000f00 */
[----:B------:R-:W-:Y:S05]  /*2f10*/  CALL.REL.NOINC `($__internal_33_$__cuda_sm20_rem_s64) ;  /* 0x0000004000747944 */ /* 0x000fea0003c00000 */
.L_x_1405:
[----:B------:R-:W-:Y:S05]  /*2f20*/  BSYNC.RECONVERGENT B1 ;  /* 0x0000000000017941 */ /* 0x000fea0003800200 */
.L_x_1403:
[----:B------:R-:W-:Y:S02]  /*2f30*/  IMAD R7, R7, R16, RZ ;  /* 0x0000001007077224 */ /* 0x000fe400078e02ff */
[----:B------:R-:W-:-:S04]  /*2f40*/  IMAD.WIDE.U32 R22, R16, R6, R22 ;  /* 0x0000000610167225 */ /* 0x000fc800078e0016 */
[----:B------:R-:W-:-:S04]  /*2f50*/  IMAD R7, R17, R6, R7 ;  /* 0x0000000611077224 */ /* 0x000fc800078e0207 */
[----:B------:R-:W-:-:S07]  /*2f60*/  IMAD.IADD R23, R23, 0x1, R7 ;  /* 0x0000000117177824 */ /* 0x000fce00078e0207 */
.L_x_1360:
[----:B------:R-:W0:Y:S02]  /*2f70*/  LDCU.64 UR4, c[0x0][0x388] ;  /* 0x00007100ff0477ac */ /* 0x000e240008000a00 */
[----:B0-----:R-:W-:Y:S02]  /*2f80*/  LEA R6, P0, R4, UR4, 0x1 ;  /* 0x0000000404067c11 */ /* 0x001fe4000f8008ff */
[----:B------:R-:W-:Y:S02]  /*2f90*/  LEA R8, P1, R22, UR4, 0x1 ;  /* 0x0000000416087c11 */ /* 0x000fe4000f8208ff */
        /* <DEDUP_REMOVED lines=9> */
.L_x_1359:
        /* <DEDUP_REMOVED lines=18> */
.L_x_1433:
        /* <DEDUP_REMOVED lines=30> */
.L_x_1410:
        /* <DEDUP_REMOVED lines=15> */
.L_x_1411:
[----:B------:R-:W-:Y:S05]  /*3420*/  BSYNC.RECONVERGENT B1 ;  /* 0x0000000000017941 */ /* 0x000fea0003800200 */
.L_x_1409:
        /* <DEDUP_REMOVED lines=39> */
.L_x_1413:
[----:B------:R-:W-:Y:S01]  /*36a0*/  IMAD.MOV.U32 R26, RZ, RZ, R36 ;  /* 0x000000ffff1a7224 */ /* 0x000fe200078e0024 */
[----:B------:R-:W-:Y:S01]  /*36b0*/  MOV R13, R37 ;  /* 0x00000025000d7202 */ /* 0x000fe20000000f00 */
[----:B------:R-:W-:Y:S01]  /*36c0*/  IMAD.MOV.U32 R14, RZ, RZ, R38 ;  /* 0x000000ffff0e7224 */ /* 0x000fe200078e0026 */
[----:B------:R-:W-:Y:S02]  /*36d0*/  MOV R11, R39 ;  /* 0x00000027000b7202 */ /* 0x000fe40000000f00 */
[----:B------:R-:W-:-:S07]  /*36e0*/  MOV R12, 0x3700 ;  /* 0x00003700000c7802 */ /* 0x000fce0000000f00 */
[----:B-1----:R-:W-:Y:S05]  /*36f0*/  CALL.REL.NOINC `($__internal_32_$__cuda_sm20_div_s64) ;  /* 0x0000003400307944 */ /* 0x002fea0003c00000 */
        /* <DEDUP_REMOVED lines=11> */
.L_x_1414:
[----:B------:R-:W-:Y:S05]  /*37b0*/  BSYNC.RECONVERGENT B1 ;  /* 0x0000000000017941 */ /* 0x000fea0003800200 */
.L_x_1412:
        /* <DEDUP_REMOVED lines=37> */
.L_x_1416:
        /* <DEDUP_REMOVED lines=17> */
.L_x_1417:
[----:B------:R-:W-:Y:S05]  /*3b20*/  BSYNC.RECONVERGENT B1 ;  /* 0x0000000000017941 */ /* 0x000fea0003800200 */
.L_x_1415:
        /* <DEDUP_REMOVED lines=38> */
.L_x_1419:
[----:B------:R-:W-:Y:S01]  /*3d90*/  MOV R26, R20 ;  /* 0x00000014001a7202 */ /* 0x000fe20000000f00 */
[----:B------:R-:W-:Y:S01]  /*3da0*/  IMAD.MOV.U32 R13, RZ, RZ, R21 ;  /* 0x000000ffff0d7224 */ /* 0x000fe200078e0015 */
[----:B------:R-:W-:Y:S01]  /*3db0*/  MOV R14, R36 ;  /* 0x00000024000e7202 */ /* 0x000fe20000000f00 */
[----:B------:R-:W-:Y:S01]  /*3dc0*/  IMAD.MOV.U32 R11, RZ, RZ, R37 ;  /* 0x000000ffff0b7224 */ /* 0x000fe200078e0025 */
[----:B------:R-:W-:-:S07]  /*3dd0*/  MOV R12, 0x3df0 ;  /* 0x00003df0000c7802 */ /* 0x000fce0000000f00 */
[----:B-1----:R-:W-:Y:S05]  /*3de0*/  CALL.REL.NOINC `($__internal_32_$__cuda_sm20_div_s64) ;  /* 0x0000002c00747944 */ /* 0x002fea0003c00000 */
        /* <DEDUP_REMOVED lines=11> */
.L_x_1420:
[----:B------:R-:W-:Y:S05]  /*3ea0*/  BSYNC.RECONVERGENT B1 ;  /* 0x0000000000017941 */ /* 0x000fea0003800200 */
.L_x_1418:
        /* <DEDUP_REMOVED lines=38> */
.L_x_1422:
        /* <DEDUP_REMOVED lines=17> */
.L_x_1423:
[----:B------:R-:W-:Y:S05]  /*4220*/  BSYNC.RECONVERGENT B1 ;  /* 0x0000000000017941 */ /* 0x000fea0003800200 */
.L_x_1421:
        /* <DEDUP_REMOVED lines=40> */
.L_x_1425:
        /* <DEDUP_REMOVED lines=17> */
.L_x_1426:
[----:B------:R-:W-:Y:S05]  /*45c0*/  BSYNC.RECONVERGENT B1 ;  /* 0x0000000000017941 */ /* 0x000fea0003800200 */
.L_x_1424:
        /* <DEDUP_REMOVED lines=40> */
.L_x_1428:
        /* <DEDUP_REMOVED lines=17> */
.L_x_1429:
[----:B------:R-:W-:Y:S05]  /*4960*/  BSYNC.RECONVERGENT B1 ;  /* 0x0000000000017941 */ /* 0x000fea0003800200 */
.L_x_1427:
        /* <DEDUP_REMOVED lines=38> */
.L_x_1431:
        /* <DEDUP_REMOVED lines=10> */
[----:B------:R-:W-:Y:S01]  /*4c70*/  IADD3.X R11, PT, PT, RZ, ~R25, RZ, P0, !PT ;  /* 0x80000019ff0b7210 */ /* 0x000fe200007fe4ff */
[----:B------:R-:W-:-:S04]  /*4c80*/  IMAD.WIDE.U32 R12, R22, R19, R12 ;  /* 0x00000013160c7225 */ /* 0x000fc800078e000c */
[----:B------:R-:W-:Y:S01]  /*4c90*/  IMAD R11, R11, R22, RZ ;  /* 0x000000160b0b7224 */ /* 0x000fe200078e02ff */
[----:B------:R-:W-:-:S03]  /*4ca0*/  MOV R21, R12 ;  /* 0x0000000c00157202 */ /* 0x000fc60000000f00 */
[----:B------:R-:W-:Y:S01]  /*4cb0*/  IMAD R11, R23, R19, R11 ;  /* 0x00000013170b7224 */ /* 0x000fe200078e020b */
[----:B------:R-:W-:-:S03]  /*4cc0*/  MOV R19, R25 ;  /* 0x0000001900137202 */ /* 0x000fc60000000f00 */
[----:B------:R-:W-:-:S07]  /*4cd0*/  IMAD.IADD R11, R13, 0x1, R11 ;  /* 0x000000010d0b7824 */ /* 0x000fce00078e020b */
.L_x_1432:
[----:B------:R-:W-:Y:S05]  /*4ce0*/  BSYNC.RECONVERGENT B1 ;  /* 0x0000000000017941 */ /* 0x000fea0003800200 */
.L_x_1430:
[----:B-1----:R-:W-:-:S06]  /*4cf0*/  IMAD.WIDE.U32 R4, R5, 0x8, R16 ;  /* 0x0000000805047825 */ /* 0x002fcc00078e0010 */
[----:B------:R-:W2:Y:S01]  /*4d00*/  LDG.E.64 R4, desc[UR12][R4.64] ;  /* 0x0000000c04047981 */ /* 0x000ea2000c1e1b00 */
[----:B------:R-:W-:Y:S01]  /*4d10*/  VIADD R6, R6, 0x8 ;  /* 0x0000000806067836 */ /* 0x000fe20000000000 */
[----:B------:R-:W-:Y:S01]  /*4d20*/  MOV R13, R7 ;  /* 0x00000007000d7202 */ /* 0x000fe20000000f00 */
[----:B------:R-:W-:Y:S02]  /*4d30*/  IMAD.MOV.U32 R12, RZ, RZ, R36 ;  /* 0x000000ffff0c7224 */ /* 0x000fe400078e0024 */
        /* <DEDUP_REMOVED lines=10> */
.L_x_1408:
        /* <DEDUP_REMOVED lines=37> */
.L_x_1436:
[----:B------:R-:W-:Y:S01]  /*5030*/  MOV R26, R18 ;  /* 0x00000012001a7202 */ /* 0x000fe20000000f00 */
[----:B------:R-:W-:Y:S01]  /*5040*/  IMAD.MOV.U32 R13, RZ, RZ, R19 ;  /* 0x000000ffff0d7224 */ /* 0x000fe200078e0013 */
[----:B------:R-:W-:Y:S01]  /*5050*/  MOV R14, R6 ;  /* 0x00000006000e7202 */ /* 0x000fe20000000f00 */
[----:B------:R-:W-:Y:S01]  /*5060*/  IMAD.MOV.U32 R11, RZ, RZ, R7 ;  /* 0x000000ffff0b7224 */ /* 0x000fe200078e0007 */
[----:B------:R-:W-:-:S07]  /*5070*/  MOV R12, 0x5090 ;  /* 0x00005090000c7802 */ /* 0x000fce0000000f00 */
[----:B------:R-:W-:Y:S05]  /*5080*/  CALL.REL.NOINC `($__internal_32_$__cuda_sm20_div_s64) ;  /* 0x0000001800cc7944 */ /* 0x000fea0003c00000 */
        /* <DEDUP_REMOVED lines=9> */
.L_x_1437:
[----:B------:R-:W-:Y:S05]  /*5120*/  BSYNC.RECONVERGENT B1 ;  /* 0x0000000000017941 */ /* 0x000fea0003800200 */
.L_x_1435:
[----:B------:R-:W0:Y:S01]  /*5130*/  LDC.64 R6, c[0x0][0x390] ;  /* 0x0000e400ff067b82 */ /* 0x000e220000000a00 */
[----:B------:R-:W-:-:S07]  /*5140*/  VIADD R4, R10, 0xffffffff ;  /* 0xffffffff0a047836 */ /* 0x000fce0000000000 */
        /* <DEDUP_REMOVED lines=37> */
.L_x_1439:
        /* <DEDUP_REMOVED lines=17> */
.L_x_1440:
[----:B------:R-:W-:Y:S05]  /*54b0*/  BSYNC.RECONVERGENT B1 ;  /* 0x0000000000017941 */ /* 0x000fea0003800200 */
.L_x_1438:
        /* <DEDUP_REMOVED lines=40> */
.L_x_1442:
[----:B------:R-:W-:Y:S01]  /*5740*/  MOV R26, R18 ;  /* 0x00000012001a7202 */ /* 0x000fe20000000f00 */
[----:B------:R-:W-:Y:S01]  /*5750*/  IMAD.MOV.U32 R14, RZ, RZ, R20 ;  /* 0x000000ffff0e7224 */ /* 0x000fe200078e0014 */
[----:B------:R-:W-:Y:S02]  /*5760*/  MOV R13, R19 ;  /* 0x00000013000d7202 */ /* 0x000fe40000000f00 */
[----:B------:R-:W-:Y:S02]  /*5770*/  MOV R11, R21 ;  /* 0x00000015000b7202 */ /* 0x000fe40000000f00 */
[----:B------:R-:W-:-:S07]  /*5780*/  MOV R12, 0x57a0 ;  /* 0x000057a0000c7802 */ /* 0x000fce0000000f00 */
[----:B------:R-:W-:Y:S05]  /*5790*/  CALL.REL.NOINC `($__internal_32_$__cuda_sm20_div_s64) ;  /* 0x0000001400087944 */ /* 0x000fea0003c00000 */
        /* <DEDUP_REMOVED lines=11> */
.L_x_1443:
[----:B------:R-:W-:Y:S05]  /*5850*/  BSYNC.RECONVERGENT B1 ;  /* 0x0000000000017941 */ /* 0x000fea0003800200 */
.L_x_1441:
        /* <DEDUP_REMOVED lines=40> */
.L_x_1445:
[----:B------:R-:W-:Y:S01]  /*5ae0*/  MOV R26, R18 ;  /* 0x00000012001a7202 */ /* 0x000fe20000000f00 */
[----:B------:R-:W-:Y:S01]  /*5af0*/  IMAD.MOV.U32 R13, RZ, RZ, R19 ;  /* 0x000000ffff0d7224 */ /* 0x000fe200078e0013 */
[----:B------:R-:W-:Y:S02]  /*5b00*/  MOV R14, R20 ;  /* 0x00000014000e7202 */ /* 0x000fe40000000f00 */
[----:B------:R-:W-:Y:S02]  /*5b10*/  MOV R11, R21 ;  /* 0x00000015000b7202 */ /* 0x000fe40000000f00 */
[----:B------:R-:W-:-:S07]  /*5b20*/  MOV R12, 0x5b40 ;  /* 0x00005b40000c7802 */ /* 0x000fce0000000f00 */
[----:B------:R-:W-:Y:S05]  /*5b30*/  CALL.REL.NOINC `($__internal_32_$__cuda_sm20_div_s64) ;  /* 0x0000001000207944 */ /* 0x000fea0003c00000 */
        /* <DEDUP_REMOVED lines=11> */
.L_x_1446:
[----:B------:R-:W-:Y:S05]  /*5bf0*/  BSYNC.RECONVERGENT B1 ;  /* 0x0000000000017941 */ /* 0x000fea0003800200 */
.L_x_1444:
        /* <DEDUP_REMOVED lines=11> */
.L_x_1434:
        /* <DEDUP_REMOVED lines=35> */
.L_x_1449:
[----:B------:R-:W-:Y:S01]  /*5ee0*/  IMAD.MOV.U32 R26, RZ, RZ, R18 ;  /* 0x000000ffff1a7224 */ /* 0x000fe200078e0012 */
[----:B------:R-:W-:Y:S01]  /*5ef0*/  MOV R13, R19 ;  /* 0x00000013000d7202 */ /* 0x000fe20000000f00 */
[----:B------:R-:W-:Y:S01]  /*5f00*/  IMAD.MOV.U32 R11, RZ, RZ, R5 ;  /* 0x000000ffff0b7224 */ /* 0x000fe200078e0005 */
[----:B------:R-:W-:Y:S02]  /*5f10*/  MOV R14, R4 ;  /* 0x00000004000e7202 */ /* 0x000fe40000000f00 */
        /* <DEDUP_REMOVED lines=10> */
.L_x_1450:
[----:B------:R-:W-:Y:S05]  /*5fc0*/  BSYNC.RECONVERGENT B1 ;  /* 0x0000000000017941 */ /* 0x000fea0003800200 */
.L_x_1448:
        /* <DEDUP_REMOVED lines=39> */
.L_x_1452:
        /* <DEDUP_REMOVED lines=17> */
.L_x_1453:
[----:B------:R-:W-:Y:S05]  /*6350*/  BSYNC.RECONVERGENT B1 ;  /* 0x0000000000017941 */ /* 0x000fea0003800200 */
.L_x_1451:
        /* <DEDUP_REMOVED lines=11> */
.L_x_1447:
        /* <DEDUP_REMOVED lines=31> */
.L_x_1455:
[----:B------:R-:W-:Y:S02]  /*6600*/  MOV R24, R20 ;  /* 0x0000001400187202 */ /* 0x000fe40000000f00 */
[----:B------:R-:W-:-:S07]  /*6610*/  MOV R26, 0x6630 ;  /* 0x00006630001a7802 */ /* 0x000fce0000000f00 */
[----:B------:R-:W-:Y:S05]  /*6620*/  CALL.REL.NOINC `($__internal_33_$__cuda_sm20_rem_s64) ;  /* 0x0000000800b07944 */ /* 0x000fea0003c00000 */
[----:B------:R-:W-:Y:S01]  /*6630*/  MOV R4, R6 ;  /* 0x0000000600047202 */ /* 0x000fe20000000f00 */
[----:B------:R-:W-:-:S07]  /*6640*/  IMAD.MOV.U32 R5, RZ, RZ, R7 ;  /* 0x000000ffff057224 */ /* 0x000fce00078e0007 */
.L_x_1456:
[----:B------:R-:W-:Y:S05]  /*6650*/  BSYNC.RECONVERGENT B1 ;  /* 0x0000000000017941 */ /* 0x000fea0003800200 */
.L_x_1454:
        /* <DEDUP_REMOVED lines=9> */
.L_x_1407:
[----:B------:R-:W2:Y:S04]  /*66f0*/  LDG.E.U16 R8, desc[UR12][R8.64] ;  /* 0x0000000c08087981 */ /* 0x000ea8000c1e1500 */
[----:B--2---:R1:W-:Y:S02]  /*6700*/  STS.U16 [R3], R8 ;  /* 0x0000000803007388 */ /* 0x0043e40000000400 */
.L_x_1406:
[----:B------:R-:W-:Y:S05]  /*6710*/  BSYNC.RECONVERGENT B0 ;  /* 0x0000000000007941 */ /* 0x000fea0003800200 */
.L_x_1358:
[----:B------:R-:W-:Y:S01]  /*6720*/  BAR.SYNC.DEFER_BLOCKING 0x0 ;  /* 0x0000000000007b1d */ /* 0x000fe20000010000 */
[----:B------:R-:W-:Y:S02]  /*6730*/  ISETP.GE.U32.AND P0, PT, R2, 0x42, PT ;  /* 0x000000420200780c */ /* 0x000fe40003f06070 */
[----:B------:R-:W-:-:S11]  /*6740*/  ISETP.GT.U32.AND P1, PT, R0, 0x1f, PT ;  /* 0x0000001f0000780c */ /* 0x000fd60003f24070 */
[----:B------:R-:W-:Y:S05]  /*6750*/  @!P0 BRA `(.L_x_1457) ;  /* 0x0000000000388947 */ /* 0x000fea0003800000 */
.L_x_1458:
[----:B------:R-:W-:-:S04]  /*6760*/  SHF.R.U32.HI R9, RZ, 0x1, R2 ;  /* 0x00000001ff097819 */ /* 0x000fc80000011602 */
[----:B------:R-:W-:-:S13]  /*6770*/  ISETP.GE.U32.AND P0, PT, R0, R9, PT ;  /* 0x000000090000720c */ /* 0x000fda0003f06070 */
[----:B0-----:R-:W-:-:S04]  /*6780*/  @!P0 LOP3.LUT R4, R2, 0x7fe, RZ, 0xc0, !PT ;  /* 0x000007fe02048812 */ /* 0x001fc800078ec0ff */
[----:B------:R-:W-:Y:S02]  /*6790*/  @!P0 IADD3 R5, PT, PT, R3, R4, RZ ;  /* 0x0000000403058210 */ /* 0x000fe40007ffe0ff */
[----:B------:R-:W0:Y:S04]  /*67a0*/  @!P0 LDS.U16 R4, [R3] ;  /* 0x0000000003048984 */ /* 0x000e280000000400 */
[----:B------:R-:W2:Y:S01]  /*67b0*/  @!P0 LDS.U16 R5, [R5] ;  /* 0x0000000005058984 */ /* 0x000ea20000000400 */
[----:B0-----:R-:W-:Y:S02]  /*67c0*/  @!P0 PRMT R4, R4, 0x9910, RZ ;  /* 0x0000991004048816 */ /* 0x001fe400000000ff */
[----:B--2---:R-:W-:-:S05]  /*67d0*/  @!P0 PRMT R7, R5, 0x9910, RZ ;  /* 0x0000991005078816 */ /* 0x004fca00000000ff */
[----:B------:R-:W-:-:S05]  /*67e0*/  @!P0 IMAD R4, R4, R7, RZ ;  /* 0x0000000704048224 */ /* 0x000fca00078e02ff */
[----:B------:R2:W-:Y:S01]  /*67f0*/  @!P0 STS.U16 [R3], R4 ;  /* 0x0000000403008388 */ /* 0x0005e20000000400 */
[----:B------:R-:W-:Y:S01]  /*6800*/  BAR.SYNC.DEFER_BLOCKING 0x0 ;  /* 0x0000000000007b1d */ /* 0x000fe20000010000 */
[----:B------:R-:W-:Y:S01]  /*6810*/  ISETP.GT.U32.AND P0, PT, R2, 0x83, PT ;  /* 0x000000830200780c */ /* 0x000fe20003f04070 */
[----:B------:R-:W-:-:S12]  /*6820*/  IMAD.MOV.U32 R2, RZ, RZ, R9 ;  /* 0x000000ffff027224 */ /* 0x000fd800078e0009 */
[----:B--2---:R-:W-:Y:S05]  /*6830*/  @P0 BRA `(.L_x_1458) ;  /* 0xfffffffc00c80947 */ /* 0x004fea000383ffff */
.L_x_1457:
[----:B------:R-:W-:Y:S05]  /*6840*/  @P1 EXIT ;  /* 0x000000000000194d */ /* 0x000fea0003800000 */
[----:B------:R-:W2:Y:S01]  /*6850*/  LDS.U16 R2, [R3] ;  /* 0x0000000003027984 */ /* 0x000ea20000000400 */
[----:B------:R-:W-:-:S03]  /*6860*/  ISETP.NE.AND P0, PT, R0, RZ, PT ;  /* 0x000000ff0000720c */ /* 0x000fc60003f05270 */
[----:B0-----:R-:W0:Y:S01]  /*6870*/  LDS.U16 R4, [R3+0x40] ;  /* 0x0000400003047984 */ /* 0x001e220000000400 */
[----:B--2---:R-:W-:Y:S02]  /*6880*/  PRMT R2, R2, 0x9910, RZ ;  /* 0x0000991002027816 */ /* 0x004fe400000000ff */
[----:B0-----:R-:W-:-:S05]  /*6890*/  PRMT R5, R4, 0x9910, RZ ;  /* 0x0000991004057816 */ /* 0x001fca00000000ff */
[----:B------:R-:W-:-:S05]  /*68a0*/  IMAD R2, R2, R5, RZ ;  /* 0x0000000502027224 */ /* 0x000fca00078e02ff */
[----:B------:R-:W-:Y:S04]  /*68b0*/  STS.U16 [R3], R2 ;  /* 0x0000000203007388 */ /* 0x000fe80000000400 */
[----:B------:R-:W0:Y:S04]  /*68c0*/  LDS.U16 R4, [R3] ;  /* 0x0000000003047984 */ /* 0x000e280000000400 */
[----:B------:R-:W2:Y:S01]  /*68d0*/  LDS.U16 R5, [R3+0x20] ;  /* 0x0000200003057984 */ /* 0x000ea20000000400 */
[----:B0-----:R-:W-:Y:S02]  /*68e0*/  PRMT R4, R4, 0x9910, RZ ;  /* 0x0000991004047816 */ /* 0x001fe400000000ff */
[----:B--2---:R-:W-:-:S05]  /*68f0*/  PRMT R5, R5, 0x9910, RZ ;  /* 0x0000991005057816 */ /* 0x004fca00000000ff */
        /* <DEDUP_REMOVED lines=34> */
[----:B------:R-:W2:Y:S01]  /*6b20*/  LDS.U16 R5, [UR4] ;  /* 0x00000004ff057984 */ /* 0x000ea20008000400 */
[----:B------:R-:W-:Y:S02]  /*6b30*/  UMOV UR4, UR6 ;  /* 0x0000000600047c82 */ /* 0x000fe40008000000 */
[----:B---3--:R-:W-:-:S04]  /*6b40*/  UIMAD.WIDE.U32 UR4, UR7, UR8, UR4 ;  /* 0x00000008070472a5 */ /* 0x008fc8000f8e0004 */
[----:B------:R-:W-:Y:S02]  /*6b50*/  UIMAD UR7, UR7, UR9, UR5 ;  /* 0x00000009070772a4 */ /* 0x000fe4000f8e0205 */
[----:B----4-:R-:W-:-:S04]  /*6b60*/  ULEA UR5, UP0, UR4, UR10, 0x1 ;  /* 0x0000000a04057291 */ /* 0x010fc8000f8008ff */
[----:B------:R-:W-:Y:S02]  /*6b70*/  ULEA.HI.X UR4, UR4, UR11, UR7, 0x1, UP0 ;  /* 0x0000000b04047291 */ /* 0x000fe400080f0c07 */
[----:B------:R-:W-:-:S04]  /*6b80*/  MOV R2, UR5 ;  /* 0x0000000500027c02 */ /* 0x000fc80008000f00 */
[----:B01----:R-:W-:-:S05]  /*6b90*/  MOV R3, UR4 ;  /* 0x0000000400037c02 */ /* 0x003fca0008000f00 */
[----:B--2---:R-:W-:Y:S01]  /*6ba0*/  STG.E.U16 desc[UR12][R2.64], R5 ;  /* 0x0000000502007986 */ /* 0x004fe2000c10150c */
[----:B------:R-:W-:Y:S05]  /*6bb0*/  EXIT ;  /* 0x000000000000794d */ /* 0x000fea0003800000 */
        .weak           $__internal_32_$__cuda_sm20_div_s64
        .type           $__internal_32_$__cuda_sm20_div_s64,@function
        .size           $__internal_32_$__cuda_sm20_div_s64,($__internal_33_$__cuda_sm20_rem_s64 - $__internal_32_$__cuda_sm20_div_s64)
$__internal_32_$__cuda_sm20_div_s64:
        /* <DEDUP_REMOVED lines=82> */
[----:B------:R-:W-:Y:S06]  /*70e0*/  RET.REL.NODEC R12 `(contiguous_reduce2_u16) ;  /* 0xffffff8c0cc47950 */ /* 0x000fec0003c3ffff */
        .weak           $__internal_33_$__cuda_sm20_rem_s64
        .type           $__internal_33_$__cuda_sm20_rem_s64,@function
        .size           $__internal_33_$__cuda_sm20_rem_s64,(.L_x_3158 - $__internal_33_$__cuda_sm20_rem_s64)
$__internal_33_$__cuda_sm20_rem_s64:
        /* <DEDUP_REMOVED lines=76> */
[----:B------:R-:W-:Y:S06]  /*75b0*/  RET.REL.NODEC R26 `(contiguous_reduce2_u16) ;  /* 0xffffff881a907950 */ /* 0x000fec0003c3ffff */
.L_x_1459:
        /* <DEDUP_REMOVED lines=12> */
.L_x_3158:


//--------------------- .text.uncontiguous_reduce_u16 --------------------------
	.section	.text.uncontiguous_reduce_u16,"ax",@progbits
	.align	128
        .global         uncontiguous_reduce_u16
        .type           uncontiguous_reduce_u16,@function
        .size           uncontiguous_reduce_u16,(.L_x_3160 - uncontiguous_reduce_u16)
        .other          uncontiguous_reduce_u16,@"STO_CUDA_ENTRY STV_DEFAULT"
uncontiguous_reduce_u16:
.text.uncontiguous_reduce_u16:
[----:B------:R-:W-:Y:S01]  /*0000*/  LDC R1, c[0x0][0x37c] ;  /* 0x0000df00ff017b82 */ /* 0x000fe20000000800 */
[----:B------:R-:W0:Y:S07]  /*0010*/  S2R R0, SR_CTAID.X ;  /* 0x0000000000007919 */ /* 0x000e2e0000002500 */
[----:B------:R-:W1:Y:S01]  /*0020*/  S2UR UR6, SR_CgaCtaId ;  /* 0x00000000000679c3 */ /* 0x000e620000008800 */
[----:B------:R-:W0:Y:S01]  /*0030*/  LDCU UR5, c[0x0][0x360] ;  /* 0x00006c00ff0577ac */ /* 0x000e220008000800 */
[----:B------:R-:W-:Y:S01]  /*0040*/  HFMA2 R4, -RZ, RZ, 0, 5.9604644775390625e-08 ;  /* 0x00000001ff047431 */ /* 0x000fe200000001ff */
[----:B------:R-:W2:Y:S01]  /*0050*/  S2R R2, SR_TID.X ;  /* 0x0000000000027919 */ /* 0x000ea20000002100 */
[----:B------:R-:W-:Y:S01]  /*0060*/  BSSY.RECONVERGENT B0, `(.L_x_1460) ;  /* 0x000065a000007945 */ /* 0x000fe20003800200 */
[----:B------:R-:W3:Y:S03]  /*0070*/  LDCU.64 UR10, c[0x0][0x3a8] ;  /* 0x00007500ff0a77ac */ /* 0x000ee60008000a00 */
[----:B------:R-:W4:Y:S01]  /*0080*/  LDC R11, c[0x0][0x3a0] ;  /* 0x0000e800ff0b7b82 */ /* 0x000f220000000800 */
[----:B------:R-:W-:Y:S01]  /*0090*/  UMOV UR4, 0x400 ;  /* 0x0000040000047882 */ /* 0x000fe20000000000 */
[----:B------:R-:W2:Y:S01]  /*00a0*/  LDCU.64 UR8, c[0x0][0x358] ;  /* 0x00006b00ff0877ac */ /* 0x000ea20008000a00 */
[----:B-1----:R-:W-:Y:S01]  /*00b0*/  ULEA UR4, UR6, UR4, 0x18 ;  /* 0x0000000406047291 */ /* 0x002fe2000f8ec0ff */
[----:B0-----:R-:W-:-:S02]  /*00c0*/  IMAD R5, R0, UR5, RZ ;  /* 0x0000000500057c24 */ /* 0x001fc4000f8e02ff */
[----:B----4-:R-:W-:Y:S02]  /*00d0*/  VIADD R8, R11, 0xffffffff ;  /* 0xffffffff0b087836 */ /* 0x010fe40000000000 */
[----:B--2---:R-:W-:Y:S01]  /*00e0*/  IMAD R10, R5, 0x2, R2 ;  /* 0x00000002050a7824 */ /* 0x004fe200078e0202 */
[----:B------:R-:W-:-:S04]  /*00f0*/  LEA R3, R2, UR4, 0x1 ;  /* 0x0000000402037c11 */ /* 0x000fc8000f8e08ff */
[----:B------:R-:W-:Y:S01]  /*0100*/  IADD3 R20, PT, PT, R10, UR5, RZ ;  /* 0x000000050a147c10 */ /* 0x000fe2000fffe0ff */
[----:B------:R0:W-:Y:S03]  /*0110*/  STS.U16 [R3], R4 ;  /* 0x0000000403007388 */ /* 0x0001e60000000400 */
[----:B---3--:R-:W-:-:S04]  /*0120*/  ISETP.GE.U32.AND P0, PT, R20, UR10, PT ;  /* 0x0000000a14007c0c */ /* 0x008fc8000bf06070 */
[----:B------:R-:W-:-:S13]  /*0130*/  ISETP.GE.U32.AND.EX P0, PT, RZ, UR11, PT, P0 ;  /* 0x0000000bff007c0c */ /* 0x000fda000bf06100 */
[----:B0-----:R-:W-:Y:S05]  /*0140*/  @P0 BRA `(.L_x_1461) ;  /* 0x0000002c008c0947 */ /* 0x001fea0003800000 */
[----:B------:R-:W-:Y:S02]  /*0150*/  ISETP.GE.AND P0, PT, R8, RZ, PT ;  /* 0x000000ff0800720c */ /* 0x000fe40003f06270 */
[----:B------:R-:W-:Y:S02]  /*0160*/  CS2R R4, SRZ ;  /* 0x0000000000047805 */ /* 0x000fe4000001ff00 */
[----:B------:R-:W-:-:S09]  /*0170*/  CS2R R22, SRZ ;  /* 0x0000000000167805 */ /* 0x000fd2000001ff00 */
[----:B------:R-:W-:Y:S05]  /*0180*/  @!P0 BRA `(.L_x_1462) ;  /* 0x0000002c004c8947 */ /* 0x000fea0003800000 */
[----:B------:R-:W-:Y:S01]  /*0190*/  ISETP.GE.U32.AND P0, PT, R8, 0x3, PT ;  /* 0x000000030800780c */ /* 0x000fe20003f06070 */
[----:B------:R-:W-:Y:S01]  /*01a0*/  HFMA2 R9, -RZ, RZ, 0, 0 ;  /* 0x00000000ff097431 */ /* 0x000fe200000001ff */
[----:B------:R-:W-:Y:S01]  /*01b0*/  MOV R6, R10 ;  /* 0x0000000a00067202 */ /* 0x000fe20000000f00 */
[----:B------:R-:W-:Y:S01]  /*01c0*/  IMAD.MOV.U32 R7, RZ, RZ, RZ ;  /* 0x000000ffff077224 */ /* 0x000fe200078e00ff */
[----:B------:R-:W-:Y:S02]  /*01d0*/  CS2R R22, SRZ ;  /* 0x0000000000167805 */ /* 0x000fe4000001ff00 */
[----:B------:R-:W-:-:S07]  /*01e0*/  CS2R R4, SRZ ;  /* 0x0000000000047805 */ /* 0x000fce000001ff00 */
[----:B------:R-:W-:Y:S05]  /*01f0*/  @!P0 BRA `(.L_x_1463) ;  /* 0x0000001800988947 */ /* 0x000fea0003800000 */
[----:B------:R-:W0:Y:S01]  /*0200*/  LDC.64 R18, c[0x0][0x390] ;  /* 0x0000e400ff127b82 */ /* 0x000e220000000a00 */
[C---:B------:R-:W-:Y:S01]  /*0210*/  LOP3.LUT R10, R11.reuse, 0xfffffffc, RZ, 0xc0, !PT ;  /* 0xfffffffc0b0a7812 */ /* 0x040fe200078ec0ff */
[----:B------:R-:W-:Y:S01]  /*0220*/  VIADD R8, R11, 0xfffffffe ;  /* 0xfffffffe0b087836 */ /* 0x000fe20000000000 */
[----:B------:R-:W-:Y:S02]  /*0230*/  CS2R R22, SRZ ;  /* 0x0000000000167805 */ /* 0x000fe4000001ff00 */
[----:B------:R-:W-:-:S03]  /*0240*/  IADD3 R10, PT, PT, -R10, RZ, RZ ;  /* 0x000000ff0a0a7210 */ /* 0x000fc60007ffe1ff */
[----:B------:R-:W1:Y:S04]  /*0250*/  LDC.64 R16, c[0x0][0x398] ;  /* 0x0000e600ff107b82 */ /* 0x000e680000000a00 */
.L_x_1488:
        /* <DEDUP_REMOVED lines=11> */
[----:B------:R-:W-:Y:S02]  /*0310*/  ISETP.NE.U32.AND P3, PT, R40, RZ, PT ;  /* 0x000000ff2800720c */ /* 0x000fe40003f65070 */
[----:B------:R-:W-:-:S03]  /*0320*/  MOV R35, RZ ;  /* 0x000000ff00237202 */ /* 0x000fc60000000f00 */
        /* <DEDUP_REMOVED lines=19> */
.L_x_1465:
[----:B------:R-:W-:Y:S01]  /*0460*/  IMAD.MOV.U32 R26, RZ, RZ, R6 ;  /* 0x000000ffff1a7224 */ /* 0x000fe200078e0006 */
[----:B------:R-:W-:Y:S01]  /*0470*/  MOV R13, R9 ;  /* 0x00000009000d7202 */ /* 0x000fe20000000f00 */
[----:B------:R-:W-:Y:S01]  /*0480*/  IMAD.MOV.U32 R14, RZ, RZ, R40 ;  /* 0x000000ffff0e7224 */ /* 0x000fe200078e0028 */
[----:B------:R-:W-:Y:S02]  /*0490*/  MOV R11, R41 ;  /* 0x00000029000b7202 */ /* 0x000fe40000000f00 */
[----:B------:R-:W-:-:S07]  /*04a0*/  MOV R12, 0x4c0 ;  /* 0x000004c0000c7802 */ /* 0x000fce0000000f00 */
[----:B-1----:R-:W-:Y:S05]  /*04b0*/  CALL.REL.NOINC `($__internal_34_$__cuda_sm20_div_s64) ;  /* 0x0000006400607944 */ /* 0x002fea0003c00000 */
        /* <DEDUP_REMOVED lines=10> */
.L_x_1466:
[----:B------:R-:W-:Y:S05]  /*0560*/  BSYNC.RECONVERGENT B1 ;  /* 0x0000000000017941 */ /* 0x000fea0003800200 */
.L_x_1464:
        /* <DEDUP_REMOVED lines=33> */
.L_x_1468:
[----:B------:R-:W-:Y:S01]  /*0780*/  MOV R26, R20 ;  /* 0x00000014001a7202 */ /* 0x000fe20000000f00 */
[----:B------:R-:W-:Y:S01]  /*0790*/  IMAD.MOV.U32 R13, RZ, RZ, R7 ;  /* 0x000000ffff0d7224 */ /* 0x000fe200078e0007 */
[----:B------:R-:W-:Y:S01]  /*07a0*/  MOV R14, R40 ;  /* 0x00000028000e7202 */ /* 0x000fe20000000f00 */
[----:B------:R-:W-:Y:S01]  /*07b0*/  IMAD.MOV.U32 R11, RZ, RZ, R41 ;  /* 0x000000ffff0b7224 */ /* 0x000fe200078e0029 */
[----:B------:R-:W-:-:S07]  /*07c0*/  MOV R12, 0x7e0 ;  /* 0x000007e0000c7802 */ /* 0x000fce0000000f00 */
[----:B------:R-:W-:Y:S05]  /*07d0*/  CALL.REL.NOINC `($__internal_34_$__cuda_sm20_div_s64) ;  /* 0x0000006000987944 */ /* 0x000fea0003c00000 */
[----:B------:R-:W-:Y:S01]  /*07e0*/  IADD3 R9, P0, PT, RZ, -R24, RZ ;  /* 0x80000018ff097210 */ /* 0x000fe20007f1e0ff */
[----:B------:R-:W-:Y:S01]  /*07f0*/  IMAD.MOV.U32 R6, RZ, RZ, R20 ;  /* 0x000000ffff067224 */ /* 0x000fe200078e0014 */
[-C--:B------:R-:W-:Y:S01]  /*0800*/  MOV R43, R25.reuse ;  /* 0x00000019002b7202 */ /* 0x080fe20000000f00 */
[----:B------:R-:W-:Y:S01]  /*0810*/  IMAD.MOV.U32 R42, RZ, RZ, R24 ;  /* 0x000000ffff2a7224 */ /* 0x000fe200078e0018 */
[----:B------:R-:W-:-:S05]  /*0820*/  IADD3.X R5, PT, PT, RZ, ~R25, RZ, P0, !PT ;  /* 0x80000019ff057210 */ /* 0x000fca00007fe4ff */
[----:B------:R-:W-:Y:S02]  /*0830*/  IMAD R11, R5, R40, RZ ;  /* 0x00000028050b7224 */ /* 0x000fe400078e02ff */
[----:B------:R-:W-:-:S04]  /*0840*/  IMAD.WIDE.U32 R4, R40, R9, R6 ;  /* 0x0000000928047225 */ /* 0x000fc800078e0006 */
[----:B------:R-:W-:-:S05]  /*0850*/  IMAD R11, R41, R9, R11 ;  /* 0x00000009290b7224 */ /* 0x000fca00078e020b */
[----:B------:R-:W-:-:S07]  /*0860*/  IADD3 R7, PT, PT, R11, R5, RZ ;  /* 0x000000050b077210 */ /* 0x000fce0007ffe0ff */
.L_x_1469:
[----:B------:R-:W-:Y:S05]  /*0870*/  BSYNC.RECONVERGENT B1 ;  /* 0x0000000000017941 */ /* 0x000fea0003800200 */
.L_x_1467:
        /* <DEDUP_REMOVED lines=8> */
[----:B------:R-:W-:Y:S01]  /*0900*/  ISETP.NE.U32.AND P0, PT, R5, RZ, PT ;  /* 0x000000ff0500720c */ /* 0x000fe20003f05070 */
[----:B------:R-:W-:-:S12]  /*0910*/  VIADD R5, R8, 0xfffffffe ;  /* 0xfffffffe08057836 */ /* 0x000fd80000000000 */
        /* <DEDUP_REMOVED lines=24> */
.L_x_1471:
[----:B------:R-:W-:Y:S01]  /*0aa0*/  IMAD.MOV.U32 R26, RZ, RZ, R34 ;  /* 0x000000ffff1a7224 */ /* 0x000fe200078e0022 */
[----:B------:R-:W-:Y:S01]  /*0ab0*/  MOV R13, R35 ;  /* 0x00000023000d7202 */ /* 0x000fe20000000f00 */
[----:B------:R-:W-:Y:S01]  /*0ac0*/  IMAD.MOV.U32 R14, RZ, RZ, R20 ;  /* 0x000000ffff0e7224 */ /* 0x000fe200078e0014 */
[----:B------:R-:W-:Y:S02]  /*0ad0*/  MOV R11, R21 ;  /* 0x00000015000b7202 */ /* 0x000fe40000000f00 */
[----:B------:R-:W-:-:S07]  /*0ae0*/  MOV R12, 0xb00 ;  /* 0x00000b00000c7802 */ /* 0x000fce0000000f00 */
[----:B------:R-:W-:Y:S05]  /*0af0*/  CALL.REL.NOINC `($__internal_34_$__cuda_sm20_div_s64) ;  /* 0x0000005c00d07944 */ /* 0x000fea0003c00000 */
        /* <DEDUP_REMOVED lines=10> */
.L_x_1472:
[----:B------:R-:W-:Y:S05]  /*0ba0*/  BSYNC.RECONVERGENT B1 ;  /* 0x0000000000017941 */ /* 0x000fea0003800200 */
.L_x_1470:
        /* <DEDUP_REMOVED lines=34> */
.L_x_1474:
        /* <DEDUP_REMOVED lines=16> */
.L_x_1475:
[----:B------:R-:W-:Y:S05]  /*0ed0*/  BSYNC.RECONVERGENT B1 ;  /* 0x0000000000017941 */ /* 0x000fea0003800200 */
.L_x_1473:
[----:B------:R-:W-:-:S04]  /*0ee0*/  VIADD R15, R8, 0xffffffff ;  /* 0xffffffff080f7836 */ /* 0x000fc80000000000 */
[----:B------:R-:W-:-:S06]  /*0ef0*/  IMAD.WIDE.U32 R20, R15, 0x8, R18 ;  /* 0x000000080f147825 */ /* 0x000fcc00078e0012 */
[----:B------:R-:W2:Y:S01]  /*0f00*/  LDG.E.64 R20, desc[UR8][R20.64] ;  /* 0x0000000814147981 */ /* 0x000ea2000c1e1b00 */
[----:B------:R-:W-:Y:S01]  /*0f10*/  MOV R23, R9 ;  /* 0x0000000900177202 */ /* 0x000fe20000000f00 */
        /* <DEDUP_REMOVED lines=32> */
.L_x_1477:
        /* <DEDUP_REMOVED lines=16> */
.L_x_1478:
[----:B------:R-:W-:Y:S05]  /*1220*/  BSYNC.RECONVERGENT B1 ;  /* 0x0000000000017941 */ /* 0x000fea0003800200 */
.L_x_1476:
        /* <DEDUP_REMOVED lines=35> */
.L_x_1480:
[----:B------:R-:W-:Y:S01]  /*1460*/  MOV R26, R34 ;  /* 0x00000022001a7202 */ /* 0x000fe20000000f00 */
[----:B------:R-:W-:Y:S01]  /*1470*/  IMAD.MOV.U32 R13, RZ, RZ, R35 ;  /* 0x000000ffff0d7224 */ /* 0x000fe200078e0023 */
[----:B------:R-:W-:Y:S01]  /*1480*/  MOV R14, R20 ;  /* 0x00000014000e7202 */ /* 0x000fe20000000f00 */
[----:B------:R-:W-:Y:S01]  /*1490*/  IMAD.MOV.U32 R11, RZ, RZ, R21 ;  /* 0x000000ffff0b7224 */ /* 0x000fe200078e0015 */
[----:B------:R-:W-:-:S07]  /*14a0*/  MOV R12, 0x14c0 ;  /* 0x000014c0000c7802 */ /* 0x000fce0000000f00 */
[----:B------:R-:W-:Y:S05]  /*14b0*/  CALL.REL.NOINC `($__internal_34_$__cuda_sm20_div_s64) ;  /* 0x0000005400607944 */ /* 0x000fea0003c00000 */
[-C--:B------:R-:W-:Y:S01]  /*14c0*/  IADD3 R11, P0, PT, RZ, -R24.reuse, RZ ;  /* 0x80000018ff0b7210 */ /* 0x080fe20007f1e0ff */
[----:B------:R-:W-:Y:S01]  /*14d0*/  IMAD.MOV.U32 R12, RZ, RZ, R34 ;  /* 0x000000ffff0c7224 */ /* 0x000fe200078e0022 */
[----:B------:R-:W-:Y:S02]  /*14e0*/  MOV R34, R24 ;  /* 0x0000001800227202 */ /* 0x000fe40000000f00 */
[----:B------:R-:W-:-:S05]  /*14f0*/  IADD3.X R13, PT, PT, RZ, ~R25, RZ, P0, !PT ;  /* 0x80000019ff0d7210 */ /* 0x000fca00007fe4ff */
[----:B------:R-:W-:Y:S01]  /*1500*/  IMAD R4, R13, R20, RZ ;  /* 0x000000140d047224 */ /* 0x000fe200078e02ff */
[----:B------:R-:W-:Y:S01]  /*1510*/  MOV R13, R35 ;  /* 0x00000023000d7202 */ /* 0x000fe20000000f00 */
[----:B------:R-:W-:Y:S02]  /*1520*/  IMAD.MOV.U32 R35, RZ, RZ, R25 ;  /* 0x000000ffff237224 */ /* 0x000fe400078e0019 */
[----:B------:R-:W-:-:S04]  /*1530*/  IMAD.WIDE.U32 R12, R20, R11, R12 ;  /* 0x0000000b140c7225 */ /* 0x000fc800078e000c */
[----:B------:R-:W-:-:S04]  /*1540*/  IMAD R11, R21, R11, R4 ;  /* 0x0000000b150b7224 */ /* 0x000fc800078e0204 */
[----:B------:R-:W-:-:S07]  /*1550*/  IMAD.IADD R11, R11, 0x1, R13 ;  /* 0x000000010b0b7824 */ /* 0x000fce00078e020d */
.L_x_1481:
[----:B------:R-:W-:Y:S05]  /*1560*/  BSYNC.RECONVERGENT B1 ;  /* 0x0000000000017941 */ /* 0x000fea0003800200 */
.L_x_1479:
        /* <DEDUP_REMOVED lines=34> */
.L_x_1483:
        /* <DEDUP_REMOVED lines=16> */
.L_x_1484:
[----:B------:R-:W-:Y:S05]  /*1890*/  BSYNC.RECONVERGENT B1 ;  /* 0x0000000000017941 */ /* 0x000fea0003800200 */
.L_x_1482:
        /* <DEDUP_REMOVED lines=35> */
.L_x_1486:
        /* <DEDUP_REMOVED lines=16> */
.L_x_1487:
[----:B------:R-:W-:Y:S05]  /*1bd0*/  BSYNC.RECONVERGENT B1 ;  /* 0x0000000000017941 */ /* 0x000fea0003800200 */
.L_x_1485:
        /* <DEDUP_REMOVED lines=8> */
.L_x_1463:
        /* <DEDUP_REMOVED lines=35> */
.L_x_1491:
        /* <DEDUP_REMOVED lines=16> */
.L_x_1492:
[----:B------:R-:W-:Y:S05]  /*1f90*/  BSYNC.RECONVERGENT B1 ;  /* 0x0000000000017941 */ /* 0x000fea0003800200 */
.L_x_1490:
        /* <DEDUP_REMOVED lines=34> */
.L_x_1494:
        /* <DEDUP_REMOVED lines=8> */
[----:B------:R-:W-:Y:S01]  /*2240*/  MOV R18, R24 ;  /* 0x0000001800127202 */ /* 0x000fe20000000f00 */
[----:B------:R-:W-:Y:S01]  /*2250*/  IMAD.MOV.U32 R19, RZ, RZ, R25 ;  /* 0x000000ffff137224 */ /* 0x000fe200078e0019 */
[----:B------:R-:W-:-:S05]  /*2260*/  IADD3.X R5, PT, PT, RZ, ~R25, RZ, P0, !PT ;  /* 0x80000019ff057210 */ /* 0x000fca00007fe4ff */
[----:B------:R-:W-:Y:S02]  /*2270*/  IMAD R10, R5, R16, RZ ;  /* 0x00000010050a7224 */ /* 0x000fe400078e02ff */
[----:B------:R-:W-:-:S04]  /*2280*/  IMAD.WIDE.U32 R4, R16, R9, R6 ;  /* 0x0000000910047225 */ /* 0x000fc800078e0006 */
[----:B------:R-:W-:Y:S01]  /*2290*/  IMAD R9, R17, R9, R10 ;  /* 0x0000000911097224 */ /* 0x000fe200078e020a */
[----:B------:R-:W-:-:S03]  /*22a0*/  MOV R7, R4 ;  /* 0x0000000400077202 */ /* 0x000fc60000000f00 */
[----:B------:R-:W-:-:S07]  /*22b0*/  IMAD.IADD R9, R9, 0x1, R5 ;  /* 0x0000000109097824 */ /* 0x000fce00078e0205 */
.L_x_1495:
[----:B------:R-:W-:Y:S05]  /*22c0*/  BSYNC.RECONVERGENT B1 ;  /* 0x0000000000017941 */ /* 0x000fea0003800200 */
.L_x_1493:
        /* <DEDUP_REMOVED lines=35> */
.L_x_1497:
        /* <DEDUP_REMOVED lines=16> */
.L_x_1498:
[----:B------:R-:W-:Y:S05]  /*2600*/  BSYNC.RECONVERGENT B1 ;  /* 0x0000000000017941 */ /* 0x000fea0003800200 */
.L_x_1496:
        /* <DEDUP_REMOVED lines=35> */
.L_x_1500:
[----:B------:R-:W-:Y:S01]  /*2840*/  MOV R26, R18 ;  /* 0x00000012001a7202 */ /* 0x000fe20000000f00 */
[----:B------:R-:W-:Y:S01]  /*2850*/  IMAD.MOV.U32 R13, RZ, RZ, R19 ;  /* 0x000000ffff0d7224 */ /* 0x000fe200078e0013 */
[----:B------:R-:W-:Y:S01]  /*2860*/  MOV R14, R16 ;  /* 0x00000010000e7202 */ /* 0x000fe20000000f00 */
[----:B------:R-:W-:Y:S01]  /*2870*/  IMAD.MOV.U32 R11, RZ, RZ, R17 ;  /* 0x000000ffff0b7224 */ /* 0x000fe200078e0011 */
[----:B------:R-:W-:-:S07]  /*2880*/  MOV R12, 0x28a0 ;  /* 0x000028a0000c7802 */ /* 0x000fce0000000f00 */
[----:B------:R-:W-:Y:S05]  /*2890*/  CALL.REL.NOINC `($__internal_34_$__cuda_sm20_div_s64) ;  /* 0x0000004000687944 */ /* 0x000fea0003c00000 */
        /* <DEDUP_REMOVED lines=10> */
.L_x_1501:
[----:B------:R-:W-:Y:S05]  /*2940*/  BSYNC.RECONVERGENT B1 ;  /* 0x0000000000017941 */ /* 0x000fea0003800200 */
.L_x_1499:
[----:B------:R-:W-:Y:S01]  /*2950*/  MOV R38, R22 ;  /* 0x0000001600267202 */ /* 0x000fe20000000f00 */
[----:B------:R-:W-:Y:S02]  /*2960*/  IMAD R11, R11, R34, RZ ;  /* 0x000000220b0b7224 */ /* 0x000fe400078e02ff */
[----:B------:R-:W-:Y:S02]  /*2970*/  VIADD R8, R8, 0xfffffffe ;  /* 0xfffffffe08087836 */ /* 0x000fe40000000000 */
[----:B------:R-:W-:-:S04]  /*2980*/  IMAD.WIDE.U32 R22, R34, R10, R38 ;  /* 0x0000000a22167225 */ /* 0x000fc800078e0026 */
[----:B------:R-:W-:-:S05]  /*2990*/  IMAD R11, R35, R10, R11 ;  /* 0x0000000a230b7224 */ /* 0x000fca00078e020b */
[----:B------:R-:W-:-:S07]  /*29a0*/  IADD3 R23, PT, PT, R23, R11, RZ ;  /* 0x0000000b17177210 */ /* 0x000fce0007ffe0ff */
.L_x_1489:
        /* <DEDUP_REMOVED lines=25> */
[----:B------:R-:W-:-:S05]  /*2b40*/  @P0 IMAD.IADD R13, R13, 0x1, -R16 ;  /* 0x000000010d0d0824 */ /* 0x000fca00078e0a10 */
[----:B------:R-:W-:-:S13]  /*2b50*/  ISETP.GE.U32.AND P0, PT, R13, R16, PT ;  /* 0x000000100d00720c */ /* 0x000fda0003f06070 */
[----:B------:R-:W-:Y:S02]  /*2b60*/  @P0 IADD3 R13, PT, PT, -R16, R13, RZ ;  /* 0x0000000d100d0210 */ /* 0x000fe40007ffe1ff */
[----:B------:R-:W-:-:S05]  /*2b70*/  @!P1 LOP3.LUT R13, RZ, R16, RZ, 0x33, !PT ;  /* 0x00000010ff0d9212 */ /* 0x000fca00078e33ff */
[----:B------:R-:W-:Y:S01]  /*2b80*/  IMAD.MOV.U32 R10, RZ, RZ, R13 ;  /* 0x000000ffff0a7224 */ /* 0x000fe200078e000d */
[----:B------:R-:W-:Y:S06]  /*2b90*/  BRA `(.L_x_1504) ;  /* 0x0000000000187947 */ /* 0x000fec0003800000 */
.L_x_1503:
[----:B------:R-:W-:Y:S01]  /*2ba0*/  IMAD.MOV.U32 R18, RZ, RZ, R6 ;  /* 0x000000ffff127224 */ /* 0x000fe200078e0006 */
[----:B------:R-:W-:Y:S01]  /*2bb0*/  MOV R21, R9 ;  /* 0x0000000900157202 */ /* 0x000fe20000000f00 */
[----:B------:R-:W-:Y:S01]  /*2bc0*/  IMAD.MOV.U32 R24, RZ, RZ, R16 ;  /* 0x000000ffff187224 */ /* 0x000fe200078e0010 */
[----:B------:R-:W-:Y:S02]  /*2bd0*/  MOV R19, R17 ;  /* 0x0000001100137202 */ /* 0x000fe40000000f00 */
[----:B------:R-:W-:-:S07]  /*2be0*/  MOV R26, 0x2c00 ;  /* 0x00002c00001a7802 */ /* 0x000fce0000000f00 */
[----:B------:R-:W-:Y:S05]  /*2bf0*/  CALL.REL.NOINC `($__internal_35_$__cuda_sm20_rem_s64) ;  /* 0x0000004000dc7944 */ /* 0x000fea0003c00000 */
.L_x_1504:
[----:B------:R-:W-:Y:S05]  /*2c00*/  BSYNC.RECONVERGENT B1 ;  /* 0x0000000000017941 */ /* 0x000fea0003800200 */
.L_x_1502:
        /* <DEDUP_REMOVED lines=30> */
.L_x_1506:
[----:B------:R-:W-:Y:S01]  /*2df0*/  IMAD.MOV.U32 R24, RZ, RZ, R16 ;  /* 0x000000ffff187224 */ /* 0x000fe200078e0010 */
[----:B------:R-:W-:Y:S01]  /*2e00*/  MOV R19, R17 ;  /* 0x0000001100137202 */ /* 0x000fe20000000f00 */
[----:B------:R-:W-:Y:S01]  /*2e10*/  IMAD.MOV.U32 R18, RZ, RZ, R20 ;  /* 0x000000ffff127224 */ /* 0x000fe200078e0014 */
[----:B------:R-:W-:Y:S02]  /*2e20*/  MOV R21, R7 ;  /* 0x0000000700157202 */ /* 0x000fe40000000f00 */
[----:B------:R-:W-:-:S07]  /*2e30*/  MOV R26, 0x2e50 ;  /* 0x00002e50001a7802 */ /* 0x000fce0000000f00 */
[----:B------:R-:W-:Y:S05]  /*2e40*/  CALL.REL.NOINC `($__internal_35_$__cuda_sm20_rem_s64) ;  /* 0x0000004000487944 */ /* 0x000fea0003c00000 */
[----:B------:R-:W-:Y:S01]  /*2e50*/  IMAD.MOV.U32 R6, RZ, RZ, R10 ;  /* 0x000000ffff067224 */ /* 0x000fe200078e000a */
[----:B------:R-:W-:-:S07]  /*2e60*/  MOV R7, R11 ;  /* 0x0000000b00077202 */ /* 0x000fce0000000f00 */
.L_x_1507:
[----:B------:R-:W-:Y:S05]  /*2e70*/  BSYNC.RECONVERGENT B1 ;  /* 0x0000000000017941 */ /* 0x000fea0003800200 */
.L_x_1505:
[----:B------:R-:W-:Y:S02]  /*2e80*/  IMAD R7, R7, R8, RZ ;  /* 0x0000000807077224 */ /* 0x000fe400078e02ff */
[----:B------:R-:W-:-:S04]  /*2e90*/  IMAD.WIDE.U32 R22, R8, R6, R22 ;  /* 0x0000000608167225 */ /* 0x000fc800078e0016 */
[----:B------:R-:W-:-:S04]  /*2ea0*/  IMAD R7, R9, R6, R7 ;  /* 0x0000000609077224 */ /* 0x000fc800078e0207 */
[----:B------:R-:W-:-:S07]  /*2eb0*/  IMAD.IADD R23, R23, 0x1, R7 ;  /* 0x0000000117177824 */ /* 0x000fce00078e0207 */
.L_x_1462:
        /* <DEDUP_REMOVED lines=12> */
.L_x_1461:
        /* <DEDUP_REMOVED lines=9> */
[----:B------:R-:W-:Y:S02]  /*3010*/  MOV R15, RZ ;  /* 0x000000ff000f7202 */ /* 0x000fe40000000f00 */
[----:B------:R-:W-:Y:S02]  /*3020*/  LOP3.LUT R9, R11, 0x7, RZ, 0xc0, !PT ;  /* 0x000000070b097812 */ /* 0x000fe400078ec0ff */
[----:B------:R-:W-:-:S07]  /*3030*/  MOV R5, RZ ;  /* 0x000000ff00057202 */ /* 0x000fce0000000f00 */
[----:B------:R-:W-:Y:S05]  /*3040*/  @!P0 BRA `(.L_x_1510) ;  /* 0x0000001c00248947 */ /* 0x000fea0003800000 */
[----:B------:R-:W0:Y:S01]  /*3050*/  LDC.64 R34, c[0x0][0x390] ;  /* 0x0000e400ff227b82 */ /* 0x000e220000000a00 */
[C---:B------:R-:W-:Y:S01]  /*3060*/  LOP3.LUT R7, R11.reuse, 0xfffffff8, RZ, 0xc0, !PT ;  /* 0xfffffff80b077812 */ /* 0x040fe200078ec0ff */
[----:B------:R-:W-:Y:S01]  /*3070*/  VIADD R8, R11, 0xfffffffc ;  /* 0xfffffffc0b087836 */ /* 0x000fe20000000000 */
[----:B------:R-:W-:Y:S01]  /*3080*/  MOV R6, RZ ;  /* 0x000000ff00067202 */ /* 0x000fe20000000f00 */
[----:B------:R-:W-:Y:S01]  /*3090*/  IMAD.MOV.U32 R5, RZ, RZ, RZ ;  /* 0x000000ffff057224 */ /* 0x000fe200078e00ff */
[----:B------:R-:W-:-:S03]  /*30a0*/  IADD3 R7, PT, PT, -R7, RZ, RZ ;  /* 0x000000ff07077210 */ /* 0x000fc60007ffe1ff */
[----:B------:R-:W1:Y:S08]  /*30b0*/  LDC.64 R16, c[0x0][0x398] ;  /* 0x0000e600ff107b82 */ /* 0x000e700000000a00 */
[----:B------:R-:W2:Y:S08]  /*30c0*/  LDC.64 R18, c[0x0][0x390] ;  /* 0x0000e400ff127b82 */ /* 0x000eb00000000a00 */
[----:B------:R-:W3:Y:S02]  /*30d0*/  LDC.64 R22, c[0x0][0x398] ;  /* 0x0000e600ff167b82 */ /* 0x000ee40000000a00 */
.L_x_1535:
        /* <DEDUP_REMOVED lines=32> */
.L_x_1512:
[----:B------:R-:W-:Y:S01]  /*32e0*/  IMAD.MOV.U32 R26, RZ, RZ, R10 ;  /* 0x000000ffff1a7224 */ /* 0x000fe200078e000a */
[----:B------:R-:W-:Y:S01]  /*32f0*/  MOV R13, R15 ;  /* 0x0000000f000d7202 */ /* 0x000fe20000000f00 */
[----:B------:R-:W-:Y:S01]  /*3300*/  IMAD.MOV.U32 R14, RZ, RZ, R20 ;  /* 0x000000ffff0e7224 */ /* 0x000fe200078e0014 */
[----:B------:R-:W-:Y:S02]  /*3310*/  MOV R11, R21 ;  /* 0x00000015000b7202 */ /* 0x000fe40000000f00 */
[----:B------:R-:W-:-:S07]  /*3320*/  MOV R12, 0x3340 ;  /* 0x00003340000c7802 */ /* 0x000fce0000000f00 */
[----:B-123--:R-:W-:Y:S05]  /*3330*/  CALL.REL.NOINC `($__internal_34_$__cuda_sm20_div_s64) ;  /* 0x0000003400c07944 */ /* 0x00efea0003c00000 */
        /* <DEDUP_REMOVED lines=9> */
[----:B------:R-:W-:-:S07]  /*33d0*/  IADD3 R13, PT, PT, R11, R13, RZ ;  /* 0x0000000d0b0d7210 */ /* 0x000fce0007ffe0ff */
.L_x_1513:
[----:B------:R-:W-:Y:S05]  /*33e0*/  BSYNC.RECONVERGENT B1 ;  /* 0x0000000000017941 */ /* 0x000fea0003800200 */
.L_x_1511:
[----:B------:R-:W-:Y:S02]  /*33f0*/  VIADD R15, R8, 0x2 ;  /* 0x00000002080f7836 */ /* 0x000fe40000000000 */
[----:B---3--:R-:W-:-:S04]  /*3400*/  IMAD.WIDE.U32 R10, R4, 0x8, R22 ;  /* 0x00000008040a7825 */ /* 0x008fc800078e0016 */
[----:B--2---:R-:W-:Y:S02]  /*3410*/  IMAD.WIDE.U32 R38, R15, 0x8, R18 ;  /* 0x000000080f267825 */ /* 0x004fe400078e0012 */
        /* <DEDUP_REMOVED lines=35> */
.L_x_1515:
        /* <DEDUP_REMOVED lines=17> */
.L_x_1516:
[----:B------:R-:W-:Y:S05]  /*3760*/  BSYNC.RECONVERGENT B1 ;  /* 0x0000000000017941 */ /* 0x000fea0003800200 */
.L_x_1514:
        /* <DEDUP_REMOVED lines=17> */
[----:B------:R-:W-:Y:S01]  /*3880*/  ISETP.NE.U32.AND P3, PT, R38, RZ, PT ;  /* 0x000000ff2600720c */ /* 0x000fe20003f65070 */
[----:B------:R-:W-:-:S04]  /*3890*/  IMAD.MOV.U32 R37, RZ, RZ, RZ ;  /* 0x000000ffff257224 */ /* 0x000fc800078e00ff */
        /* <DEDUP_REMOVED lines=19> */
.L_x_1518:
[----:B------:R-:W-:Y:S01]  /*39d0*/  MOV R26, R36 ;  /* 0x00000024001a7202 */ /* 0x000fe20000000f00 */
[----:B------:R-:W-:Y:S01]  /*39e0*/  IMAD.MOV.U32 R13, RZ, RZ, R37 ;  /* 0x000000ffff0d7224 */ /* 0x000fe200078e0025 */
[----:B------:R-:W-:Y:S01]  /*39f0*/  MOV R14, R38 ;  /* 0x00000026000e7202 */ /* 0x000fe20000000f00 */
[----:B------:R-:W-:Y:S01]  /*3a00*/  IMAD.MOV.U32 R11, RZ, RZ, R39 ;  /* 0x000000ffff0b7224 */ /* 0x000fe200078e0027 */
[----:B------:R-:W-:-:S07]  /*3a10*/  MOV R12, 0x3a30 ;  /* 0x00003a30000c7802 */ /* 0x000fce0000000f00 */
[----:B-1----:R-:W-:Y:S05]  /*3a20*/  CALL.REL.NOINC `($__internal_34_$__cuda_sm20_div_s64) ;  /* 0x0000003000047944 */ /* 0x002fea0003c00000 */
        /* <DEDUP_REMOVED lines=11> */
.L_x_1519:
[----:B------:R-:W-:Y:S05]  /*3ae0*/  BSYNC.RECONVERGENT B1 ;  /* 0x0000000000017941 */ /* 0x000fea0003800200 */
.L_x_1517:
        /* <DEDUP_REMOVED lines=37> */
.L_x_1521:
        /* <DEDUP_REMOVED lines=17> */
.L_x_1522:
[----:B------:R-:W-:Y:S05]  /*3e50*/  BSYNC.RECONVERGENT B1 ;  /* 0x0000000000017941 */ /* 0x000fea0003800200 */
.L_x_1520:
        /* <DEDUP_REMOVED lines=38> */
.L_x_1524:
        /* <DEDUP_REMOVED lines=17> */
.L_x_1525:
[----:B------:R-:W-:Y:S05]  /*41d0*/  BSYNC.RECONVERGENT B1 ;  /* 0x0000000000017941 */ /* 0x000fea0003800200 */
.L_x_1523:
        /* <DEDUP_REMOVED lines=38> */
.L_x_1527:
        /* <DEDUP_REMOVED lines=17> */
.L_x_1528:
[----:B------:R-:W-:Y:S05]  /*4550*/  BSYNC.RECONVERGENT B1 ;  /* 0x0000000000017941 */ /* 0x000fea0003800200 */
.L_x_1526:
        /* <DEDUP_REMOVED lines=37> */
.L_x_1530:
        /* <DEDUP_REMOVED lines=17> */
.L_x_1531:
[----:B------:R-:W-:Y:S05]  /*48c0*/  BSYNC.RECONVERGENT B1 ;  /* 0x0000000000017941 */ /* 0x000fea0003800200 */
.L_x_1529:
        /* <DEDUP_REMOVED lines=36> */
.L_x_1533:
        /* <DEDUP_REMOVED lines=17> */
.L_x_1534:
[----:B------:R-:W-:Y:S05]  /*4c20*/  BSYNC.RECONVERGENT B1 ;  /* 0x0000000000017941 */ /* 0x000fea0003800200 */
.L_x_1532:
[----:B-1----:R-:W-:-:S06]  /*4c30*/  IMAD.WIDE.U32 R12, R21, 0x8, R16 ;  /* 0x00000008150c7825 */ /* 0x002fcc00078e0010 */
[----:B------:R-:W2:Y:S01]  /*4c40*/  LDG.E.64 R12, desc[UR8][R12.64] ;  /* 0x000000080c0c7981 */ /* 0x000ea2000c1e1b00 */
[----:B------:R-:W-:Y:S01]  /*4c50*/  MOV R4, R40 ;  /* 0x0000002800047202 */ /* 0x000fe20000000f00 */
[----:B------:R-:W-:Y:S02]  /*4c60*/  VIADD R8, R8, 0xfffffff8 ;  /* 0xfffffff808087836 */ /* 0x000fe40000000000 */
[-C--:B--2---:R-:W-:Y:S02]  /*4c70*/  IMAD R6, R13, R37.reuse, RZ ;  /* 0x000000250d067224 */ /* 0x084fe400078e02ff */
[----:B------:R-:W-:-:S04]  /*4c80*/  IMAD.WIDE.U32 R4, R12, R37, R4 ;  /* 0x000000250c047225 */ /* 0x000fc800078e0004 */
[----:B------:R-:W-:Y:S01]  /*4c90*/  IMAD R11, R12, R11, R6 ;  /* 0x0000000b0c0b7224 */ /* 0x000fe200078e0206 */
[----:B------:R-:W-:-:S03]  /*4ca0*/  MOV R6, R4 ;  /* 0x0000000400067202 */ /* 0x000fc60000000f00 */
[----:B------:R-:W-:Y:S01]  /*4cb0*/  IMAD.IADD R5, R5, 0x1, R11 ;  /* 0x0000000105057824 */ /* 0x000fe200078e020b */
[----:B------:R-:W-:Y:S06]  /*4cc0*/  @P2 BRA `(.L_x_1535) ;  /* 0xffffffe400042947 */ /* 0x000fec000383ffff */
[----:B------:R-:W-:-:S07]  /*4cd0*/  IADD3 R8, PT, PT, R8, 0x3, RZ ;  /* 0x0000000308087810 */ /* 0x000fce0007ffe0ff */
.L_x_1510:
        /* <DEDUP_REMOVED lines=36> */
.L_x_1538:
        /* <DEDUP_REMOVED lines=8> */
[-C--:B------:R-:W-:Y:S01]  /*4fa0*/  MOV R21, R25.reuse ;  /* 0x0000001900157202 */ /* 0x080fe20000000f00 */
[----:B------:R-:W-:Y:S01]  /*4fb0*/  IMAD.MOV.U32 R20, RZ, RZ, R24 ;  /* 0x000000ffff147224 */ /* 0x000fe200078e0018 */
[----:B------:R-:W-:Y:S01]  /*4fc0*/  IADD3.X R7, PT, PT, RZ, ~R25, RZ, P0, !PT ;  /* 0x80000019ff077210 */ /* 0x000fe200007fe4ff */
[----:B------:R-:W-:-:S04]  /*4fd0*/  IMAD.WIDE.U32 R10, R16, R9, R10 ;  /* 0x00000009100a7225 */ /* 0x000fc800078e000a */
[----:B------:R-:W-:Y:S01]  /*4fe0*/  IMAD R7, R7, R16, RZ ;  /* 0x0000001007077224 */ /* 0x000fe200078e02ff */
[----:B------:R-:W-:-:S03]  /*4ff0*/  MOV R13, R10 ;  /* 0x0000000a000d7202 */ /* 0x000fc60000000f00 */
[----:B------:R-:W-:-:S05]  /*5000*/  IMAD R7, R17, R9, R7 ;  /* 0x0000000911077224 */ /* 0x000fca00078e0207 */
[----:B------:R-:W-:-:S07]  /*5010*/  IADD3 R15, PT, PT, R11, R7, RZ ;  /* 0x000000070b0f7210 */ /* 0x000fce0007ffe0ff */
.L_x_1539:
[----:B------:R-:W-:Y:S05]  /*5020*/  BSYNC.RECONVERGENT B1 ;  /* 0x0000000000017941 */ /* 0x000fea0003800200 */
.L_x_1537:
        /* <DEDUP_REMOVED lines=41> */
.L_x_1541:
[----:B------:R-:W-:Y:S01]  /*52c0*/  MOV R26, R20 ;  /* 0x00000014001a7202 */ /* 0x000fe20000000f00 */
[----:B------:R-:W-:Y:S01]  /*52d0*/  IMAD.MOV.U32 R13, RZ, RZ, R21 ;  /* 0x000000ffff0d7224 */ /* 0x000fe200078e0015 */
[----:B------:R-:W-:Y:S02]  /*52e0*/  MOV R14, R18 ;  /* 0x00000012000e7202 */ /* 0x000fe40000000f00 */
[----:B------:R-:W-:Y:S02]  /*52f0*/  MOV R11, R19 ;  /* 0x00000013000b7202 */ /* 0x000fe40000000f00 */
[----:B------:R-:W-:-:S07]  /*5300*/  MOV R12, 0x5320 ;  /* 0x00005320000c7802 */ /* 0x000fce0000000f00 */
[----:B------:R-:W-:Y:S05]  /*5310*/  CALL.REL.NOINC `($__internal_34_$__cuda_sm20_div_s64) ;  /* 0x0000001400c87944 */ /* 0x000fea0003c00000 */
[----:B------:R-:W-:Y:S02]  /*5320*/  IADD3 R9, P0, PT, RZ, -R24, RZ ;  /* 0x80000018ff097210 */ /* 0x000fe40007f1e0ff */
[----:B------:R-:W-:Y:S02]  /*5330*/  MOV R10, R20 ;  /* 0x00000014000a7202 */ /* 0x000fe40000000f00 */
[----:B------:R-:W-:Y:S01]  /*5340*/  MOV R11, R21 ;  /* 0x00000015000b7202 */ /* 0x000fe20000000f00 */
[----:B------:R-:W-:-:S04]  /*5350*/  IMAD.X R5, RZ, RZ, ~R25, P0 ;  /* 0x000000ffff057224 */ /* 0x000fc800000e0e19 */
[----:B------:R-:W-:Y:S02]  /*5360*/  IMAD R5, R5, R18, RZ ;  /* 0x0000001205057224 */ /* 0x000fe400078e02ff */
[----:B------:R-:W-:Y:S01]  /*5370*/  IMAD.WIDE.U32 R10, R18, R9, R10 ;  /* 0x00000009120a7225 */ /* 0x000fe200078e000a */
[----:B------:R-:W-:-:S03]  /*5380*/  MOV R18, R24 ;  /* 0x0000001800127202 */ /* 0x000fc60000000f00 */
[----:B------:R-:W-:Y:S02]  /*5390*/  IMAD R5, R19, R9, R5 ;  /* 0x0000000913057224 */ /* 0x000fe400078e0205 */
[----:B------:R-:W-:Y:S02]  /*53a0*/  IMAD.MOV.U32 R9, RZ, RZ, R10 ;  /* 0x000000ffff097224 */ /* 0x000fe400078e000a */
[----:B------:R-:W-:Y:S01]  /*53b0*/  IMAD.MOV.U32 R19, RZ, RZ, R25 ;  /* 0x000000ffff137224 */ /* 0x000fe200078e0019 */
[----:B------:R-:W-:-:S07]  /*53c0*/  IADD3 R5, PT, PT, R11, R5, RZ ;  /* 0x000000050b057210 */ /* 0x000fce0007ffe0ff */
.L_x_1542:
[----:B------:R-:W-:Y:S05]  /*53d0*/  BSYNC.RECONVERGENT B1 ;  /* 0x0000000000017941 */ /* 0x000fea0003800200 */
.L_x_1540:
        /* <DEDUP_REMOVED lines=40> */
.L_x_1544:
        /* <DEDUP_REMOVED lines=17> */
.L_x_1545:
[----:B------:R-:W-:Y:S05]  /*5770*/  BSYNC.RECONVERGENT B1 ;  /* 0x0000000000017941 */ /* 0x000fea0003800200 */
.L_x_1543:
        /* <DEDUP_REMOVED lines=39> */
.L_x_1547:
        /* <DEDUP_REMOVED lines=17> */
.L_x_1548:
[----:B------:R-:W-:Y:S05]  /*5b00*/  BSYNC.RECONVERGENT B1 ;  /* 0x0000000000017941 */ /* 0x000fea0003800200 */
.L_x_1546:
[----:B------:R-:W0:Y:S02]  /*5b10*/  LDC.64 R12, c[0x0][0x398] ;  /* 0x0000e600ff0c7b82 */ /* 0x000e240000000a00 */
[----:B0-----:R-:W-:-:S06]  /*5b20*/  IMAD.WIDE.U32 R12, R5, 0x8, R12 ;  /* 0x00000008050c7825 */ /* 0x001fcc00078e000c */
[----:B------:R-:W2:Y:S01]  /*5b30*/  LDG.E.64 R12, desc[UR8][R12.64] ;  /* 0x000000080c0c7981 */ /* 0x000ea2000c1e1b00 */
[----:B------:R-:W-:Y:S01]  /*5b40*/  MOV R16, R6 ;  /* 0x0000000600107202 */ /* 0x000fe20000000f00 */
[----:B------:R-:W-:Y:S02]  /*5b50*/  VIADD R8, R8, 0xfffffffc ;  /* 0xfffffffc08087836 */ /* 0x000fe40000000000 */
[-C--:B--2---:R-:W-:Y:S02]  /*5b60*/  IMAD R5, R13, R19.reuse, RZ ;  /* 0x000000130d057224 */ /* 0x084fe400078e02ff */
[----:B------:R-:W-:-:S04]  /*5b70*/  IMAD.WIDE.U32 R6, R12, R19, R16 ;  /* 0x000000130c067225 */ /* 0x000fc800078e0010 */
[----:B------:R-:W-:-:S05]  /*5b80*/  IMAD R5, R12, R9, R5 ;  /* 0x000000090c057224 */ /* 0x000fca00078e0205 */
[----:B------:R-:W-:-:S07]  /*5b90*/  IADD3 R5, PT, PT, R7, R5, RZ ;  /* 0x0000000507057210 */ /* 0x000fce0007ffe0ff */
.L_x_1536:
        /* <DEDUP_REMOVED lines=34> */
.L_x_1551:
[----:B------:R-:W-:Y:S01]  /*5dc0*/  IMAD.MOV.U32 R26, RZ, RZ, R10 ;  /* 0x000000ffff1a7224 */ /* 0x000fe200078e000a */
[----:B------:R-:W-:Y:S01]  /*5dd0*/  MOV R13, R15 ;  /* 0x0000000f000d7202 */ /* 0x000fe20000000f00 */
[----:B------:R-:W-:Y:S01]  /*5de0*/  IMAD.MOV.U32 R11, RZ, RZ, R17 ;  /* 0x000000ffff0b7224 */ /* 0x000fe200078e0011 */
[----:B------:R-:W-:Y:S02]  /*5df0*/  MOV R14, R16 ;  /* 0x00000010000e7202 */ /* 0x000fe40000000f00 */
[----:B------:R-:W-:-:S07]  /*5e00*/  MOV R12, 0x5e20 ;  /* 0x00005e20000c7802 */ /* 0x000fce0000000f00 */
[----:B------:R-:W-:Y:S05]  /*5e10*/  CALL.REL.NOINC `($__internal_34_$__cuda_sm20_div_s64) ;  /* 0x0000000c00087944 */ /* 0x000fea0003c00000 */
        /* <DEDUP_REMOVED lines=10> */
.L_x_1552:
[----:B------:R-:W-:Y:S05]  /*5ec0*/  BSYNC.RECONVERGENT B1 ;  /* 0x0000000000017941 */ /* 0x000fea0003800200 */
.L_x_1550:
        /* <DEDUP_REMOVED lines=39> */
.L_x_1554:
[----:B------:R-:W-:Y:S01]  /*6140*/  MOV R26, R18 ;  /* 0x00000012001a7202 */ /* 0x000fe20000000f00 */
[----:B------:R-:W-:Y:S01]  /*6150*/  IMAD.MOV.U32 R13, RZ, RZ, R19 ;  /* 0x000000ffff0d7224 */ /* 0x000fe200078e0013 */
[----:B------:R-:W-:Y:S02]  /*6160*/  MOV R14, R16 ;  /* 0x00000010000e7202 */ /* 0x000fe40000000f00 */
[----:B------:R-:W-:Y:S02]  /*6170*/  MOV R11, R17 ;  /* 0x00000011000b7202 */ /* 0x000fe40000000f00 */
[----:B------:R-:W-:-:S07]  /*6180*/  MOV R12, 0x61a0 ;  /* 0x000061a0000c7802 */ /* 0x000fce0000000f00 */
[----:B------:R-:W-:Y:S05]  /*6190*/  CALL.REL.NOINC `($__internal_34_$__cuda_sm20_div_s64) ;  /* 0x0000000800287944 */ /* 0x000fea0003c00000 */
        /* <DEDUP_REMOVED lines=11> */
.L_x_1555:
[----:B------:R-:W-:Y:S05]  /*6250*/  BSYNC.RECONVERGENT B1 ;  /* 0x0000000000017941 */ /* 0x000fea0003800200 */
.L_x_1553:
        /* <DEDUP_REMOVED lines=9> */
.L_x_1549:
        /* <DEDUP_REMOVED lines=30> */
.L_x_1557:
[----:B------:R-:W-:Y:S01]  /*64d0*/  MOV R24, R18 ;  /* 0x0000001200187202 */ /* 0x000fe20000000f00 */
[----:B------:R-:W-:Y:S01]  /*64e0*/  IMAD.MOV.U32 R18, RZ, RZ, R10 ;  /* 0x000000ffff127224 */ /* 0x000fe200078e000a */
[----:B------:R-:W-:Y:S02]  /*64f0*/  MOV R21, R15 ;  /* 0x0000000f00157202 */ /* 0x000fe40000000f00 */
[----:B------:R-:W-:-:S07]  /*6500*/  MOV R26, 0x6520 ;  /* 0x00006520001a7802 */ /* 0x000fce0000000f00 */
[----:B------:R-:W-:Y:S05]  /*6510*/  CALL.REL.NOINC `($__internal_35_$__cuda_sm20_rem_s64) ;  /* 0x0000000800947944 */ /* 0x000fea0003c00000 */
.L_x_1558:
[----:B------:R-:W-:Y:S05]  /*6520*/  BSYNC.RECONVERGENT B1 ;  /* 0x0000000000017941 */ /* 0x000fea0003800200 */
.L_x_1556:
[----:B------:R-:W0:Y:S02]  /*6530*/  LDC.64 R12, c[0x0][0x398] ;  /* 0x0000e600ff0c7b82 */ /* 0x000e240000000a00 */
[----:B0-----:R-:W-:-:S06]  /*6540*/  IMAD.WIDE.U32 R8, R8, 0x8, R12 ;  /* 0x0000000808087825 */ /* 0x001fcc00078e000c */
[----:B------:R-:W2:Y:S01]  /*6550*/  LDG.E.64 R8, desc[UR8][R8.64] ;  /* 0x0000000808087981 */ /* 0x000ea2000c1e1b00 */
[----:B------:R-:W-:Y:S01]  /*6560*/  MOV R7, R5 ;  /* 0x0000000500077202 */ /* 0x000fe20000000f00 */
[-C--:B--2---:R-:W-:Y:S02]  /*6570*/  IMAD R13, R9, R10.reuse, RZ ;  /* 0x0000000a090d7224 */ /* 0x084fe400078e02ff */
[----:B------:R-:W-:-:S04]  /*6580*/  IMAD.WIDE.U32 R6, R8, R10, R6 ;  /* 0x0000000a08067225 */ /* 0x000fc800078e0006 */
[----:B------:R-:W-:-:S04]  /*6590*/  IMAD R13, R8, R11, R13 ;  /* 0x0000000b080d7224 */ /* 0x000fc800078e020d */
[----:B------:R-:W-:-:S07]  /*65a0*/  IMAD.IADD R5, R7, 0x1, R13 ;  /* 0x0000000107057824 */ /* 0x000fce00078e020d */
.L_x_1509:
[----:B------:R-:W0:Y:S02]  /*65b0*/  LDCU.64 UR6, c[0x0][0x388] ;  /* 0x00007100ff0677ac */ /* 0x000e240008000a00 */
[----:B0-----:R-:W-:-:S04]  /*65c0*/  LEA R4, P0, R6, UR6, 0x1 ;  /* 0x0000000606047c11 */ /* 0x001fc8000f8008ff */
[----:B------:R-:W-:-:S05]  /*65d0*/  LEA.HI.X R5, R6, UR7, R5, 0x1, P0 ;  /* 0x0000000706057c11 */ /* 0x000fca00080f0c05 */
[----:B------:R-:W2:Y:S04]  /*65e0*/  LDG.E.U16 R4, desc[UR8][R4.64] ;  /* 0x0000000804047981 */ /* 0x000ea8000c1e1500 */
[----:B--2---:R1:W-:Y:S02]  /*65f0*/  STS.U16 [R3], R4 ;  /* 0x0000000403007388 */ /* 0x0043e40000000400 */
.L_x_1508:
[----:B------:R-:W-:Y:S05]  /*6600*/  BSYNC.RECONVERGENT B0 ;  /* 0x0000000000007941 */ /* 0x000fea0003800200 */
.L_x_1460:
[----:B------:R-:W-:Y:S01]  /*6610*/  BAR.SYNC.DEFER_BLOCKING 0x0 ;  /* 0x0000000000007b1d */ /* 0x000fe20000010000 */
[----:B------:R-:W-:Y:S01]  /*6620*/  UISETP.GE.U32.AND UP0, UPT, UR5, 0x42, UPT ;  /* 0x000000420500788c */ /* 0x000fe2000bf06070 */
[----:B------:R-:W-:-:S08]  /*6630*/  ISETP.GT.U32.AND P1, PT, R2, 0x1f, PT ;  /* 0x0000001f0200780c */ /* 0x000fd00003f24070 */
[----:B------:R-:W-:Y:S05]  /*6640*/  BRA.U !UP0, `(.L_x_1559) ;  /* 0x0000000108387547 */ /* 0x000fea000b800000 */
.L_x_1560:
[----:B------:R-:W-:-:S06]  /*6650*/  USHF.R.U32.HI UR4, URZ, 0x1, UR5 ;  /* 0x00000001ff047899 */ /* 0x000fcc0008011605 */
[----:B------:R-:W-:-:S13]  /*6660*/  ISETP.GE.U32.AND P0, PT, R2, UR4, PT ;  /* 0x0000000402007c0c */ /* 0x000fda000bf06070 */
[----:B------:R-:W-:Y:S01]  /*6670*/  VOTEU.ALL UP0, P0 ;  /* 0x0000000000ff7886 */ /* 0x000fe20000000000 */
[----:B012---:R-:W0:Y:S04]  /*6680*/  @!P0 LDS.U16 R4, [R3] ;  /* 0x0000000003048984 */ /* 0x007e280000000400 */
[----:B------:R-:W-:Y:S02]  /*6690*/  @!UP0 ULOP3.LUT UR6, UR5, 0x7fe, URZ, 0xc0, !UPT ;  /* 0x000007fe05068892 */ /* 0x000fe4000f8ec0ff */
[----:B------:R-:W-:-:S03]  /*66a0*/  UISETP.GT.U32.AND UP0, UPT, UR5, 0x83, UPT ;  /* 0x000000830500788c */ /* 0x000fc6000bf04070 */
[----:B------:R-:W-:-:S04]  /*66b0*/  UMOV UR5, UR4 ;  /* 0x0000000400057c82 */ /* 0x000fc80008000000 */
[----:B------:R-:W1:Y:S01]  /*66c0*/  @!P0 LDS.U16 R5, [R3+UR6] ;  /* 0x0000000603058984 */ /* 0x000e620008000400 */
[----:B0-----:R-:W-:Y:S02]  /*66d0*/  @!P0 PRMT R4, R4, 0x9910, RZ ;  /* 0x0000991004048816 */ /* 0x001fe400000000ff */
[----:B-1----:R-:W-:-:S05]  /*66e0*/  @!P0 PRMT R5, R5, 0x9910, RZ ;  /* 0x0000991005058816 */ /* 0x002fca00000000ff */
[----:B------:R-:W-:-:S05]  /*66f0*/  @!P0 IMAD R4, R4, R5, RZ ;  /* 0x0000000504048224 */ /* 0x000fca00078e02ff */
[----:B------:R2:W-:Y:S01]  /*6700*/  @!P0 STS.U16 [R3], R4 ;  /* 0x0000000403008388 */ /* 0x0005e20000000400 */
[----:B------:R-:W-:Y:S06]  /*6710*/  BAR.SYNC.DEFER_BLOCKING 0x0 ;  /* 0x0000000000007b1d */ /* 0x000fec0000010000 */
[----:B------:R-:W-:Y:S05]  /*6720*/  BRA.U UP0, `(.L_x_1560) ;  /* 0xfffffffd00c87547 */ /* 0x000fea000b83ffff */
.L_x_1559:
[----:B------:R-:W-:Y:S05]  /*6730*/  @P1 EXIT ;  /* 0x000000000000194d */ /* 0x000fea0003800000 */
[----:B012---:R-:W0:Y:S01]  /*6740*/  LDS.U16 R4, [R3] ;  /* 0x0000000003047984 */ /* 0x007e220000000400 */
[----:B------:R-:W-:-:S03]  /*6750*/  ISETP.NE.AND P0, PT, R2, RZ, PT ;  /* 0x000000ff0200720c */ /* 0x000fc60003f05270 */
[----:B------:R-:W1:Y:S01]  /*6760*/  LDS.U16 R5, [R3+0x40] ;  /* 0x0000400003057984 */ /* 0x000e620000000400 */
[----:B0-----:R-:W-:Y:S02]  /*6770*/  PRMT R4, R4, 0x9910, RZ ;  /* 0x0000991004047816 */ /* 0x001fe400000000ff */
[----:B-1----:R-:W-:-:S05]  /*6780*/  PRMT R5, R5, 0x9910, RZ ;  /* 0x0000991005057816 */ /* 0x002fca00000000ff */
[----:B------:R-:W-:-:S05]  /*6790*/  IMAD R4, R4, R5, RZ ;  /* 0x0000000504047224 */ /* 0x000fca00078e02ff */
[----:B------:R-:W-:Y:S04]  /*67a0*/  STS.U16 [R3], R4 ;  /* 0x0000000403007388 */ /* 0x000fe80000000400 */
[----:B------:R-:W0:Y:S04]  /*67b0*/  LDS.U16 R5, [R3] ;  /* 0x0000000003057984 */ /* 0x000e280000000400 */
[----:B------:R-:W1:Y:S01]  /*67c0*/  LDS.U16 R6, [R3+0x20] ;  /* 0x0000200003067984 */ /* 0x000e620000000400 */
[----:B0-----:R-:W-:Y:S02]  /*67d0*/  PRMT R5, R5, 0x9910, RZ ;  /* 0x0000991005057816 */ /* 0x001fe400000000ff */
[----:B-1----:R-:W-:-:S02]  /*67e0*/  PRMT R7, R6, 0x9910, RZ ;  /* 0x0000991006077816 */ /* 0x002fc400000000ff */
[----:B------:R-:W-:Y:S02]  /*67f0*/  MOV R6, R5 ;  /* 0x0000000500067202 */ /* 0x000fe40000000f00 */
[----:B------:R-:W-:-:S05]  /*6800*/  MOV R5, R7 ;  /* 0x0000000700057202 */ /* 0x000fca0000000f00 */
[----:B------:R-:W-:-:S05]  /*6810*/  IMAD R6, R6, R5, RZ ;  /* 0x0000000506067224 */ /* 0x000fca00078e02ff */
[----:B------:R-:W-:Y:S04]  /*6820*/  STS.U16 [R3], R6 ;  /* 0x0000000603007388 */ /* 0x000fe80000000400 */
[----:B------:R-:W0:Y:S04]  /*6830*/  LDS.U16 R5, [R3] ;  /* 0x0000000003057984 */ /* 0x000e280000000400 */
        /* <DEDUP_REMOVED lines=32> */
        .weak           $__internal_34_$__cuda_sm20_div_s64
        .type           $__internal_34_$__cuda_sm20_div_s64,@function
        .size           $__internal_34_$__cuda_sm20_div_s64,($__internal_35_$__cuda_sm20_rem_s64 - $__internal_34_$__cuda_sm20_div_s64)
$__internal_34_$__cuda_sm20_div_s64:
        /* <DEDUP_REMOVED lines=82> */
[----:B------:R-:W-:Y:S06]  /*6f60*/  RET.REL.NODEC R12 `(uncontiguous_reduce_u16) ;  /* 0xffffff900c247950 */ /* 0x000fec0003c3ffff */
        .weak           $__internal_35_$__cuda_sm20_rem_s64
        .type           $__internal_35_$__cuda_sm20_rem_s64,@function
        .size           $__internal_35_$__cuda_sm20_rem_s64,(.L_x_3160 - $__internal_35_$__cuda_sm20_rem_s64)
$__internal_35_$__cuda_sm20_rem_s64:
        /* <DEDUP_REMOVED lines=76> */
[----:B------:R-:W-:Y:S06]  /*7430*/  RET.REL.NODEC R26 `(uncontiguous_reduce_u16) ;  /* 0xffffff881af07950 */ /* 0x000fec0003c3ffff */
.L_x_1561:
        /* <DEDUP_REMOVED lines=12> */
.L_x_3160:


//--------------------- .text.contiguous_reduce_u16 --------------------------
	.section	.text.contiguous_reduce_u16,"ax",@progbits
	.align	128
        .global         contiguous_reduce_u16
        .type           contiguous_reduce_u16,@function
        .size           contiguous_reduce_u16,(.L_x_3226 - contiguous_reduce_u16)
        .other          contiguous_reduce_u16,@"STO_CUDA_ENTRY STV_DEFAULT"
contiguous_reduce_u16:
.text.contiguous_reduce_u16:
        /* <DEDUP_REMOVED lines=17> */
[----:B------:R0:W3:Y:S01]  /*0110*/  @!P0 LDG.E.U16 R4, desc[UR8][R4.64] ;  /* 0x0000000804048981 */ /* 0x0000e2000c1e1500 */
[----:B------:R-:W1:Y:S01]  /*0120*/  S2UR UR6, SR_CgaCtaId ;  /* 0x00000000000679c3 */ /* 0x000e620000008800 */
[----:B------:R-:W-:Y:S01]  /*0130*/  UMOV UR4, 0x400 ;  /* 0x0000040000047882 */ /* 0x000fe20000000000 */
[----:B------:R-:W-:-:S05]  /*0140*/  IMAD.MOV.U32 R3, RZ, RZ, 0x1 ;  /* 0x00000001ff037424 */ /* 0x000fca00078e00ff */
[----:B0-----:R-:W-:Y:S01]  /*0150*/  PRMT R5, R3, 0x7610, R5 ;  /* 0x0000761003057816 */ /* 0x001fe20000000005 */
[----:B-1----:R-:W-:-:S06]  /*0160*/  ULEA UR4, UR6, UR4, 0x18 ;  /* 0x0000000406047291 */ /* 0x002fcc000f8ec0ff */
[----:B------:R-:W-:-:S05]  /*0170*/  LEA R3, R2, UR4, 0x1 ;  /* 0x0000000402037c11 */ /* 0x000fca000f8e08ff */
[----:B------:R0:W-:Y:S01]  /*0180*/  STS.U16 [R3], R5 ;  /* 0x0000000503007388 */ /* 0x0001e20000000400 */
[----:B------:R-:W-:Y:S01]  /*0190*/  BSSY.RECONVERGENT B0, `(.L_x_1562) ;  /* 0x000000f000007945 */ /* 0x000fe20003800200 */
[----:B------:R-:W-:Y:S02]  /*01a0*/  ISETP.GT.U32.AND P1, PT, R2, 0x1f, PT ;  /* 0x0000001f0200780c */ /* 0x000fe40003f24070 */
[----:B--2---:R-:W-:Y:S02]  /*01b0*/  @!P0 PRMT R11, R6, 0x9910, RZ ;  /* 0x00009910060b8816 */ /* 0x004fe400000000ff */
[----:B---3--:R-:W-:-:S05]  /*01c0*/  @!P0 PRMT R8, R4, 0x9910, RZ ;  /* 0x0000991004088816 */ /* 0x008fca00000000ff */
[----:B------:R-:W-:-:S05]  /*01d0*/  @!P0 IMAD R4, R8, R11, RZ ;  /* 0x0000000b08048224 */ /* 0x000fca00078e02ff */
[----:B------:R0:W-:Y:S01]  /*01e0*/  @!P0 STS.U16 [R3], R4 ;  /* 0x0000000403008388 */ /* 0x0001e20000000400 */
[----:B------:R-:W-:Y:S05]  /*01f0*/  @!P0 BRA `(.L_x_1563) ;  /* 0x0000000000208947 */ /* 0x000fea0003800000 */
[----:B------:R-:W-:-:S04]  /*0200*/  ISETP.GE.U32.AND P0, PT, R9, UR10, PT ;  /* 0x0000000a09007c0c */ /* 0x000fc8000bf06070 */
[----:B------:R-:W-:-:S13]  /*0210*/  ISETP.GE.U32.AND.EX P0, PT, RZ, UR11, PT, P0 ;  /* 0x0000000bff007c0c */ /* 0x000fda000bf06100 */
[----:B------:R-:W-:Y:S05]  /*0220*/  @P0 BRA `(.L_x_1563) ;  /* 0x0000000000140947 */ /* 0x000fea0003800000 */
[----:B------:R-:W0:Y:S02]  /*0230*/  LDCU.64 UR6, c[0x0][0x388] ;  /* 0x00007100ff0677ac */ /* 0x000e240008000a00 */
[----:B0-----:R-:W-:-:S04]  /*0240*/  LEA R4, P0, R9, UR6, 0x1 ;  /* 0x0000000609047c11 */ /* 0x001fc8000f8008ff */
[----:B------:R-:W-:-:S05]  /*0250*/  LEA.HI.X R5, R9, UR7, RZ, 0x1, P0 ;  /* 0x0000000709057c11 */ /* 0x000fca00080f0cff */
[----:B------:R-:W2:Y:S04]  /*0260*/  LDG.E.U16 R4, desc[UR8][R4.64] ;  /* 0x0000000804047981 */ /* 0x000ea8000c1e1500 */
[----:B--2---:R1:W-:Y:S02]  /*0270*/  STS.U16 [R3], R4 ;  /* 0x0000000403007388 */ /* 0x0043e40000000400 */
.L_x_1563:
[----:B------:R-:W-:Y:S05]  /*0280*/  BSYNC.RECONVERGENT B0 ;  /* 0x0000000000007941 */ /* 0x000fea0003800200 */
.L_x_1562:
[----:B------:R-:W-:Y:S01]  /*0290*/  BAR.SYNC.DEFER_BLOCKING 0x0 ;  /* 0x0000000000007b1d */ /* 0x000fe20000010000 */
[----:B------:R-:W-:-:S09]  /*02a0*/  UISETP.GE.U32.AND UP0, UPT, UR5, 0x42, UPT ;  /* 0x000000420500788c */ /* 0x000fd2000bf06070 */
[----:B------:R-:W-:Y:S05]  /*02b0*/  BRA.U !UP0, `(.L_x_1564) ;  /* 0x0000000108387547 */ /* 0x000fea000b800000 */
.L_x_1565:
        /* <DEDUP_REMOVED lines=14> */
.L_x_1564:
        /* <DEDUP_REMOVED lines=11> */
[----:B-1----:R-:W-:-:S03]  /*0450*/  PRMT R7, R6, 0x9910, RZ ;  /* 0x0000991006077816 */ /* 0x002fc600000000ff */
[----:B------:R-:W-:Y:S02]  /*0460*/  IMAD.MOV.U32 R6, RZ, RZ, R5 ;  /* 0x000000ffff067224 */ /* 0x000fe400078e0005 */
[----:B------:R-:W-:-:S04]  /*0470*/  IMAD.MOV.U32 R5, RZ, RZ, R7 ;  /* 0x000000ffff057224 */ /* 0x000fc800078e0007 */
        /* <DEDUP_REMOVED lines=35> */
.L_x_1566:
        /* <DEDUP_REMOVED lines=13> */
.L_x_3226:


//--------------------- .text.contiguous_reduce3_u8 --------------------------
	.section	.text.contiguous_reduce3_u8,"ax",@progbits
	.align	128
        .global         contiguous_reduce3_u8
        .type           contiguous_reduce3_u8,@function
        .size           contiguous_reduce3_u8,(.L_x_3162 - contiguous_reduce3_u8)
        .other          contiguous_reduce3_u8,@"STO_CUDA_ENTRY STV_DEFAULT"
contiguous_reduce3_u8:
.text.contiguous_reduce3_u8:
        /* <DEDUP_REMOVED lines=19> */
[----:B------:R-:W-:Y:S01]  /*0130*/  ISETP.GE.U32.OR.EX P0, PT, RZ, UR13, P0, P1 ;  /* 0x0000000dff007c0c */ /* 0x000fe20008706510 */
[----:B------:R0:W-:-:S12]  /*0140*/  STS.U8 [R5+UR5], R0 ;  /* 0x0000000005007988 */ /* 0x0001d80008000005 */
[----:B0-----:R-:W-:Y:S05]  /*0150*/  @P0 EXIT ;  /* 0x000000000000094d */ /* 0x001fea0003800000 */
[----:B------:R-:W0:Y:S01]  /*0160*/  LDCU UR6, c[0x0][0x3a0] ;  /* 0x00007400ff0677ac */ /* 0x000e220008000800 */
[----:B------:R-:W-:Y:S01]  /*0170*/  IMAD R0, R3, UR12, R6 ;  /* 0x0000000c03007c24 */ /* 0x000fe2000f8e0206 */
[----:B------:R-:W-:Y:S01]  /*0180*/  CS2R R32, SRZ ;  /* 0x0000000000207805 */ /* 0x000fe2000001ff00 */
[----:B------:R-:W1:Y:S01]  /*0190*/  LDCU.64 UR10, c[0x0][0x358] ;  /* 0x00006b00ff0a77ac */ /* 0x000e620008000a00 */
[----:B0-----:R-:W-:-:S04]  /*01a0*/  UIADD3 UR4, UPT, UPT, UR6, -0x1, URZ ;  /* 0xffffffff06047890 */ /* 0x001fc8000fffe0ff */
[----:B------:R-:W-:-:S09]  /*01b0*/  UISETP.GE.AND UP0, UPT, UR4, URZ, UPT ;  /* 0x000000ff0400728c */ /* 0x000fd2000bf06270 */
[----:B-1----:R-:W-:Y:S05]  /*01c0*/  BRA.U !UP0, `(.L_x_1567) ;  /* 0x0000002d08b47547 */ /* 0x002fea000b800000 */
        /* <DEDUP_REMOVED lines=15> */
.L_x_1585:
        /* <DEDUP_REMOVED lines=27> */
.L_x_1569:
[----:B------:R-:W-:Y:S01]  /*0470*/  IMAD.MOV.U32 R26, RZ, RZ, R0 ;  /* 0x000000ffff1a7224 */ /* 0x000fe200078e0000 */
[----:B------:R-:W-:Y:S01]  /*0480*/  MOV R2, R34 ;  /* 0x0000002200027202 */ /* 0x000fe20000000f00 */
[----:B------:R-:W-:Y:S01]  /*0490*/  IMAD.MOV.U32 R3, RZ, RZ, R35 ;  /* 0x000000ffff037224 */ /* 0x000fe200078e0023 */
[----:B------:R-:W-:-:S07]  /*04a0*/  MOV R10, 0x4c0 ;  /* 0x000004c0000a7802 */ /* 0x000fce0000000f00 */
[----:B01-3--:R-:W-:Y:S05]  /*04b0*/  CALL.REL.NOINC `($__internal_36_$__cuda_sm20_div_s64) ;  /* 0x0000003000dc7944 */ /* 0x00bfea0003c00000 */
        /* <DEDUP_REMOVED lines=10> */
.L_x_1570:
        /* <DEDUP_REMOVED lines=33> */
.L_x_1571:
[----:B------:R-:W-:Y:S01]  /*0770*/  IMAD.MOV.U32 R2, RZ, RZ, R28 ;  /* 0x000000ffff027224 */ /* 0x000fe200078e001c */
[----:B------:R-:W-:Y:S02]  /*0780*/  MOV R3, R29 ;  /* 0x0000001d00037202 */ /* 0x000fe40000000f00 */
[----:B------:R-:W-:-:S07]  /*0790*/  MOV R10, 0x7b0 ;  /* 0x000007b0000a7802 */ /* 0x000fce0000000f00 */
[----:B---3--:R-:W-:Y:S05]  /*07a0*/  CALL.REL.NOINC `($__internal_36_$__cuda_sm20_div_s64) ;  /* 0x0000003000207944 */ /* 0x008fea0003c00000 */
        /* <DEDUP_REMOVED lines=9> */
.L_x_1572:
        /* <DEDUP_REMOVED lines=34> */
.L_x_1573:
[----:B------:R-:W-:Y:S01]  /*0a60*/  MOV R26, R0 ;  /* 0x00000000001a7202 */ /* 0x000fe20000000f00 */
[----:B------:R-:W-:Y:S01]  /*0a70*/  IMAD.MOV.U32 R2, RZ, RZ, R36 ;  /* 0x000000ffff027224 */ /* 0x000fe200078e0024 */
[----:B------:R-:W-:Y:S02]  /*0a80*/  MOV R3, R37 ;  /* 0x0000002500037202 */ /* 0x000fe40000000f00 */
[----:B------:R-:W-:-:S07]  /*0a90*/  MOV R10, 0xab0 ;  /* 0x00000ab0000a7802 */ /* 0x000fce0000000f00 */
[----:B---3--:R-:W-:Y:S05]  /*0aa0*/  CALL.REL.NOINC `($__internal_36_$__cuda_sm20_div_s64) ;  /* 0x0000002c00607944 */ /* 0x008fea0003c00000 */
        /* <DEDUP_REMOVED lines=10> */
.L_x_1574:
        /* <DEDUP_REMOVED lines=34> */
.L_x_1575:
        /* <DEDUP_REMOVED lines=13> */
.L_x_1576:
        /* <DEDUP_REMOVED lines=35> */
.L_x_1577:
[----:B------:R-:W-:Y:S01]  /*1070*/  IMAD.MOV.U32 R26, RZ, RZ, R28 ;  /* 0x000000ffff1a7224 */ /* 0x000fe200078e001c */
[----:B------:R-:W-:Y:S01]  /*1080*/  MOV R2, R34 ;  /* 0x0000002200027202 */ /* 0x000fe20000000f00 */
[----:B------:R-:W-:Y:S01]  /*1090*/  IMAD.MOV.U32 R3, RZ, RZ, R35 ;  /* 0x000000ffff037224 */ /* 0x000fe200078e0023 */
[----:B------:R-:W-:-:S07]  /*10a0*/  MOV R10, 0x10c0 ;  /* 0x000010c0000a7802 */ /* 0x000fce0000000f00 */
[----:B---3--:R-:W-:Y:S05]  /*10b0*/  CALL.REL.NOINC `($__internal_36_$__cuda_sm20_div_s64) ;  /* 0x0000002400dc7944 */ /* 0x008fea0003c00000 */
        /* <DEDUP_REMOVED lines=9> */
.L_x_1578:
        /* <DEDUP_REMOVED lines=34> */
.L_x_1579:
        /* <DEDUP_REMOVED lines=13> */
.L_x_1580:
        /* <DEDUP_REMOVED lines=34> */
.L_x_1581:
        /* <DEDUP_REMOVED lines=15> */
.L_x_1582:
        /* <DEDUP_REMOVED lines=33> */
.L_x_1583:
[----:B------:R-:W-:Y:S01]  /*1960*/  MOV R2, R32 ;  /* 0x0000002000027202 */ /* 0x000fe20000000f00 */
[----:B------:R-:W-:Y:S01]  /*1970*/  IMAD.MOV.U32 R3, RZ, RZ, R33 ;  /* 0x000000ffff037224 */ /* 0x000fe200078e0021 */
[----:B------:R-:W-:-:S07]  /*1980*/  MOV R10, 0x19a0 ;  /* 0x000019a0000a7802 */ /* 0x000fce0000000f00 */
[----:B---3--:R-:W-:Y:S05]  /*1990*/  CALL.REL.NOINC `($__internal_36_$__cuda_sm20_div_s64) ;  /* 0x0000001c00a47944 */ /* 0x008fea0003c00000 */
        /* <DEDUP_REMOVED lines=8> */
.L_x_1584:
        /* <DEDUP_REMOVED lines=13> */
.L_x_1568:
        /* <DEDUP_REMOVED lines=33> */
.L_x_1587:
[----:B------:R-:W-:Y:S01]  /*1d00*/  MOV R26, R0 ;  /* 0x00000000001a7202 */ /* 0x000fe20000000f00 */
[----:B------:R-:W-:Y:S01]  /*1d10*/  IMAD.MOV.U32 R2, RZ, RZ, R14 ;  /* 0x000000ffff027224 */ /* 0x000fe200078e000e */
[----:B------:R-:W-:Y:S02]  /*1d20*/  MOV R3, R15 ;  /* 0x0000000f00037202 */ /* 0x000fe40000000f00 */
[----:B------:R-:W-:-:S07]  /*1d30*/  MOV R10, 0x1d50 ;  /* 0x00001d50000a7802 */ /* 0x000fce0000000f00 */
[----:B------:R-:W-:Y:S05]  /*1d40*/  CALL.REL.NOINC `($__internal_36_$__cuda_sm20_div_s64) ;  /* 0x0000001800b87944 */ /* 0x000fea0003c00000 */
        /* <DEDUP_REMOVED lines=10> */
.L_x_1588:
        /* <DEDUP_REMOVED lines=35> */
.L_x_1589:
[----:B------:R-:W-:Y:S01]  /*2020*/  MOV R2, R14 ;  /* 0x0000000e00027202 */ /* 0x000fe20000000f00 */
[----:B------:R-:W-:Y:S01]  /*2030*/  IMAD.MOV.U32 R3, RZ, RZ, R15 ;  /* 0x000000ffff037224 */ /* 0x000fe200078e000f */
[----:B------:R-:W-:-:S07]  /*2040*/  MOV R10, 0x2060 ;  /* 0x00002060000a7802 */ /* 0x000fce0000000f00 */
[----:B------:R-:W-:Y:S05]  /*2050*/  CALL.REL.NOINC `($__internal_36_$__cuda_sm20_div_s64) ;  /* 0x0000001400f47944 */ /* 0x000fea0003c00000 */
        /* <DEDUP_REMOVED lines=9> */
.L_x_1590:
        /* <DEDUP_REMOVED lines=36> */
.L_x_1591:
[----:B------:R-:W-:Y:S01]  /*2330*/  MOV R26, R16 ;  /* 0x00000010001a7202 */ /* 0x000fe20000000f00 */
[----:B------:R-:W-:Y:S01]  /*2340*/  IMAD.MOV.U32 R3, RZ, RZ, R29 ;  /* 0x000000ffff037224 */ /* 0x000fe200078e001d */
[----:B------:R-:W-:Y:S02]  /*2350*/  MOV R2, R28 ;  /* 0x0000001c00027202 */ /* 0x000fe40000000f00 */
[----:B------:R-:W-:-:S07]  /*2360*/  MOV R10, 0x2380 ;  /* 0x00002380000a7802 */ /* 0x000fce0000000f00 */
[----:B------:R-:W-:Y:S05]  /*2370*/  CALL.REL.NOINC `($__internal_36_$__cuda_sm20_div_s64) ;  /* 0x00000014002c7944 */ /* 0x000fea0003c00000 */
        /* <DEDUP_REMOVED lines=9> */
.L_x_1592:
        /* <DEDUP_REMOVED lines=37> */
.L_x_1593:
[----:B------:R-:W-:Y:S02]  /*2660*/  MOV R2, R16 ;  /* 0x0000001000027202 */ /* 0x000fe40000000f00 */
[----:B------:R-:W-:Y:S02]  /*2670*/  MOV R3, R17 ;  /* 0x0000001100037202 */ /* 0x000fe40000000f00 */
[----:B------:R-:W-:-:S07]  /*2680*/  MOV R10, 0x26a0 ;  /* 0x000026a0000a7802 */ /* 0x000fce0000000f00 */
[----:B------:R-:W-:Y:S05]  /*2690*/  CALL.REL.NOINC `($__internal_36_$__cuda_sm20_div_s64) ;  /* 0x0000001000647944 */ /* 0x000fea0003c00000 */
        /* <DEDUP_REMOVED lines=8> */
.L_x_1594:
        /* <DEDUP_REMOVED lines=10> */
.L_x_1586:
        /* <DEDUP_REMOVED lines=31> */
.L_x_1596:
[----:B------:R-:W-:Y:S01]  /*29b0*/  MOV R26, R0 ;  /* 0x00000000001a7202 */ /* 0x000fe20000000f00 */
[----:B------:R-:W-:Y:S01]  /*29c0*/  IMAD.MOV.U32 R2, RZ, RZ, R14 ;  /* 0x000000ffff027224 */ /* 0x000fe200078e000e */
[----:B------:R-:W-:Y:S02]  /*29d0*/  MOV R3, R15 ;  /* 0x0000000f00037202 */ /* 0x000fe40000000f00 */
[----:B------:R-:W-:-:S07]  /*29e0*/  MOV R10, 0x2a00 ;  /* 0x00002a00000a7802 */ /* 0x000fce0000000f00 */
[----:B------:R-:W-:Y:S05]  /*29f0*/  CALL.REL.NOINC `($__internal_36_$__cuda_sm20_div_s64) ;  /* 0x0000000c008c7944 */ /* 0x000fea0003c00000 */
        /* <DEDUP_REMOVED lines=10> */
.L_x_1597:
        /* <DEDUP_REMOVED lines=36> */
.L_x_1598:
[----:B------:R-:W-:Y:S01]  /*2ce0*/  MOV R2, R14 ;  /* 0x0000000e00027202 */ /* 0x000fe20000000f00 */
[----:B------:R-:W-:Y:S01]  /*2cf0*/  IMAD.MOV.U32 R3, RZ, RZ, R15 ;  /* 0x000000ffff037224 */ /* 0x000fe200078e000f */
[----:B------:R-:W-:-:S07]  /*2d00*/  MOV R10, 0x2d20 ;  /* 0x00002d20000a7802 */ /* 0x000fce0000000f00 */
[----:B------:R-:W-:Y:S05]  /*2d10*/  CALL.REL.NOINC `($__internal_36_$__cuda_sm20_div_s64) ;  /* 0x0000000800c47944 */ /* 0x000fea0003c00000 */
        /* <DEDUP_REMOVED lines=8> */
.L_x_1599:
        /* <DEDUP_REMOVED lines=10> */
.L_x_1595:
        /* <DEDUP_REMOVED lines=29> */
.L_x_1600:
[----:B------:R-:W-:-:S07]  /*3010*/  MOV R12, 0x3030 ;  /* 0x00003030000c7802 */ /* 0x000fce0000000f00 */
[----:B------:R-:W-:Y:S05]  /*3020*/  CALL.REL.NOINC `($__internal_37_$__cuda_sm20_rem_s64) ;  /* 0x0000000c004c7944 */ /* 0x000fea0003c00000 */
.L_x_1601:
[----:B------:R-:W0:Y:S02]  /*3030*/  LDC.64 R10, c[0x0][0x398] ;  /* 0x0000e600ff0a7b82 */ /* 0x000e240000000a00 */
[----:B0-----:R-:W-:-:S06]  /*3040*/  IMAD.WIDE.U32 R10, R4, 0x8, R10 ;  /* 0x00000008040a7825 */ /* 0x001fcc00078e000a */
[----:B------:R-:W2:Y:S02]  /*3050*/  LDG.E.64 R10, desc[UR10][R10.64] ;  /* 0x0000000a0a0a7981 */ /* 0x000ea4000c1e1b00 */
[-C--:B--2---:R-:W-:Y:S02]  /*3060*/  IMAD R13, R11, R2.reuse, RZ ;  /* 0x000000020b0d7224 */ /* 0x084fe400078e02ff */
[----:B------:R-:W-:-:S04]  /*3070*/  IMAD.WIDE.U32 R32, R10, R2, R32 ;  /* 0x000000020a207225 */ /* 0x000fc800078e0020 */
[----:B------:R-:W-:-:S05]  /*3080*/  IMAD R13, R10, R3, R13 ;  /* 0x000000030a0d7224 */ /* 0x000fca00078e020d */
[----:B------:R-:W-:-:S07]  /*3090*/  IADD3 R33, PT, PT, R33, R13, RZ ;  /* 0x0000000d21217210 */ /* 0x000fce0007ffe0ff */
.L_x_1567:
[----:B------:R-:W0:Y:S02]  /*30a0*/  LDCU.64 UR12, c[0x0][0x388] ;  /* 0x00007100ff0c77ac */ /* 0x000e240008000a00 */
[----:B0-----:R-:W-:-:S04]  /*30b0*/  IADD3 R32, P0, PT, R32, UR12, RZ ;  /* 0x0000000c20207c10 */ /* 0x001fc8000ff1e0ff */
[----:B------:R-:W-:-:S05]  /*30c0*/  IADD3.X R33, PT, PT, R33, UR13, RZ, P0, !PT ;  /* 0x0000000d21217c10 */ /* 0x000fca00087fe4ff */
[----:B------:R-:W2:Y:S01]  /*30d0*/  LDG.E.U8 R32, desc[UR10][R32.64] ;  /* 0x0000000a20207981 */ /* 0x000ea2000c1e1100 */
[----:B------:R-:W-:-:S03]  /*30e0*/  ISETP.NE.AND P0, PT, R9, RZ, PT ;  /* 0x000000ff0900720c */ /* 0x000fc60003f05270 */
[----:B--2---:R0:W-:Y:S01]  /*30f0*/  STS.U8 [R5+UR5], R32 ;  /* 0x0000002005007988 */ /* 0x0041e20008000005 */
[----:B------:R-:W-:Y:S09]  /*3100*/  BAR.SYNC.DEFER_BLOCKING 0x0 ;  /* 0x0000000000007b1d */ /* 0x000ff20000010000 */
[----:B------:R-:W-:Y:S05]  /*3110*/  @P0 EXIT ;  /* 0x000000000000094d */ /* 0x000fea0003800000 */
[----:B------:R-:W-:Y:S01]  /*3120*/  ISETP.GE.U32.AND P0, PT, R7, 0x2, PT ;  /* 0x000000020700780c */ /* 0x000fe20003f06070 */
[----:B------:R-:W-:-:S12]  /*3130*/  VIADD R0, R8, UR5 ;  /* 0x0000000508007c36 */ /* 0x000fd80008000000 */
[----:B------:R-:W-:Y:S05]  /*3140*/  @!P0 BRA `(.L_x_1602) ;  /* 0x0000000400708947 */ /* 0x000fea0003800000 */
[----:B------:R-:W1:Y:S01]  /*3150*/  LDS.U8 R4, [R8+UR5] ;  /* 0x0000000508047984 */ /* 0x000e620008000000 */
[C---:B------:R-:W-:Y:S01]  /*3160*/  IADD3 R2, PT, PT, R7.reuse, -0x2, RZ ;  /* 0xfffffffe07027810 */ /* 0x040fe20007ffe0ff */
[----:B------:R-:W-:Y:S01]  /*3170*/  IMAD.MOV.U32 R3, RZ, RZ, 0x1 ;  /* 0x00000001ff037424 */ /* 0x000fe200078e00ff */
[----:B------:R-:W-:Y:S02]  /*3180*/  IADD3 R7, PT, PT, R7, -0x1, RZ ;  /* 0xffffffff07077810 */ /* 0x000fe40007ffe0ff */
[----:B------:R-:W-:Y:S02]  /*3190*/  ISETP.GE.U32.AND P0, PT, R2, 0x7, PT ;  /* 0x000000070200780c */ /* 0x000fe40003f06070 */
[----:B------:R-:W-:Y:S02]  /*31a0*/  LOP3.LUT R2, R7, 0x7, RZ, 0xc0, !PT ;  /* 0x0000000707027812 */ /* 0x000fe400078ec0ff */
[----:B-1----:R-:W-:-:S09]  /*31b0*/  PRMT R11, R4, 0x7610, R11 ;  /* 0x00007610040b7816 */ /* 0x002fd2000000000b */
[----:B------:R-:W-:Y:S05]  /*31c0*/  @!P0 BRA `(.L_x_1603) ;  /* 0x0000000000a88947 */ /* 0x000fea0003800000 */
[----:B0-----:R-:W0:Y:S01]  /*31d0*/  LDC R5, c[0x0][0x360] ;  /* 0x0000d800ff057b82 */ /* 0x001e220000000800 */
[----:B------:R-:W-:Y:S02]  /*31e0*/  LOP3.LUT R9, R7, 0xfffffff8, RZ, 0xc0, !PT ;  /* 0xfffffff807097812 */ /* 0x000fe400078ec0ff */
[----:B------:R-:W-:Y:S02]  /*31f0*/  MOV R3, RZ ;  /* 0x000000ff00037202 */ /* 0x000fe40000000f00 */
[----:B------:R-:W-:Y:S02]  /*3200*/  IADD3 R9, PT, PT, -R9, RZ, RZ ;  /* 0x000000ff09097210 */ /* 0x000fe40007ffe1ff */
[----:B0-----:R-:W-:-:S07]  /*3210*/  IADD3 R4, PT, PT, R8, UR5, R5 ;  /* 0x0000000508047c10 */ /* 0x001fce000fffe005 */
.L_x_1604:
[----:B------:R-:W0:Y:S01]  /*3220*/  LDS.U8 R10, [R4] ;  /* 0x00000000040a7984 */ /* 0x000e220000000000 */
[----:B------:R-:W-:Y:S01]  /*3230*/  VIADD R12, R4, UR9 ;  /* 0x00000009040c7c36 */ /* 0x000fe20008000000 */
[----:B------:R-:W-:Y:S01]  /*3240*/  PRMT R15, R11, 0x9910, RZ ;  /* 0x000099100b0f7816 */ /* 0x000fe200000000ff */
[----:B------:R-:W-:Y:S01]  /*3250*/  VIADD R9, R9, 0x8 ;  /* 0x0000000809097836 */ /* 0x000fe20000000000 */
[----:B------:R1:W2:Y:S01]  /*3260*/  LDS.U8 R13, [R4+UR9] ;  /* 0x00000009040d7984 */ /* 0x0002a20008000000 */
[----:B------:R-:W-:Y:S02]  /*3270*/  IADD3 R3, PT, PT, R3, 0x8, RZ ;  /* 0x0000000803037810 */ /* 0x000fe40007ffe0ff */
[----:B------:R-:W-:Y:S01]  /*3280*/  IADD3 R11, PT, PT, R12, UR9, RZ ;  /* 0x000000090c0b7c10 */ /* 0x000fe2000fffe0ff */
[----:B------:R3:W4:Y:S01]  /*3290*/  LDS.U8 R14, [R12+UR9] ;  /* 0x000000090c0e7984 */ /* 0x0007220008000000 */
[----:B------:R-:W-:Y:S02]  /*32a0*/  ISETP.NE.AND P0, PT, R9, RZ, PT ;  /* 0x000000ff0900720c */ /* 0x000fe40003f05270 */
[----:B-1----:R-:W-:Y:S01]  /*32b0*/  LEA R4, R5, R4, 0x3 ;  /* 0x0000000405047211 */ /* 0x002fe200078e18ff */
[----:B0-----:R-:W-:-:S02]  /*32c0*/  IMAD R10, R10, R15, RZ ;  /* 0x0000000f0a0a7224 */ /* 0x001fc400078e02ff */
[----:B------:R0:W1:Y:S03]  /*32d0*/  LDS.U8 R15, [R11+UR9] ;  /* 0x000000090b0f7984 */ /* 0x0000660008000000 */
[----:B------:R-:W-:Y:S02]  /*32e0*/  PRMT R16, R10, 0x9910, RZ ;  /* 0x000099100a107816 */ /* 0x000fe400000000ff */
[----:B------:R-:W-:-:S03]  /*32f0*/  IADD3 R10, PT, PT, R11, UR9, RZ ;  /* 0x000000090b0a7c10 */ /* 0x000fc6000fffe0ff */
[----:B--2---:R-:W-:Y:S02]  /*3300*/  IMAD R13, R13, R16, RZ ;  /* 0x000000100d0d7224 */ /* 0x004fe400078e02ff */
[----:B------:R2:W5:Y:S01]  /*3310*/  LDS.U8 R16, [R10+UR9] ;  /* 0x000000090a107984 */ /* 0x0005620008000000 */
[----:B---3--:R-:W-:Y:S02]  /*3320*/  VIADD R12, R10, UR9 ;  /* 0x000000090a0c7c36 */ /* 0x008fe40008000000 */
[----:B------:R-:W-:-:S03]  /*3330*/  PRMT R13, R13, 0x9910, RZ ;  /* 0x000099100d0d7816 */ /* 0x000fc600000000ff */
[----:B0-----:R-:W-:Y:S02]  /*3340*/  IADD3 R11, PT, PT, R12, UR9, RZ ;  /* 0x000000090c0b7c10 */ /* 0x001fe4000fffe0ff */
[----:B----4-:R-:W-:Y:S02]  /*3350*/  IMAD R14, R14, R13, RZ ;  /* 0x0000000d0e0e7224 */ /* 0x010fe400078e02ff */
[----:B------:R0:W3:Y:S01]  /*3360*/  LDS.U8 R13, [R12+UR9] ;  /* 0x000000090c0d7984 */ /* 0x0000e20008000000 */
[----:B--2---:R-:W-:Y:S02]  /*3370*/  IADD3 R10, PT, PT, R11, UR9, RZ ;  /* 0x000000090b0a7c10 */ /* 0x004fe4000fffe0ff */
[----:B------:R-:W-:-:S04]  /*3380*/  PRMT R14, R14, 0x9910, RZ ;  /* 0x000099100e0e7816 */ /* 0x000fc800000000ff */
[----:B------:R-:W-:Y:S01]  /*3390*/  LDS.U8 R10, [R10+UR9] ;  /* 0x000000090a0a7984 */ /* 0x000fe20008000000 */
[----:B-1----:R-:W-:-:S03]  /*33a0*/  IMAD R15, R15, R14, RZ ;  /* 0x0000000e0f0f7224 */ /* 0x002fc600078e02ff */
[----:B------:R-:W1:Y:S02]  /*33b0*/  LDS.U8 R14, [R11+UR9] ;  /* 0x000000090b0e7984 */ /* 0x000e640008000000 */
[----:B------:R-:W-:-:S05]  /*33c0*/  PRMT R15, R15, 0x9910, RZ ;  /* 0x000099100f0f7816 */ /* 0x000fca00000000ff */
[----:B-----5:R-:W-:-:S05]  /*33d0*/  IMAD R16, R16, R15, RZ ;  /* 0x0000000f10107224 */ /* 0x020fca00078e02ff */
[----:B0-----:R-:W-:-:S05]  /*33e0*/  PRMT R12, R16, 0x9910, RZ ;  /* 0x00009910100c7816 */ /* 0x001fca00000000ff */
[----:B---3--:R-:W-:-:S05]  /*33f0*/  IMAD R13, R13, R12, RZ ;  /* 0x0000000c0d0d7224 */ /* 0x008fca00078e02ff */
[----:B------:R-:W-:-:S05]  /*3400*/  PRMT R13, R13, 0x9910, RZ ;  /* 0x000099100d0d7816 */ /* 0x000fca00000000ff */
[----:B-1----:R-:W-:-:S05]  /*3410*/  IMAD R14, R14, R13, RZ ;  /* 0x0000000d0e0e7224 */ /* 0x002fca00078e02ff */
[----:B------:R-:W-:-:S05]  /*3420*/  PRMT R11, R14, 0x9910, RZ ;  /* 0x000099100e0b7816 */ /* 0x000fca00000000ff */
[----:B------:R-:W-:-:S05]  /*3430*/  IMAD R10, R10, R11, RZ ;  /* 0x0000000b0a0a7224 */ /* 0x000fca00078e02ff */
[----:B------:R-:W-:Y:S01]  /*3440*/  PRMT R11, R10, 0x7610, R11 ;  /* 0x000076100a0b7816 */ /* 0x000fe2000000000b */
[----:B------:R-:W-:Y:S06]  /*3450*/  @P0 BRA `(.L_x_1604) ;  /* 0xfffffffc00700947 */ /* 0x000fec000383ffff */
[----:B------:R-:W-:-:S07]  /*3460*/  VIADD R3, R3, 0x1 ;  /* 0x0000000103037836 */ /* 0x000fce0000000000 */
.L_x_1603:
[----:B------:R-:W-:-:S13]  /*3470*/  ISETP.NE.AND P0, PT, R2, RZ, PT ;  /* 0x000000ff0200720c */ /* 0x000fda0003f05270 */
[----:B------:R-:W-:Y:S05]  /*3480*/  @!P0 BRA `(.L_x_1605) ;  /* 0x00000000009c8947 */ /* 0x000fea0003800000 */
[----:B------:R-:W-:Y:S02]  /*3490*/  ISETP.GE.U32.AND P0, PT, R2, 0x4, PT ;  /* 0x000000040200780c */ /* 0x000fe40003f06070 */
[----:B------:R-:W-:-:S04]  /*34a0*/  LOP3.LUT R13, R7, 0x3, RZ, 0xc0, !PT ;  /* 0x00000003070d7812 */ /* 0x000fc800078ec0ff */
[----:B------:R-:W-:-:S07]  /*34b0*/  ISETP.NE.AND P1, PT, R13, RZ, PT ;  /* 0x000000ff0d00720c */ /* 0x000fce0003f25270 */
[----:B------:R-:W-:Y:S06]  /*34c0*/  @!P0 BRA `(.L_x_1606) ;  /* 0x0000000000408947 */ /* 0x000fec0003800000 */
[----:B------:R-:W-:Y:S01]  /*34d0*/  IMAD R2, R3, UR9, R0 ;  /* 0x0000000903027c24 */ /* 0x000fe2000f8e0200 */
[----:B------:R-:W-:Y:S01]  /*34e0*/  PRMT R11, R11, 0x9910, RZ ;  /* 0x000099100b0b7816 */ /* 0x000fe200000000ff */
[----:B------:R-:W-:-:S03]  /*34f0*/  VIADD R3, R3, 0x4 ;  /* 0x0000000403037836 */ /* 0x000fc60000000000 */
[----:B------:R-:W1:Y:S01]  /*3500*/  LDS.U8 R4, [R2] ;  /* 0x0000000002047984 */ /* 0x000e620000000000 */
[----:B0-----:R-:W-:-:S03]  /*3510*/  IADD3 R5, PT, PT, R2, UR9, RZ ;  /* 0x0000000902057c10 */ /* 0x001fc6000fffe0ff */
[----:B------:R-:W0:Y:S01]  /*3520*/  LDS.U8 R9, [R2+UR9] ;  /* 0x0000000902097984 */ /* 0x000e220008000000 */
[----:B------:R-:W-:-:S03]  /*3530*/  IADD3 R10, PT, PT, R5, UR9, RZ ;  /* 0x00000009050a7c10 */ /* 0x000fc6000fffe0ff */
[----:B------:R-:W2:Y:S04]  /*3540*/  LDS.U8 R12, [R5+UR9] ;  /* 0x00000009050c7984 */ /* 0x000ea80008000000 */
[----:B------:R-:W3:Y:S01]  /*3550*/  LDS.U8 R10, [R10+UR9] ;  /* 0x000000090a0a7984 */ /* 0x000ee20008000000 */
[----:B-1----:R-:W-:-:S05]  /*3560*/  IMAD R4, R4, R11, RZ ;  /* 0x0000000b04047224 */ /* 0x002fca00078e02ff */
[----:B------:R-:W-:-:S05]  /*3570*/  PRMT R4, R4, 0x9910, RZ ;  /* 0x0000991004047816 */ /* 0x000fca00000000ff */
[----:B0-----:R-:W-:-:S05]  /*3580*/  IMAD R9, R9, R4, RZ ;  /* 0x0000000409097224 */ /* 0x001fca00078e02ff */
[----:B------:R-:W-:-:S05]  /*3590*/  PRMT R9, R9, 0x9910, RZ ;  /* 0x0000991009097816 */ /* 0x000fca00000000ff */
[----:B--2---:R-:W-:-:S05]  /*35a0*/  IMAD R12, R12, R9, RZ ;  /* 0x000000090c0c7224 */ /* 0x004fca00078e02ff */
[----:B------:R-:W-:-:S05]  /*35b0*/  PRMT R11, R12, 0x9910, RZ ;  /* 0x000099100c0b7816 */ /* 0x000fca00000000ff */
[----:B---3--:R-:W-:-:S07]  /*35c0*/  IMAD R11, R10, R11, RZ ;  /* 0x0000000b0a0b7224 */ /* 0x008fce00078e02ff */
.L_x_1606:
[----:B------:R-:W-:Y:S05]  /*35d0*/  @!P1 BRA `(.L_x_1605) ;  /* 0x0000000000489947 */ /* 0x000fea0003800000 */
[----:B------:R-:W-:Y:S02]  /*35e0*/  ISETP.NE.AND P0, PT, R13, 0x1, PT ;  /* 0x000000010d00780c */ /* 0x000fe40003f05270 */
[----:B------:R-:W-:-:S04]  /*35f0*/  LOP3.LUT R7, R7, 0x1, RZ, 0xc0, !PT ;  /* 0x0000000107077812 */ /* 0x000fc800078ec0ff */
[----:B------:R-:W-:-:S07]  /*3600*/  ISETP.NE.U32.AND P1, PT, R7, 0x1, PT ;  /* 0x000000010700780c */ /* 0x000fce0003f25070 */
[----:B------:R-:W-:Y:S06]  /*3610*/  @!P0 BRA `(.L_x_1607) ;  /* 0x0000000000248947 */ /* 0x000fec0003800000 */
[----:B------:R-:W-:Y:S01]  /*3620*/  IMAD R2, R3, UR9, R0 ;  /* 0x0000000903027c24 */ /* 0x000fe2000f8e0200 */
[----:B0-----:R-:W-:Y:S02]  /*3630*/  PRMT R5, R11, 0x9910, RZ ;  /* 0x000099100b057816 */ /* 0x001fe400000000ff */
[----:B------:R-:W-:Y:S02]  /*3640*/  IADD3 R3, PT, PT, R3, 0x2, RZ ;  /* 0x0000000203037810 */ /* 0x000fe40007ffe0ff */
[----:B------:R-:W0:Y:S04]  /*3650*/  LDS.U8 R4, [R2] ;  /* 0x0000000002047984 */ /* 0x000e280000000000 */
[----:B------:R-:W1:Y:S01]  /*3660*/  LDS.U8 R7, [R2+UR9] ;  /* 0x0000000902077984 */ /* 0x000e620008000000 */
[----:B0-----:R-:W-:-:S05]  /*3670*/  IMAD R4, R4, R5, RZ ;  /* 0x0000000504047224 */ /* 0x001fca00078e02ff */
[----:B------:R-:W-:-:S05]  /*3680*/  PRMT R4, R4, 0x9910, RZ ;  /* 0x0000991004047816 */ /* 0x000fca00000000ff */
[----:B-1----:R-:W-:-:S05]  /*3690*/  IMAD R4, R7, R4, RZ ;  /* 0x0000000407047224 */ /* 0x002fca00078e02ff */
[----:B------:R-:W-:-:S07]  /*36a0*/  PRMT R11, R4, 0x7610, R11 ;  /* 0x00007610040b7816 */ /* 0x000fce000000000b */
.L_x_1607:
[----:B------:R-:W-:Y:S01]  /*36b0*/  @!P1 IMAD R0, R3, UR9, R0 ;  /* 0x0000000903009c24 */ /* 0x000fe2000f8e0200 */
[----:B------:R-:W-:-:S05]  /*36c0*/  @!P1 PRMT R3, R11, 0x9910, RZ ;  /* 0x000099100b039816 */ /* 0x000fca00000000ff */
[----:B------:R-:W1:Y:S02]  /*36d0*/  @!P1 LDS.U8 R0, [R0] ;  /* 0x0000000000009984 */ /* 0x000e640000000000 */
[----:B-1----:R-:W-:-:S05]  /*36e0*/  @!P1 IMAD R2, R0, R3, RZ ;  /* 0x0000000300029224 */ /* 0x002fca00078e02ff */
[----:B------:R-:W-:-:S07]  /*36f0*/  @!P1 PRMT R11, R2, 0x7610, R11 ;  /* 0x00007610020b9816 */ /* 0x000fce000000000b */
.L_x_1605:
[----:B------:R1:W-:Y:S02]  /*3700*/  STS.U8 [R8+UR5], R11 ;  /* 0x0000000b08007988 */ /* 0x0003e40008000005 */
.L_x_1602:
[----:B------:R-:W2:Y:S01]  /*3710*/  LDC.64 R2, c[0x4][RZ] ;  /* 0x01000000ff027b82 */ /* 0x000ea20000000a00 */
[----:B0-----:R-:W-:Y:S01]  /*3720*/  HFMA2 R5, -RZ, RZ, 0, 5.9604644775390625e-08 ;  /* 0x00000001ff057431 */ /* 0x001fe200000001ff */
[----:B------:R-:W-:Y:S06]  /*3730*/  BSSY B0, `(.L_x_1608) ;  /* 0x0000006000007945 */ /* 0x000fec0003800000 */
.L_x_1609:
[----:B------:R-:W-:Y:S01]  /*3740*/  IMAD.MOV.U32 R4, RZ, RZ, RZ ;  /* 0x000000ffff047224 */ /* 0x000fe200078e00ff */
[----:B------:R-:W-:Y:S05]  /*3750*/  YIELD ;  /* 0x0000000000007946 */ /* 0x000fea0003800000 */
[----:B--2---:R-:W2:Y:S02]  /*3760*/  ATOMG.E.CAS.STRONG.GPU PT, R0, [R2], R4, R5 ;  /* 0x00000004020073a9 */ /* 0x004ea400001ee105 */
[----:B--2---:R-:W-:-:S13]  /*3770*/  ISETP.NE.AND P0, PT, R0, RZ, PT ;  /* 0x000000ff0000720c */ /* 0x004fda0003f05270 */
[----:B------:R-:W-:Y:S05]  /*3780*/  @P0 BRA `(.L_x_1609) ;  /* 0xfffffffc00ec0947 */ /* 0x000fea000383ffff */
[----:B------:R-:W-:Y:S05]  /*3790*/  BSYNC B0 ;  /* 0x0000000000007941 */ /* 0x000fea0003800000 */
.L_x_1608:
[----:B------:R-:W0:Y:S01]  /*37a0*/  LDCU.64 UR6, c[0x0][0x380] ;  /* 0x00007000ff0677ac */ /* 0x000e220008000a00 */
[----:B-1----:R-:W1:Y:S01]  /*37b0*/  LDS.U8 R8, [R8+UR5] ;  /* 0x0000000508087984 */ /* 0x002e620008000000 */
[----:B0-----:R-:W-:-:S04]  /*37c0*/  IADD3 R6, P0, PT, R6, UR6, RZ ;  /* 0x0000000606067c10 */ /* 0x001fc8000ff1e0ff */
[----:B------:R-:W-:-:S05]  /*37d0*/  IADD3.X R7, PT, PT, RZ, UR7, RZ, P0, !PT ;  /* 0x00000007ff077c10 */ /* 0x000fca00087fe4ff */
[----:B------:R-:W1:Y:S02]  /*37e0*/  LDG.E.U8 R5, desc[UR10][R6.64] ;  /* 0x0000000a06057981 */ /* 0x000e64000c1e1100 */
[----:B-1----:R-:W-:-:S05]  /*37f0*/  IMAD R5, R8, R5, RZ ;  /* 0x0000000508057224 */ /* 0x002fca00078e02ff */
[----:B------:R-:W-:Y:S04]  /*3800*/  STG.E.U8 desc[UR10][R6.64], R5 ;  /* 0x0000000506007986 */ /* 0x000fe8000c10110a */
[----:B------:R-:W-:Y:S01]  /*3810*/  ATOMG.E.EXCH.STRONG.GPU PT, RZ, desc[UR10][R2.64], RZ ;  /* 0x800000ff02ff79a8 */ /* 0x000fe2000c1ef10a */
[----:B------:R-:W-:Y:S05]  /*3820*/  EXIT ;  /* 0x000000000000794d */ /* 0x000fea0003800000 */
        .weak           $__internal_36_$__cuda_sm20_div_s64
        .type           $__internal_36_$__cuda_sm20_div_s64,@function
        .size           $__internal_36_$__cuda_sm20_div_s64,($__internal_37_$__cuda_sm20_rem_s64 - $__internal_36_$__cuda_sm20_div_s64)
$__internal_36_$__cuda_sm20_div_s64:
        /* <DEDUP_REMOVED lines=82> */
[----:B------:R-:W-:Y:S06]  /*3d50*/  RET.REL.NODEC R10 `(contiguous_reduce3_u8) ;  /* 0xffffffc00aa87950 */ /* 0x000fec0003c3ffff */
        .weak           $__internal_37_$__cuda_sm20_rem_s64
        .type           $__internal_37_$__cuda_sm20_rem_s64,@function
        .size           $__internal_37_$__cuda_sm20_rem_s64,(.L_x_3162 - $__internal_37_$__cuda_sm20_rem_s64)
$__internal_37_$__cuda_sm20_rem_s64:
        /* <DEDUP_REMOVED lines=65> */
[----:B------:R-:W-:Y:S06]  /*4170*/  RET.REL.NODEC R12 `(contiguous_reduce3_u8) ;  /* 0xffffffbc0ca07950 */ /* 0x000fec0003c3ffff */
.L_x_1610:
        /* <DEDUP_REMOVED lines=16> */
.L_x_3162:


//--------------------- .text.contiguous_reduce22_u8 --------------------------
	.section	.text.contiguous_reduce22_u8,"ax",@progbits
	.align	128
        .global         contiguous_reduce22_u8
        .type           contiguous_reduce22_u8,@function
        .size           contiguous_reduce22_u8,(.L_x_3228 - contiguous_reduce22_u8)
        .other          contiguous_reduce22_u8,@"STO_CUDA_ENTRY STV_DEFAULT"
contiguous_reduce22_u8:
.text.contiguous_reduce22_u8:
[----:B------:R-:W-:Y:S01]  /*0000*/  LDC R1, c[0x0][0x37c] ;  /* 0x0000df00ff017b82 */ /* 0x000fe20000000800 */
[----:B------:R-:W0:Y:S07]  /*0010*/  S2R R0, SR_TID.X ;  /* 0x0000000000007919 */ /* 0x000e2e0000002100 */
[----:B------:R-:W1:Y:S01]  /*0020*/  S2UR UR7, SR_CTAID.X ;  /* 0x00000000000779c3 */ /* 0x000e620000002500 */
[----:B------:R-:W2:Y:S01]  /*0030*/  LDCU.64 UR8, c[0x0][0x390] ;  /* 0x00007200ff0877ac */ /* 0x000ea20008000a00 */
[----:B------:R-:W3:Y:S06]  /*0040*/  LDCU.64 UR12, c[0x0][0x358] ;  /* 0x00006b00ff0c77ac */ /* 0x000eec0008000a00 */
[----:B------:R-:W1:Y:S02]  /*0050*/  LDC R7, c[0x0][0x360] ;  /* 0x0000d800ff077b82 */ /* 0x000e640000000800 */
[----:B-1----:R-:W-:-:S05]  /*0060*/  IMAD R3, R7, UR7, RZ ;  /* 0x0000000707037c24 */ /* 0x002fca000f8e02ff */
[----:B0-----:R-:W-:-:S04]  /*0070*/  LEA R2, R3, R0, 0x1 ;  /* 0x0000000003027211 */ /* 0x001fc800078e08ff */
[----:B------:R-:W-:-:S04]  /*0080*/  IADD3 R6, PT, PT, R2, R7, RZ ;  /* 0x0000000702067210 */ /* 0x000fc80007ffe0ff */
[----:B--2---:R-:W-:-:S04]  /*0090*/  ISETP.GE.U32.AND P0, PT, R6, UR8, PT ;  /* 0x0000000806007c0c */ /* 0x004fc8000bf06070 */
[----:B------:R-:W-:-:S13]  /*00a0*/  ISETP.GE.U32.AND.EX P0, PT, RZ, UR9, PT, P0 ;  /* 0x00000009ff007c0c */ /* 0x000fda000bf06100 */
[----:B------:R-:W0:Y:S01]  /*00b0*/  @!P0 S2R R9, SR_CTAID.Y ;  /* 0x0000000000098919 */ /* 0x000e220000002600 */
[----:B------:R-:W1:Y:S01]  /*00c0*/  @!P0 LDC.64 R10, c[0x0][0x388] ;  /* 0x0000e200ff0a8b82 */ /* 0x000e620000000a00 */
[----:B------:R-:W-:Y:S01]  /*00d0*/  @!P0 IMAD.MOV.U32 R7, RZ, RZ, RZ ;  /* 0x000000ffff078224 */ /* 0x000fe200078e00ff */
[----:B------:R-:W-:Y:S01]  /*00e0*/  @!P0 MOV R3, RZ ;  /* 0x000000ff00038202 */ /* 0x000fe20000000f00 */
[----:B0-----:R-:W-:-:S04]  /*00f0*/  @!P0 IMAD.WIDE.U32 R6, R9, UR8, R6 ;  /* 0x0000000809068c25 */ /* 0x001fc8000f8e0006 */
[----:B------:R-:W-:Y:S01]  /*0100*/  @!P0 IMAD.WIDE.U32 R4, R9, UR8, R2 ;  /* 0x0000000809048c25 */ /* 0x000fe2000f8e0002 */
[----:B-1----:R-:W-:-:S03]  /*0110*/  @!P0 IADD3 R6, P2, PT, R6, R10, RZ ;  /* 0x0000000a06068210 */ /* 0x002fc60007f5e0ff */
[----:B------:R-:W-:Y:S01]  /*0120*/  @!P0 IMAD R9, R9, UR9, RZ ;  /* 0x0000000909098c24 */ /* 0x000fe2000f8e02ff */
[----:B------:R-:W-:-:S04]  /*0130*/  @!P0 IADD3 R4, P1, PT, R4, R10, RZ ;  /* 0x0000000a04048210 */ /* 0x000fc80007f3e0ff */
[C---:B------:R-:W-:Y:S02]  /*0140*/  @!P0 IADD3.X R7, PT, PT, R11.reuse, R9, R7, P2, !PT ;  /* 0x000000090b078210 */ /* 0x040fe400017fe407 */
[----:B------:R-:W-:-:S04]  /*0150*/  @!P0 IADD3.X R5, PT, PT, R11, R5, R9, P1, !PT ;  /* 0x000000050b058210 */ /* 0x000fc80000ffe409 */
[----:B---3--:R-:W2:Y:S04]  /*0160*/  @!P0 LDG.E.U8 R7, desc[UR12][R6.64] ;  /* 0x0000000c06078981 */ /* 0x008ea8000c1e1100 */
[----:B------:R0:W2:Y:S01]  /*0170*/  @!P0 LDG.E.U8 R4, desc[UR12][R4.64] ;  /* 0x0000000c04048981 */ /* 0x0000a2000c1e1100 */
[----:B------:R-:W1:Y:S01]  /*0180*/  S2UR UR6, SR_CgaCtaId ;  /* 0x00000000000679c3 */ /* 0x000e620000008800 */
[----:B------:R-:W-:Y:S01]  /*0190*/  UMOV UR4, 0x400 ;  /* 0x0000040000047882 */ /* 0x000fe20000000000 */
[----:B------:R-:W-:-:S05]  /*01a0*/  IMAD.MOV.U32 R8, RZ, RZ, 0x1 ;  /* 0x00000001ff087424 */ /* 0x000fca00078e00ff */
[----:B0-----:R-:W-:Y:S01]  /*01b0*/  PRMT R5, R8, 0x7610, R5 ;  /* 0x0000761008057816 */ /* 0x001fe20000000005 */
[----:B-1----:R-:W-:-:S09]  /*01c0*/  ULEA UR4, UR6, UR4, 0x18 ;  /* 0x0000000406047291 */ /* 0x002fd2000f8ec0ff */
[----:B------:R0:W-:Y:S01]  /*01d0*/  STS.U8 [R0+UR4], R5 ;  /* 0x0000000500007988 */ /* 0x0001e20008000004 */
[----:B------:R-:W1:Y:S01]  /*01e0*/  LDCU UR5, c[0x0][0x360] ;  /* 0x00006c00ff0577ac */ /* 0x000e620008000800 */
[----:B------:R-:W-:Y:S01]  /*01f0*/  BSSY.RECONVERGENT B0, `(.L_x_1611) ;  /* 0x0000011000007945 */ /* 0x000fe20003800200 */
[----:B------:R-:W-:Y:S01]  /*0200*/  ISETP.GT.U32.AND P1, PT, R0, 0x1f, PT ;  /* 0x0000001f0000780c */ /* 0x000fe20003f24070 */
[----:B--2---:R-:W-:-:S05]  /*0210*/  @!P0 IMAD R9, R4, R7, RZ ;  /* 0x0000000704098224 */ /* 0x004fca00078e02ff */
[----:B------:R0:W-:Y:S01]  /*0220*/  @!P0 STS.U8 [R0+UR4], R9 ;  /* 0x0000000900008988 */ /* 0x0001e20008000004 */
[----:B-1----:R-:W-:Y:S06]  /*0230*/  @!P0 BRA `(.L_x_1612) ;  /* 0x0000000000308947 */ /* 0x002fec0003800000 */
[----:B------:R-:W-:-:S04]  /*0240*/  ISETP.GE.U32.AND P0, PT, R2, UR8, PT ;  /* 0x0000000802007c0c */ /* 0x000fc8000bf06070 */
[----:B------:R-:W-:-:S13]  /*0250*/  ISETP.GE.U32.AND.EX P0, PT, RZ, UR9, PT, P0 ;  /* 0x00000009ff007c0c */ /* 0x000fda000bf06100 */
[----:B------:R-:W-:Y:S05]  /*0260*/  @P0 BRA `(.L_x_1612) ;  /* 0x0000000000240947 */ /* 0x000fea0003800000 */
[----:B0-----:R-:W0:Y:S01]  /*0270*/  S2R R5, SR_CTAID.Y ;  /* 0x0000000000057919 */ /* 0x001e220000002600 */
[----:B------:R-:W1:Y:S01]  /*0280*/  LDCU.64 UR10, c[0x0][0x388] ;  /* 0x00007100ff0a77ac */ /* 0x000e620008000a00 */
[----:B------:R-:W-:-:S03]  /*0290*/  HFMA2 R3, -RZ, RZ, 0, 0 ;  /* 0x00000000ff037431 */ /* 0x000fc600000001ff */
[----:B0-----:R-:W-:-:S04]  /*02a0*/  IMAD.WIDE.U32 R2, R5, UR8, R2 ;  /* 0x0000000805027c25 */ /* 0x001fc8000f8e0002 */
[----:B------:R-:W-:Y:S01]  /*02b0*/  IMAD R5, R5, UR9, R3 ;  /* 0x0000000905057c24 */ /* 0x000fe2000f8e0203 */
[----:B-1----:R-:W-:-:S04]  /*02c0*/  IADD3 R2, P0, PT, R2, UR10, RZ ;  /* 0x0000000a02027c10 */ /* 0x002fc8000ff1e0ff */
[----:B------:R-:W-:-:S06]  /*02d0*/  IADD3.X R3, PT, PT, R5, UR11, RZ, P0, !PT ;  /* 0x0000000b05037c10 */ /* 0x000fcc00087fe4ff */
[----:B------:R-:W2:Y:S04]  /*02e0*/  LDG.E.U8 R3, desc[UR12][R2.64] ;  /* 0x0000000c02037981 */ /* 0x000ea8000c1e1100 */
[----:B--2---:R1:W-:Y:S02]  /*02f0*/  STS.U8 [R0+UR4], R3 ;  /* 0x0000000300007988 */ /* 0x0043e40008000004 */
.L_x_1612:
[----:B------:R-:W-:Y:S05]  /*0300*/  BSYNC.RECONVERGENT B0 ;  /* 0x0000000000007941 */ /* 0x000fea0003800200 */
.L_x_1611:
[----:B------:R-:W-:Y:S01]  /*0310*/  BAR.SYNC.DEFER_BLOCKING 0x0 ;  /* 0x0000000000007b1d */ /* 0x000fe20000010000 */
[----:B------:R-:W-:Y:S01]  /*0320*/  UISETP.GE.U32.AND UP0, UPT, UR5, 0x42, UPT ;  /* 0x000000420500788c */ /* 0x000fe2000bf06070 */
[----:B------:R-:W-:-:S08]  /*0330*/  VIADD R2, R0, UR4 ;  /* 0x0000000400027c36 */ /* 0x000fd00008000000 */
[----:B------:R-:W-:Y:S05]  /*0340*/  BRA.U !UP0, `(.L_x_1613) ;  /* 0x0000000108287547 */ /* 0x000fea000b800000 */
.L_x_1614:
[----:B------:R-:W-:Y:S02]  /*0350*/  USHF.R.U32.HI UR6, URZ, 0x1, UR5 ;  /* 0x00000001ff067899 */ /* 0x000fe40008011605 */
[----:B------:R-:W-:-:S04]  /*0360*/  UISETP.GT.U32.AND UP0, UPT, UR5, 0x83, UPT ;  /* 0x000000830500788c */ /* 0x000fc8000bf04070 */
[----:B------:R-:W-:Y:S01]  /*0370*/  ISETP.GE.U32.AND P0, PT, R0, UR6, PT ;  /* 0x0000000600007c0c */ /* 0x000fe2000bf06070 */
[----:B------:R-:W-:-:S12]  /*0380*/  UMOV UR5, UR6 ;  /* 0x0000000600057c82 */ /* 0x000fd80008000000 */
[----:B-12---:R-:W-:Y:S04]  /*0390*/  @!P0 LDS.U8 R3, [R0+UR4] ;  /* 0x0000000400038984 */ /* 0x006fe80008000000 */
[----:B------:R-:W1:Y:S02]  /*03a0*/  @!P0 LDS.U8 R4, [R2+UR6] ;  /* 0x0000000602048984 */ /* 0x000e640008000000 */
[----:B-1----:R-:W-:-:S05]  /*03b0*/  @!P0 IMAD R3, R3, R4, RZ ;  /* 0x0000000403038224 */ /* 0x002fca00078e02ff */
[----:B------:R2:W-:Y:S01]  /*03c0*/  @!P0 STS.U8 [R0+UR4], R3 ;  /* 0x0000000300008988 */ /* 0x0005e20008000004 */
[----:B------:R-:W-:Y:S06]  /*03d0*/  BAR.SYNC.DEFER_BLOCKING 0x0 ;  /* 0x0000000000007b1d */ /* 0x000fec0000010000 */
[----:B------:R-:W-:Y:S05]  /*03e0*/  BRA.U UP0, `(.L_x_1614) ;  /* 0xfffffffd00d87547 */ /* 0x000fea000b83ffff */
.L_x_1613:
[----:B------:R-:W-:Y:S05]  /*03f0*/  @P1 EXIT ;  /* 0x000000000000194d */ /* 0x000fea0003800000 */
[----:B------:R-:W-:Y:S01]  /*0400*/  LDS.U8 R2, [R0+UR4] ;  /* 0x0000000400027984 */ /* 0x000fe20008000000 */
[----:B------:R-:W-:-:S03]  /*0410*/  ISETP.NE.AND P0, PT, R0, RZ, PT ;  /* 0x000000ff0000720c */ /* 0x000fc60003f05270 */
[----:B-12---:R-:W1:Y:S02]  /*0420*/  LDS.U8 R3, [R0+UR4+0x20] ;  /* 0x0000200400037984 */ /* 0x006e640008000000 */
[----:B-1----:R-:W-:-:S05]  /*0430*/  IMAD R3, R2, R3, RZ ;  /* 0x0000000302037224 */ /* 0x002fca00078e02ff */
[----:B------:R-:W-:Y:S04]  /*0440*/  STS.U8 [R0+UR4], R3 ;  /* 0x0000000300007988 */ /* 0x000fe80008000004 */
[----:B------:R-:W-:Y:S04]  /*0450*/  LDS.U8 R2, [R0+UR4] ;  /* 0x0000000400027984 */ /* 0x000fe80008000000 */
[----:B0-----:R-:W0:Y:S02]  /*0460*/  LDS.U8 R5, [R0+UR4+0x10] ;  /* 0x0000100400057984 */ /* 0x001e240008000000 */
[----:B0-----:R-:W-:-:S05]  /*0470*/  IMAD R5, R2, R5, RZ ;  /* 0x0000000502057224 */ /* 0x001fca00078e02ff */
[----:B------:R-:W-:Y:S04]  /*0480*/  STS.U8 [R0+UR4], R5 ;  /* 0x0000000500007988 */ /* 0x000fe80008000004 */
[----:B------:R-:W-:Y:S04]  /*0490*/  LDS.U8 R2, [R0+UR4] ;  /* 0x0000000400027984 */ /* 0x000fe80008000000 */
[----:B------:R-:W0:Y:S02]  /*04a0*/  LDS.U8 R7, [R0+UR4+0x8] ;  /* 0x0000080400077984 */ /* 0x000e240008000000 */
        /* <DEDUP_REMOVED lines=13> */
[----:B------:R0:W-:Y:S01]  /*0580*/  STS.U8 [R0+UR4], R5 ;  /* 0x0000000500007988 */ /* 0x0001e20008000004 */
        /* <DEDUP_REMOVED lines=8> */
[----:B0-----:R-:W0:Y:S01]  /*0610*/  LDS.U8 R5, [UR4] ;  /* 0x00000004ff057984 */ /* 0x001e220008000000 */
[----:B------:R-:W-:Y:S02]  /*0620*/  UMOV UR4, UR7 ;  /* 0x0000000700047c82 */ /* 0x000fe40008000000 */
[----:B--2---:R-:W-:-:S04]  /*0630*/  UIMAD.WIDE.U32 UR4, UR6, UR8, UR4 ;  /* 0x00000008060472a5 */ /* 0x004fc8000f8e0004 */
[----:B------:R-:W-:Y:S02]  /*0640*/  UIMAD UR5, UR6, UR9, UR5 ;  /* 0x00000009060572a4 */ /* 0x000fe4000f8e0205 */
[----:B---3--:R-:W-:-:S04]  /*0650*/  UIADD3 UR4, UP0, UPT, UR4, UR10, URZ ;  /* 0x0000000a04047290 */ /* 0x008fc8000ff1e0ff */
[----:B------:R-:W-:Y:S02]  /*0660*/  UIADD3.X UR5, UPT, UPT, UR5, UR11, URZ, UP0, !UPT ;  /* 0x0000000b05057290 */ /* 0x000fe400087fe4ff */
[----:B------:R-:W-:-:S04]  /*0670*/  MOV R2, UR4 ;  /* 0x0000000400027c02 */ /* 0x000fc80008000f00 */
[----:B------:R-:W-:-:S05]  /*0680*/  IMAD.U32 R3, RZ, RZ, UR5 ;  /* 0x00000005ff037e24 */ /* 0x000fca000f8e00ff */
[----:B0-----:R-:W-:Y:S01]  /*0690*/  STG.E.U8 desc[UR12][R2.64], R5 ;  /* 0x0000000502007986 */ /* 0x001fe2000c10110c */
[----:B------:R-:W-:Y:S05]  /*06a0*/  EXIT ;  /* 0x000000000000794d */ /* 0x000fea0003800000 */
.L_x_1615:
        /* <DEDUP_REMOVED lines=13> */
.L_x_3228:


//--------------------- .text.contiguous_reduce2_u8 --------------------------
	.section	.text.contiguous_reduce2_u8,"ax",@progbits
	.align	128
        .global         contiguous_reduce2_u8
        .type           contiguous_reduce2_u8,@function
        .size           contiguous_reduce2_u8,(.L_x_3164 - contiguous_reduce2_u8)
        .other          contiguous_reduce2_u8,@"STO_CUDA_ENTRY STV_DEFAULT"
contiguous_reduce2_u8:
.text.contiguous_reduce2_u8:
[----:B------:R-:W-:Y:S01]  /*0000*/  LDC R1, c[0x0][0x37c] ;  /* 0x0000df00ff017b82 */ /* 0x000fe20000000800 */
[----:B------:R-:W0:Y:S07]  /*0010*/  S2R R0, SR_TID.X ;  /* 0x0000000000007919 */ /* 0x000e2e0000002100 */
[----:B------:R-:W1:Y:S01]  /*0020*/  S2UR UR7, SR_CTAID.X ;  /* 0x00000000000779c3 */ /* 0x000e620000002500 */
[----:B------:R-:W2:Y:S01]  /*0030*/  LDCU.64 UR8, c[0x0][0x3a8] ;  /* 0x00007500ff0877ac */ /* 0x000ea20008000a00 */
[----:B------:R-:W-:Y:S01]  /*0040*/  HFMA2 R3, -RZ, RZ, 0, 5.9604644775390625e-08 ;  /* 0x00000001ff037431 */ /* 0x000fe200000001ff */
[----:B------:R-:W-:Y:S01]  /*0050*/  BSSY.RECONVERGENT B0, `(.L_x_1616) ;  /* 0x0000662000007945 */ /* 0x000fe20003800200 */
[----:B------:R-:W-:Y:S01]  /*0060*/  UMOV UR4, 0x400 ;  /* 0x0000040000047882 */ /* 0x000fe20000000000 */
[----:B------:R-:W3:Y:S03]  /*0070*/  LDCU.64 UR10, c[0x0][0x388] ;  /* 0x00007100ff0a77ac */ /* 0x000ee60008000a00 */
[----:B------:R-:W1:Y:S01]  /*0080*/  LDC R19, c[0x0][0x360] ;  /* 0x0000d800ff137b82 */ /* 0x000e620000000800 */
[----:B------:R-:W4:Y:S07]  /*0090*/  LDCU.64 UR12, c[0x0][0x358] ;  /* 0x00006b00ff0c77ac */ /* 0x000f2e0008000a00 */
[----:B------:R-:W5:Y:S08]  /*00a0*/  S2UR UR5, SR_CgaCtaId ;  /* 0x00000000000579c3 */ /* 0x000f700000008800 */
[----:B------:R-:W4:Y:S01]  /*00b0*/  LDC R6, c[0x0][0x3a0] ;  /* 0x0000e800ff067b82 */ /* 0x000f220000000800 */
[----:B---3--:R-:W-:Y:S01]  /*00c0*/  IMAD.U32 R12, RZ, RZ, UR10 ;  /* 0x0000000aff0c7e24 */ /* 0x008fe2000f8e00ff */
[----:B------:R-:W-:Y:S01]  /*00d0*/  MOV R7, UR11 ;  /* 0x0000000b00077c02 */ /* 0x000fe20008000f00 */
[----:B-1----:R-:W-:-:S04]  /*00e0*/  IMAD R9, R19, UR7, RZ ;  /* 0x0000000713097c24 */ /* 0x002fc8000f8e02ff */
[----:B0-----:R-:W-:Y:S01]  /*00f0*/  IMAD R8, R9, 0x2, R0 ;  /* 0x0000000209087824 */ /* 0x001fe200078e0200 */
[----:B-----5:R-:W-:-:S04]  /*0100*/  ULEA UR4, UR5, UR4, 0x18 ;  /* 0x0000000405047291 */ /* 0x020fc8000f8ec0ff */
[----:B------:R-:W-:Y:S01]  /*0110*/  IADD3 R18, PT, PT, R8, R19, RZ ;  /* 0x0000001308127210 */ /* 0x000fe20007ffe0ff */
[----:B------:R-:W0:Y:S03]  /*0120*/  LDCU UR5, c[0x0][0x360] ;  /* 0x00006c00ff0577ac */ /* 0x000e260008000800 */
[----:B--2---:R-:W-:Y:S02]  /*0130*/  ISETP.GE.U32.AND P0, PT, R18, UR8, PT ;  /* 0x0000000812007c0c */ /* 0x004fe4000bf06070 */
[----:B------:R-:W-:Y:S01]  /*0140*/  IADD3 R2, PT, PT, R0, UR4, RZ ;  /* 0x0000000400027c10 */ /* 0x000fe2000fffe0ff */
[----:B----4-:R-:W-:Y:S01]  /*0150*/  VIADD R14, R6, 0xffffffff ;  /* 0xffffffff060e7836 */ /* 0x010fe20000000000 */
[----:B------:R1:W-:Y:S01]  /*0160*/  STS.U8 [R0+UR4], R3 ;  /* 0x0000000300007988 */ /* 0x0003e20008000004 */
[----:B------:R-:W-:-:S13]  /*0170*/  ISETP.GE.U32.AND.EX P0, PT, RZ, UR9, PT, P0 ;  /* 0x00000009ff007c0c */ /* 0x000fda000bf06100 */
[----:B01----:R-:W-:Y:S05]  /*0180*/  @P0 BRA `(.L_x_1617) ;  /* 0x0000002c00b00947 */ /* 0x003fea0003800000 */
        /* <DEDUP_REMOVED lines=24> */
.L_x_1644:
        /* <DEDUP_REMOVED lines=32> */
.L_x_1621:
[----:B------:R-:W-:Y:S01]  /*0510*/  IMAD.MOV.U32 R26, RZ, RZ, R4 ;  /* 0x000000ffff1a7224 */ /* 0x000fe200078e0004 */
[----:B------:R-:W-:Y:S01]  /*0520*/  MOV R11, R3 ;  /* 0x00000003000b7202 */ /* 0x000fe20000000f00 */
[----:B------:R-:W-:Y:S01]  /*0530*/  IMAD.MOV.U32 R10, RZ, RZ, R22 ;  /* 0x000000ffff0a7224 */ /* 0x000fe200078e0016 */
[----:B------:R-:W-:Y:S02]  /*0540*/  MOV R9, R23 ;  /* 0x0000001700097202 */ /* 0x000fe40000000f00 */
[----:B------:R-:W-:-:S07]  /*0550*/  MOV R8, 0x570 ;  /* 0x0000057000087802 */ /* 0x000fce0000000f00 */
[----:B-1----:R-:W-:Y:S05]  /*0560*/  CALL.REL.NOINC `($__internal_38_$__cuda_sm20_div_s64) ;  /* 0x00000064002c7944 */ /* 0x002fea0003c00000 */
        /* <DEDUP_REMOVED lines=10> */
.L_x_1622:
[----:B------:R-:W-:Y:S05]  /*0610*/  BSYNC.RECONVERGENT B1 ;  /* 0x0000000000017941 */ /* 0x000fea0003800200 */
.L_x_1620:
        /* <DEDUP_REMOVED lines=34> */
.L_x_1624:
[----:B------:R-:W-:Y:S01]  /*0840*/  IMAD.MOV.U32 R26, RZ, RZ, R18 ;  /* 0x000000ffff1a7224 */ /* 0x000fe200078e0012 */
[----:B------:R-:W-:Y:S01]  /*0850*/  MOV R11, R19 ;  /* 0x00000013000b7202 */ /* 0x000fe20000000f00 */
[----:B------:R-:W-:Y:S01]  /*0860*/  IMAD.MOV.U32 R10, RZ, RZ, R22 ;  /* 0x000000ffff0a7224 */ /* 0x000fe200078e0016 */
[----:B------:R-:W-:Y:S02]  /*0870*/  MOV R9, R23 ;  /* 0x0000001700097202 */ /* 0x000fe40000000f00 */
[----:B------:R-:W-:-:S07]  /*0880*/  MOV R8, 0x8a0 ;  /* 0x000008a000087802 */ /* 0x000fce0000000f00 */
[----:B------:R-:W-:Y:S05]  /*0890*/  CALL.REL.NOINC `($__internal_38_$__cuda_sm20_div_s64) ;  /* 0x0000006000607944 */ /* 0x000fea0003c00000 */
        /* <DEDUP_REMOVED lines=8> */
.L_x_1625:
[----:B------:R-:W-:Y:S05]  /*0920*/  BSYNC.RECONVERGENT B1 ;  /* 0x0000000000017941 */ /* 0x000fea0003800200 */
.L_x_1623:
        /* <DEDUP_REMOVED lines=33> */
.L_x_1627:
[----:B------:R-:W-:Y:S01]  /*0b40*/  MOV R26, R36 ;  /* 0x00000024001a7202 */ /* 0x000fe20000000f00 */
[----:B------:R-:W-:Y:S01]  /*0b50*/  IMAD.MOV.U32 R11, RZ, RZ, R37 ;  /* 0x000000ffff0b7224 */ /* 0x000fe200078e0025 */
[----:B------:R-:W-:Y:S01]  /*0b60*/  MOV R10, R18 ;  /* 0x00000012000a7202 */ /* 0x000fe20000000f00 */
[----:B------:R-:W-:Y:S01]  /*0b70*/  IMAD.MOV.U32 R9, RZ, RZ, R19 ;  /* 0x000000ffff097224 */ /* 0x000fe200078e0013 */
[----:B------:R-:W-:-:S07]  /*0b80*/  MOV R8, 0xba0 ;  /* 0x00000ba000087802 */ /* 0x000fce0000000f00 */
[----:B------:R-:W-:Y:S05]  /*0b90*/  CALL.REL.NOINC `($__internal_38_$__cuda_sm20_div_s64) ;  /* 0x0000005c00a07944 */ /* 0x000fea0003c00000 */
        /* <DEDUP_REMOVED lines=10> */
.L_x_1628:
[----:B------:R-:W-:Y:S05]  /*0c40*/  BSYNC.RECONVERGENT B1 ;  /* 0x0000000000017941 */ /* 0x000fea0003800200 */
.L_x_1626:
        /* <DEDUP_REMOVED lines=35> */
.L_x_1630:
[----:B------:R-:W-:Y:S01]  /*0e80*/  IMAD.MOV.U32 R26, RZ, RZ, R22 ;  /* 0x000000ffff1a7224 */ /* 0x000fe200078e0016 */
[----:B------:R-:W-:Y:S01]  /*0e90*/  MOV R11, R23 ;  /* 0x00000017000b7202 */ /* 0x000fe20000000f00 */
[----:B------:R-:W-:Y:S01]  /*0ea0*/  IMAD.MOV.U32 R10, RZ, RZ, R18 ;  /* 0x000000ffff0a7224 */ /* 0x000fe200078e0012 */
[----:B------:R-:W-:Y:S02]  /*0eb0*/  MOV R9, R19 ;  /* 0x0000001300097202 */ /* 0x000fe40000000f00 */
[----:B------:R-:W-:-:S07]  /*0ec0*/  MOV R8, 0xee0 ;  /* 0x00000ee000087802 */ /* 0x000fce0000000f00 */
[----:B------:R-:W-:Y:S05]  /*0ed0*/  CALL.REL.NOINC `($__internal_38_$__cuda_sm20_div_s64) ;  /* 0x0000005800d07944 */ /* 0x000fea0003c00000 */
        /* <DEDUP_REMOVED lines=11> */
.L_x_1631:
[----:B------:R-:W-:Y:S05]  /*0f90*/  BSYNC.RECONVERGENT B1 ;  /* 0x0000000000017941 */ /* 0x000fea0003800200 */
.L_x_1629:
        /* <DEDUP_REMOVED lines=36> */
.L_x_1633:
        /* <DEDUP_REMOVED lines=16> */
.L_x_1634:
[----:B------:R-:W-:Y:S05]  /*12e0*/  BSYNC.RECONVERGENT B1 ;  /* 0x0000000000017941 */ /* 0x000fea0003800200 */
.L_x_1632:
        /* <DEDUP_REMOVED lines=35> */
.L_x_1636:
[----:B------:R-:W-:Y:S01]  /*1520*/  IMAD.MOV.U32 R26, RZ, RZ, R42 ;  /* 0x000000ffff1a7224 */ /* 0x000fe200078e002a */
[----:B------:R-:W-:Y:S01]  /*1530*/  MOV R11, R43 ;  /* 0x0000002b000b7202 */ /* 0x000fe20000000f00 */
[----:B------:R-:W-:Y:S01]  /*1540*/  IMAD.MOV.U32 R10, RZ, RZ, R18 ;  /* 0x000000ffff0a7224 */ /* 0x000fe200078e0012 */
[----:B------:R-:W-:Y:S02]  /*1550*/  MOV R9, R19 ;  /* 0x0000001300097202 */ /* 0x000fe40000000f00 */
[----:B------:R-:W-:-:S07]  /*1560*/  MOV R8, 0x1580 ;  /* 0x0000158000087802 */ /* 0x000fce0000000f00 */
[----:B------:R-:W-:Y:S05]  /*1570*/  CALL.REL.NOINC `($__internal_38_$__cuda_sm20_div_s64) ;  /* 0x0000005400287944 */ /* 0x000fea0003c00000 */
        /* <DEDUP_REMOVED lines=11> */
.L_x_1637:
[----:B------:R-:W-:Y:S05]  /*1630*/  BSYNC.RECONVERGENT B1 ;  /* 0x0000000000017941 */ /* 0x000fea0003800200 */
.L_x_1635:
        /* <DEDUP_REMOVED lines=35> */
.L_x_1639:
[----:B------:R-:W-:Y:S01]  /*1870*/  IMAD.MOV.U32 R26, RZ, RZ, R38 ;  /* 0x000000ffff1a7224 */ /* 0x000fe200078e0026 */
[----:B------:R-:W-:Y:S01]  /*1880*/  MOV R11, R39 ;  /* 0x00000027000b7202 */ /* 0x000fe20000000f00 */
[----:B------:R-:W-:Y:S01]  /*1890*/  IMAD.MOV.U32 R10, RZ, RZ, R20 ;  /* 0x000000ffff0a7224 */ /* 0x000fe200078e0014 */
[----:B------:R-:W-:Y:S02]  /*18a0*/  MOV R9, R21 ;  /* 0x0000001500097202 */ /* 0x000fe40000000f00 */
[----:B------:R-:W-:-:S07]  /*18b0*/  MOV R8, 0x18d0 ;  /* 0x000018d000087802 */ /* 0x000fce0000000f00 */
[----:B------:R-:W-:Y:S05]  /*18c0*/  CALL.REL.NOINC `($__internal_38_$__cuda_sm20_div_s64) ;  /* 0x0000005000547944 */ /* 0x000fea0003c00000 */
        /* <DEDUP_REMOVED lines=11> */
.L_x_1640:
[----:B------:R-:W-:Y:S05]  /*1980*/  BSYNC.RECONVERGENT B1 ;  /* 0x0000000000017941 */ /* 0x000fea0003800200 */
.L_x_1638:
        /* <DEDUP_REMOVED lines=35> */
.L_x_1642:
[----:B------:R-:W-:Y:S01]  /*1bc0*/  IMAD.MOV.U32 R26, RZ, RZ, R18 ;  /* 0x000000ffff1a7224 */ /* 0x000fe200078e0012 */
[----:B------:R-:W-:Y:S01]  /*1bd0*/  MOV R11, R19 ;  /* 0x00000013000b7202 */ /* 0x000fe20000000f00 */
[----:B------:R-:W-:Y:S01]  /*1be0*/  IMAD.MOV.U32 R10, RZ, RZ, R20 ;  /* 0x000000ffff0a7224 */ /* 0x000fe200078e0014 */
[----:B------:R-:W-:Y:S02]  /*1bf0*/  MOV R9, R21 ;  /* 0x0000001500097202 */ /* 0x000fe40000000f00 */
[----:B------:R-:W-:-:S07]  /*1c00*/  MOV R8, 0x1c20 ;  /* 0x00001c2000087802 */ /* 0x000fce0000000f00 */
[----:B------:R-:W-:Y:S05]  /*1c10*/  CALL.REL.NOINC `($__internal_38_$__cuda_sm20_div_s64) ;  /* 0x0000004c00807944 */ /* 0x000fea0003c00000 */
        /* <DEDUP_REMOVED lines=11> */
.L_x_1643:
[----:B------:R-:W-:Y:S05]  /*1cd0*/  BSYNC.RECONVERGENT B1 ;  /* 0x0000000000017941 */ /* 0x000fea0003800200 */
.L_x_1641:
        /* <DEDUP_REMOVED lines=9> */
.L_x_1619:
        /* <DEDUP_REMOVED lines=35> */
.L_x_1647:
        /* <DEDUP_REMOVED lines=16> */
.L_x_1648:
[----:B------:R-:W-:Y:S05]  /*20a0*/  BSYNC.RECONVERGENT B1 ;  /* 0x0000000000017941 */ /* 0x000fea0003800200 */
.L_x_1646:
        /* <DEDUP_REMOVED lines=34> */
.L_x_1650:
        /* <DEDUP_REMOVED lines=14> */
.L_x_1651:
[----:B------:R-:W-:Y:S05]  /*23b0*/  BSYNC.RECONVERGENT B1 ;  /* 0x0000000000017941 */ /* 0x000fea0003800200 */
.L_x_1649:
        /* <DEDUP_REMOVED lines=35> */
.L_x_1653:
[----:B------:R-:W-:Y:S01]  /*25f0*/  MOV R26, R22 ;  /* 0x00000016001a7202 */ /* 0x000fe20000000f00 */
[----:B------:R-:W-:Y:S01]  /*2600*/  IMAD.MOV.U32 R11, RZ, RZ, R23 ;  /* 0x000000ffff0b7224 */ /* 0x000fe200078e0017 */
[----:B------:R-:W-:Y:S01]  /*2610*/  MOV R10, R14 ;  /* 0x0000000e000a7202 */ /* 0x000fe20000000f00 */
[----:B------:R-:W-:Y:S01]  /*2620*/  IMAD.MOV.U32 R9, RZ, RZ, R15 ;  /* 0x000000ffff097224 */ /* 0x000fe200078e000f */
[----:B------:R-:W-:-:S07]  /*2630*/  MOV R8, 0x2650 ;  /* 0x0000265000087802 */ /* 0x000fce0000000f00 */
[----:B------:R-:W-:Y:S05]  /*2640*/  CALL.REL.NOINC `($__internal_38_$__cuda_sm20_div_s64) ;  /* 0x0000004000f47944 */ /* 0x000fea0003c00000 */
        /* <DEDUP_REMOVED lines=11> */
.L_x_1654:
[----:B------:R-:W-:Y:S05]  /*2700*/  BSYNC.RECONVERGENT B1 ;  /* 0x0000000000017941 */ /* 0x000fea0003800200 */
.L_x_1652:
        /* <DEDUP_REMOVED lines=35> */
.L_x_1656:
        /* <DEDUP_REMOVED lines=16> */
.L_x_1657:
[----:B------:R-:W-:Y:S05]  /*2a40*/  BSYNC.RECONVERGENT B1 ;  /* 0x0000000000017941 */ /* 0x000fea0003800200 */
.L_x_1655:
[----:B------:R-:W-:Y:S01]  /*2a50*/  IMAD R9, R9, R22, RZ ;  /* 0x0000001609097224 */ /* 0x000fe200078e02ff */
[----:B------:R-:W-:Y:S01]  /*2a60*/  IADD3 R5, PT, PT, R5, -0x2, RZ ;  /* 0xfffffffe05057810 */ /* 0x000fe20007ffe0ff */
[----:B------:R-:W-:Y:S02]  /*2a70*/  IMAD.MOV.U32 R6, RZ, RZ, R20 ;  /* 0x000000ffff067224 */ /* 0x000fe400078e0014 */
[-C--:B------:R-:W-:Y:S02]  /*2a80*/  IMAD R9, R23, R8.reuse, R9 ;  /* 0x0000000817097224 */ /* 0x080fe400078e0209 */
[----:B------:R-:W-:-:S04]  /*2a90*/  IMAD.WIDE.U32 R20, R22, R8, R6 ;  /* 0x0000000816147225 */ /* 0x000fc800078e0006 */
[----:B------:R-:W-:-:S07]  /*2aa0*/  IMAD.IADD R21, R21, 0x1, R9 ;  /* 0x0000000115157824 */ /* 0x000fce00078e0209 */
.L_x_1645:
        /* <DEDUP_REMOVED lines=31> */
.L_x_1659:
[----:B------:R-:W-:Y:S01]  /*2ca0*/  MOV R23, R3 ;  /* 0x0000000300177202 */ /* 0x000fe20000000f00 */
[----:B------:R-:W-:Y:S01]  /*2cb0*/  IMAD.MOV.U32 R22, RZ, RZ, R6 ;  /* 0x000000ffff167224 */ /* 0x000fe200078e0006 */
[----:B------:R-:W-:Y:S02]  /*2cc0*/  MOV R3, R7 ;  /* 0x0000000700037202 */ /* 0x000fe40000000f00 */
[----:B------:R-:W-:-:S07]  /*2cd0*/  MOV R24, 0x2cf0 ;  /* 0x00002cf000187802 */ /* 0x000fce0000000f00 */
[----:B------:R-:W-:Y:S05]  /*2ce0*/  CALL.REL.NOINC `($__internal_39_$__cuda_sm20_rem_s64) ;  /* 0x0000004000987944 */ /* 0x000fea0003c00000 */
[----:B------:R-:W-:-:S07]  /*2cf0*/  IMAD.MOV.U32 R8, RZ, RZ, R4 ;  /* 0x000000ffff087224 */ /* 0x000fce00078e0004 */
.L_x_1660:
[----:B------:R-:W-:Y:S05]  /*2d00*/  BSYNC.RECONVERGENT B1 ;  /* 0x0000000000017941 */ /* 0x000fea0003800200 */
.L_x_1658:
        /* <DEDUP_REMOVED lines=30> */
.L_x_1662:
[----:B------:R-:W-:Y:S01]  /*2ef0*/  MOV R22, R6 ;  /* 0x0000000600167202 */ /* 0x000fe20000000f00 */
[----:B------:R-:W-:Y:S01]  /*2f00*/  IMAD.MOV.U32 R3, RZ, RZ, R7 ;  /* 0x000000ffff037224 */ /* 0x000fe200078e0007 */
[----:B------:R-:W-:Y:S01]  /*2f10*/  MOV R4, R18 ;  /* 0x0000001200047202 */ /* 0x000fe20000000f00 */
[----:B------:R-:W-:Y:S01]  /*2f20*/  IMAD.MOV.U32 R23, RZ, RZ, R19 ;  /* 0x000000ffff177224 */ /* 0x000fe200078e0013 */
[----:B------:R-:W-:-:S07]  /*2f30*/  MOV R24, 0x2f50 ;  /* 0x00002f5000187802 */ /* 0x000fce0000000f00 */
[----:B------:R-:W-:Y:S05]  /*2f40*/  CALL.REL.NOINC `($__internal_39_$__cuda_sm20_rem_s64) ;  /* 0x0000004000007944 */ /* 0x000fea0003c00000 */
[----:B------:R-:W-:-:S07]  /*2f50*/  MOV R5, R9 ;  /* 0x0000000900057202 */ /* 0x000fce0000000f00 */
.L_x_1663:
[----:B------:R-:W-:Y:S05]  /*2f60*/  BSYNC.RECONVERGENT B1 ;  /* 0x0000000000017941 */ /* 0x000fea0003800200 */
.L_x_1661:
[----:B------:R-:W-:Y:S02]  /*2f70*/  IMAD R3, R5, R14, RZ ;  /* 0x0000000e05037224 */ /* 0x000fe400078e02ff */
[----:B------:R-:W-:-:S04]  /*2f80*/  IMAD.WIDE.U32 R20, R14, R4, R20 ;  /* 0x000000040e147225 */ /* 0x000fc800078e0014 */
[----:B------:R-:W-:-:S04]  /*2f90*/  IMAD R3, R15, R4, R3 ;  /* 0x000000040f037224 */ /* 0x000fc800078e0203 */
[----:B------:R-:W-:-:S07]  /*2fa0*/  IMAD.IADD R21, R21, 0x1, R3 ;  /* 0x0000000115157824 */ /* 0x000fce00078e0203 */
.L_x_1618:
[----:B------:R-:W0:Y:S02]  /*2fb0*/  LDCU.64 UR10, c[0x0][0x388] ;  /* 0x00007100ff0a77ac */ /* 0x000e240008000a00 */
[----:B0-----:R-:W-:Y:S02]  /*2fc0*/  IADD3 R20, P1, PT, R20, UR10, RZ ;  /* 0x0000000a14147c10 */ /* 0x001fe4000ff3e0ff */
[----:B------:R-:W-:Y:S02]  /*2fd0*/  IADD3 R12, P0, PT, R12, UR10, RZ ;  /* 0x0000000a0c0c7c10 */ /* 0x000fe4000ff1e0ff */
[----:B------:R-:W-:Y:S02]  /*2fe0*/  IADD3.X R21, PT, PT, R21, UR11, RZ, P1, !PT ;  /* 0x0000000b15157c10 */ /* 0x000fe40008ffe4ff */
[----:B------:R-:W-:-:S04]  /*2ff0*/  IADD3.X R13, PT, PT, R13, UR11, RZ, P0, !PT ;  /* 0x0000000b0d0d7c10 */ /* 0x000fc800087fe4ff */
[----:B------:R-:W2:Y:S04]  /*3000*/  LDG.E.U8 R21, desc[UR12][R20.64] ;  /* 0x0000000c14157981 */ /* 0x000ea8000c1e1100 */
[----:B------:R-:W2:Y:S02]  /*3010*/  LDG.E.U8 R12, desc[UR12][R12.64] ;  /* 0x0000000c0c0c7981 */ /* 0x000ea4000c1e1100 */
[----:B--2---:R-:W-:-:S05]  /*3020*/  IMAD R3, R12, R21, RZ ;  /* 0x000000150c037224 */ /* 0x004fca00078e02ff */
[----:B------:R1:W-:Y:S01]  /*3030*/  STS.U8 [R0+UR4], R3 ;  /* 0x0000000300007988 */ /* 0x0003e20008000004 */
[----:B------:R-:W-:Y:S05]  /*3040*/  BRA `(.L_x_1664) ;  /* 0x0000003400887947 */ /* 0x000fea0003800000 */
.L_x_1617:
        /* <DEDUP_REMOVED lines=17> */
[----:B------:R-:W1:Y:S08]  /*3160*/  LDC.64 R16, c[0x0][0x398] ;  /* 0x0000e600ff107b82 */ /* 0x000e700000000a00 */
[----:B------:R-:W2:Y:S08]  /*3170*/  LDC.64 R18, c[0x0][0x390] ;  /* 0x0000e400ff127b82 */ /* 0x000eb00000000a00 */
[----:B------:R-:W3:Y:S02]  /*3180*/  LDC.64 R20, c[0x0][0x398] ;  /* 0x0000e600ff147b82 */ /* 0x000ee40000000a00 */
.L_x_1691:
[----:B------:R-:W-:-:S05]  /*3190*/  IADD3 R3, PT, PT, R14, 0x3, RZ ;  /* 0x000000030e037810 */ /* 0x000fca0007ffe0ff */
[----:B0-----:R-:W-:-:S06]  /*31a0*/  IMAD.WIDE.U32 R36, R3, 0x8, R22 ;  /* 0x0000000803247825 */ /* 0x001fcc00078e0016 */
[----:B------:R-:W4:Y:S01]  /*31b0*/  LDG.E.64 R36, desc[UR12][R36.64] ;  /* 0x0000000c24247981 */ /* 0x000f22000c1e1b00 */
[----:B------:R-:W-:Y:S01]  /*31c0*/  BSSY.RECONVERGENT B1, `(.L_x_1667) ;  /* 0x000002a000017945 */ /* 0x000fe20003800200 */
[----:B----4-:R-:W-:-:S04]  /*31d0*/  LOP3.LUT R6, R5, R37, RZ, 0xfc, !PT ;  /* 0x0000002505067212 */ /* 0x010fc800078efcff */
        /* <DEDUP_REMOVED lines=26> */
.L_x_1668:
[----:B------:R-:W-:Y:S01]  /*3380*/  MOV R26, R4 ;  /* 0x00000004001a7202 */ /* 0x000fe20000000f00 */
[----:B------:R-:W-:Y:S01]  /*3390*/  IMAD.MOV.U32 R11, RZ, RZ, R5 ;  /* 0x000000ffff0b7224 */ /* 0x000fe200078e0005 */
[----:B------:R-:W-:Y:S01]  /*33a0*/  MOV R10, R36 ;  /* 0x00000024000a7202 */ /* 0x000fe20000000f00 */
[----:B------:R-:W-:Y:S01]  /*33b0*/  IMAD.MOV.U32 R9, RZ, RZ, R37 ;  /* 0x000000ffff097224 */ /* 0x000fe200078e0025 */
[----:B------:R-:W-:-:S07]  /*33c0*/  MOV R8, 0x33e0 ;  /* 0x000033e000087802 */ /* 0x000fce0000000f00 */
[----:B-123--:R-:W-:Y:S05]  /*33d0*/  CALL.REL.NOINC `($__internal_38_$__cuda_sm20_div_s64) ;  /* 0x0000003400907944 */ /* 0x00efea0003c00000 */
        /* <DEDUP_REMOVED lines=8> */
.L_x_1669:
[----:B------:R-:W-:Y:S05]  /*3460*/  BSYNC.RECONVERGENT B1 ;  /* 0x0000000000017941 */ /* 0x000fea0003800200 */
.L_x_1667:
[----:B------:R-:W-:Y:S01]  /*3470*/  IADD3 R5, PT, PT, R14, 0x2, RZ ;  /* 0x000000020e057810 */ /* 0x000fe20007ffe0ff */
[----:B---3--:R-:W-:-:S04]  /*3480*/  IMAD.WIDE.U32 R8, R3, 0x8, R20 ;  /* 0x0000000803087825 */ /* 0x008fc800078e0014 */
[----:B--2---:R-:W-:Y:S02]  /*3490*/  IMAD.WIDE.U32 R38, R5, 0x8, R18 ;  /* 0x0000000805267825 */ /* 0x004fe400078e0012 */
[----:B------:R-:W2:Y:S04]  /*34a0*/  LDG.E.64 R8, desc[UR12][R8.64] ;  /* 0x0000000c08087981 */ /* 0x000ea8000c1e1b00 */
[----:B------:R-:W3:Y:S01]  /*34b0*/  LDG.E.64 R38, desc[UR12][R38.64] ;  /* 0x0000000c26267981 */ /* 0x000ee2000c1e1b00 */
        /* <DEDUP_REMOVED lines=32> */
.L_x_1671:
        /* <DEDUP_REMOVED lines=16> */
.L_x_1672:
[----:B------:R-:W-:Y:S05]  /*37c0*/  BSYNC.RECONVERGENT B1 ;  /* 0x0000000000017941 */ /* 0x000fea0003800200 */
.L_x_1670:
[----:B------:R-:W-:Y:S02]  /*37d0*/  VIADD R3, R14, 0x1 ;  /* 0x000000010e037836 */ /* 0x000fe40000000000 */
[----:B------:R-:W-:-:S04]  /*37e0*/  IMAD.WIDE.U32 R10, R5, 0x8, R20 ;  /* 0x00000008050a7825 */ /* 0x000fc800078e0014 */
[----:B------:R-:W-:Y:S01]  /*37f0*/  IMAD.WIDE.U32 R38, R3, 0x8, R18 ;  /* 0x0000000803267825 */ /* 0x000fe200078e0012 */
[----:B------:R-:W2:Y:S05]  /*3800*/  LDG.E.64 R4, desc[UR12][R10.64] ;  /* 0x0000000c0a047981 */ /* 0x000eaa000c1e1b00 */
        /* <DEDUP_REMOVED lines=34> */
.L_x_1674:
        /* <DEDUP_REMOVED lines=17> */
.L_x_1675:
[----:B------:R-:W-:Y:S05]  /*3b40*/  BSYNC.RECONVERGENT B1 ;  /* 0x0000000000017941 */ /* 0x000fea0003800200 */
.L_x_1673:
        /* <DEDUP_REMOVED lines=38> */
.L_x_1677:
[----:B------:R-:W-:Y:S01]  /*3db0*/  MOV R26, R36 ;  /* 0x00000024001a7202 */ /* 0x000fe20000000f00 */
[----:B------:R-:W-:Y:S01]  /*3dc0*/  IMAD.MOV.U32 R11, RZ, RZ, R37 ;  /* 0x000000ffff0b7224 */ /* 0x000fe200078e0025 */
[----:B------:R-:W-:Y:S01]  /*3dd0*/  MOV R10, R38 ;  /* 0x00000026000a7202 */ /* 0x000fe20000000f00 */
[----:B------:R-:W-:Y:S01]  /*3de0*/  IMAD.MOV.U32 R9, RZ, RZ, R39 ;  /* 0x000000ffff097224 */ /* 0x000fe200078e0027 */
[----:B------:R-:W-:-:S07]  /*3df0*/  MOV R8, 0x3e10 ;  /* 0x00003e1000087802 */ /* 0x000fce0000000f00 */
[----:B-1----:R-:W-:Y:S05]  /*3e00*/  CALL.REL.NOINC `($__internal_38_$__cuda_sm20_div_s64) ;  /* 0x0000002c00047944 */ /* 0x002fea0003c00000 */
        /* <DEDUP_REMOVED lines=11> */
.L_x_1678:
[----:B------:R-:W-:Y:S05]  /*3ec0*/  BSYNC.RECONVERGENT B1 ;  /* 0x0000000000017941 */ /* 0x000fea0003800200 */
.L_x_1676:
        /* <DEDUP_REMOVED lines=38> */
.L_x_1680:
        /* <DEDUP_REMOVED lines=17> */
.L_x_1681:
[----:B------:R-:W-:Y:S05]  /*4240*/  BSYNC.RECONVERGENT B1 ;  /* 0x0000000000017941 */ /* 0x000fea0003800200 */
.L_x_1679:
        /* <DEDUP_REMOVED lines=38> */
.L_x_1683:
        /* <DEDUP_REMOVED lines=17> */
.L_x_1684:
[----:B------:R-:W-:Y:S05]  /*45c0*/  BSYNC.RECONVERGENT B1 ;  /* 0x0000000000017941 */ /* 0x000fea0003800200 */
.L_x_1682:
        /* <DEDUP_REMOVED lines=38> */
.L_x_1686:
[----:B------:R-:W-:Y:S01]  /*4830*/  MOV R26, R36 ;  /* 0x00000024001a7202 */ /* 0x000fe20000000f00 */
[----:B------:R-:W-:Y:S01]  /*4840*/  IMAD.MOV.U32 R11, RZ, RZ, R37 ;  /* 0x000000ffff0b7224 */ /* 0x000fe200078e0025 */
[----:B------:R-:W-:Y:S02]  /*4850*/  MOV R10, R38 ;  /* 0x00000026000a7202 */ /* 0x000fe40000000f00 */
[----:B------:R-:W-:Y:S02]  /*4860*/  MOV R9, R39 ;  /* 0x0000002700097202 */ /* 0x000fe40000000f00 */
[----:B------:R-:W-:-:S07]  /*4870*/  MOV R8, 0x4890 ;  /* 0x0000489000087802 */ /* 0x000fce0000000f00 */
[----:B-1----:R-:W-:Y:S05]  /*4880*/  CALL.REL.NOINC `($__internal_38_$__cuda_sm20_div_s64) ;  /* 0x0000002000647944 */ /* 0x002fea0003c00000 */
        /* <DEDUP_REMOVED lines=11> */
.L_x_1687:
[----:B------:R-:W-:Y:S05]  /*4940*/  BSYNC.RECONVERGENT B1 ;  /* 0x0000000000017941 */ /* 0x000fea0003800200 */
.L_x_1685:
        /* <DEDUP_REMOVED lines=34> */
[----:B------:R-:W-:Y:S01]  /*4b70*/  IMAD R37, R38, R37, R36 ;  /* 0x0000002526257224 */ /* 0x000fe200078e0224 */
[----:B------:R-:W-:Y:S06]  /*4b80*/  BRA `(.L_x_1690) ;  /* 0x0000000000447947 */ /* 0x000fec0003800000 */
.L_x_1689:
[----:B------:R-:W-:Y:S01]  /*4b90*/  MOV R26, R36 ;  /* 0x00000024001a7202 */ /* 0x000fe20000000f00 */
[----:B------:R-:W-:Y:S01]  /*4ba0*/  IMAD.MOV.U32 R10, RZ, RZ, R38 ;  /* 0x000000ffff0a7224 */ /* 0x000fe200078e0026 */
[----:B------:R-:W-:Y:S02]  /*4bb0*/  MOV R11, R37 ;  /* 0x00000025000b7202 */ /* 0x000fe40000000f00 */
[----:B------:R-:W-:Y:S02]  /*4bc0*/  MOV R9, R39 ;  /* 0x0000002700097202 */ /* 0x000fe40000000f00 */
[----:B------:R-:W-:-:S07]  /*4bd0*/  MOV R8, 0x4bf0 ;  /* 0x00004bf000087802 */ /* 0x000fce0000000f00 */
[----:B-1----:R-:W-:Y:S05]  /*4be0*/  CALL.REL.NOINC `($__internal_38_$__cuda_sm20_div_s64) ;  /* 0x0000001c008c7944 */ /* 0x002fea0003c00000 */
        /* <DEDUP_REMOVED lines=9> */
[----:B------:R-:W-:Y:S02]  /*4c80*/  IADD3 R11, PT, PT, R9, R5, RZ ;  /* 0x00000005090b7210 */ /* 0x000fe40007ffe0ff */
[----:B------:R-:W-:-:S07]  /*4c90*/  MOV R5, R25 ;  /* 0x0000001900057202 */ /* 0x000fce0000000f00 */
.L_x_1690:
[----:B------:R-:W-:Y:S05]  /*4ca0*/  BSYNC.RECONVERGENT B1 ;  /* 0x0000000000017941 */ /* 0x000fea0003800200 */
.L_x_1688:
[----:B-1----:R-:W-:-:S06]  /*4cb0*/  IMAD.WIDE.U32 R8, R6, 0x8, R16 ;  /* 0x0000000806087825 */ /* 0x002fcc00078e0010 */
[----:B------:R-:W2:Y:S01]  /*4cc0*/  LDG.E.64 R8, desc[UR12][R8.64] ;  /* 0x0000000c08087981 */ /* 0x000ea2000c1e1b00 */
[----:B------:R-:W-:Y:S01]  /*4cd0*/  IADD3 R13, PT, PT, R13, 0x8, RZ ;  /* 0x000000080d0d7810 */ /* 0x000fe20007ffe0ff */
[----:B------:R-:W-:Y:S01]  /*4ce0*/  IMAD.MOV.U32 R24, RZ, RZ, R40 ;  /* 0x000000ffff187224 */ /* 0x000fe200078e0028 */
[----:B------:R-:W-:Y:S01]  /*4cf0*/  MOV R25, R3 ;  /* 0x0000000300197202 */ /* 0x000fe20000000f00 */
[----:B------:R-:W-:Y:S01]  /*4d00*/  VIADD R14, R14, 0xfffffff8 ;  /* 0xfffffff80e0e7836 */ /* 0x000fe20000000000 */
[----:B------:R-:W-:Y:S01]  /*4d10*/  ISETP.NE.AND P0, PT, R13, RZ, PT ;  /* 0x000000ff0d00720c */ /* 0x000fe20003f05270 */
[----:B--2---:R-:W-:-:S04]  /*4d20*/  IMAD.WIDE.U32 R24, R8, R37, R24 ;  /* 0x0000002508187225 */ /* 0x004fc800078e0018 */
[----:B------:R-:W-:Y:S01]  /*4d30*/  IMAD R37, R9, R37, RZ ;  /* 0x0000002509257224 */ /* 0x000fe200078e02ff */
[----:B------:R-:W-:-:S03]  /*4d40*/  IADD3 R12, P1, PT, R12, R24, RZ ;  /* 0x000000180c0c7210 */ /* 0x000fc60007f3e0ff */
[----:B------:R-:W-:-:S05]  /*4d50*/  IMAD R24, R8, R11, R37 ;  /* 0x0000000b08187224 */ /* 0x000fca00078e0225 */
[----:B------:R-:W-:Y:S01]  /*4d60*/  IADD3.X R7, PT, PT, R7, R25, R24, P1, !PT ;  /* 0x0000001907077210 */ /* 0x000fe20000ffe418 */
[----:B------:R-:W-:Y:S06]  /*4d70*/  @P0 BRA `(.L_x_1691) ;  /* 0xffffffe400040947 */ /* 0x000fec000383ffff */
[----:B------:R-:W-:-:S07]  /*4d80*/  IADD3 R14, PT, PT, R14, 0x3, RZ ;  /* 0x000000030e0e7810 */ /* 0x000fce0007ffe0ff */
.L_x_1666:
        /* <DEDUP_REMOVED lines=36> */
.L_x_1694:
[----:B------:R-:W-:Y:S01]  /*4fd0*/  IMAD.MOV.U32 R26, RZ, RZ, R4 ;  /* 0x000000ffff1a7224 */ /* 0x000fe200078e0004 */
[----:B------:R-:W-:Y:S01]  /*4fe0*/  MOV R11, R5 ;  /* 0x00000005000b7202 */ /* 0x000fe20000000f00 */
[----:B------:R-:W-:Y:S01]  /*4ff0*/  IMAD.MOV.U32 R9, RZ, RZ, R17 ;  /* 0x000000ffff097224 */ /* 0x000fe200078e0011 */
[----:B------:R-:W-:Y:S02]  /*5000*/  MOV R10, R16 ;  /* 0x00000010000a7202 */ /* 0x000fe40000000f00 */
[----:B------:R-:W-:-:S07]  /*5010*/  MOV R8, 0x5030 ;  /* 0x0000503000087802 */ /* 0x000fce0000000f00 */
[----:B------:R-:W-:Y:S05]  /*5020*/  CALL.REL.NOINC `($__internal_38_$__cuda_sm20_div_s64) ;  /* 0x00000018007c7944 */ /* 0x000fea0003c00000 */
[-C--:B------:R-:W-:Y:S02]  /*5030*/  IADD3 R9, P0, PT, RZ, -R24.reuse, RZ ;  /* 0x80000018ff097210 */ /* 0x080fe40007f1e0ff */
[----:B------:R-:W-:Y:S02]  /*5040*/  MOV R20, R24 ;  /* 0x0000001800147202 */ /* 0x000fe40000000f00 */
[----:B------:R-:W-:Y:S01]  /*5050*/  IADD3.X R3, PT, PT, RZ, ~R25, RZ, P0, !PT ;  /* 0x80000019ff037210 */ /* 0x000fe200007fe4ff */
[----:B------:R-:W-:Y:S01]  /*5060*/  IMAD.WIDE.U32 R4, R16, R9, R4 ;  /* 0x0000000910047225 */ /* 0x000fe200078e0004 */
[----:B------:R-:W-:-:S03]  /*5070*/  MOV R21, R25 ;  /* 0x0000001900157202 */ /* 0x000fc60000000f00 */
[----:B------:R-:W-:-:S04]  /*5080*/  IMAD R3, R3, R16, RZ ;  /* 0x0000001003037224 */ /* 0x000fc800078e02ff */
[----:B------:R-:W-:Y:S01]  /*5090*/  IMAD R3, R17, R9, R3 ;  /* 0x0000000911037224 */ /* 0x000fe200078e0203 */
[----:B------:R-:W-:-:S03]  /*50a0*/  MOV R17, R4 ;  /* 0x0000000400117202 */ /* 0x000fc60000000f00 */
[----:B------:R-:W-:-:S07]  /*50b0*/  IMAD.IADD R11, R5, 0x1, R3 ;  /* 0x00000001050b7824 */ /* 0x000fce00078e0203 */
.L_x_1695:
[----:B------:R-:W-:Y:S05]  /*50c0*/  BSYNC.RECONVERGENT B1 ;  /* 0x0000000000017941 */ /* 0x000fea0003800200 */
.L_x_1693:
        /* <DEDUP_REMOVED lines=39> */
.L_x_1697:
[----:B------:R-:W-:Y:S01]  /*5340*/  MOV R26, R20 ;  /* 0x00000014001a7202 */ /* 0x000fe20000000f00 */
[----:B------:R-:W-:Y:S01]  /*5350*/  IMAD.MOV.U32 R10, RZ, RZ, R4 ;  /* 0x000000ffff0a7224 */ /* 0x000fe200078e0004 */
[----:B------:R-:W-:Y:S02]  /*5360*/  MOV R11, R21 ;  /* 0x00000015000b7202 */ /* 0x000fe40000000f00 */
[----:B------:R-:W-:Y:S02]  /*5370*/  MOV R9, R5 ;  /* 0x0000000500097202 */ /* 0x000fe40000000f00 */
[----:B------:R-:W-:-:S07]  /*5380*/  MOV R8, 0x53a0 ;  /* 0x000053a000087802 */ /* 0x000fce0000000f00 */
[----:B------:R-:W-:Y:S05]  /*5390*/  CALL.REL.NOINC `($__internal_38_$__cuda_sm20_div_s64) ;  /* 0x0000001400a07944 */ /* 0x000fea0003c00000 */
        /* <DEDUP_REMOVED lines=11> */
.L_x_1698:
[----:B------:R-:W-:Y:S05]  /*5450*/  BSYNC.RECONVERGENT B1 ;  /* 0x0000000000017941 */ /* 0x000fea0003800200 */
.L_x_1696:
        /* <DEDUP_REMOVED lines=39> */
.L_x_1700:
        /* <DEDUP_REMOVED lines=17> */
.L_x_1701:
[----:B------:R-:W-:Y:S05]  /*57e0*/  BSYNC.RECONVERGENT B1 ;  /* 0x0000000000017941 */ /* 0x000fea0003800200 */
.L_x_1699:
[----:B------:R-:W0:Y:S01]  /*57f0*/  LDC.64 R22, c[0x0][0x390] ;  /* 0x0000e400ff167b82 */ /* 0x000e220000000a00 */
[----:B------:R-:W-:-:S07]  /*5800*/  VIADD R3, R14, 0xfffffffd ;  /* 0xfffffffd0e037836 */ /* 0x000fce0000000000 */
[----:B------:R-:W1:Y:S01]  /*5810*/  LDC.64 R10, c[0x0][0x398] ;  /* 0x0000e600ff0a7b82 */ /* 0x000e620000000a00 */
[----:B0-----:R-:W-:-:S04]  /*5820*/  IMAD.WIDE.U32 R22, R3, 0x8, R22 ;  /* 0x0000000803167825 */ /* 0x001fc800078e0016 */
[----:B-1----:R-:W-:Y:S02]  /*5830*/  IMAD.WIDE.U32 R10, R4, 0x8, R10 ;  /* 0x00000008040a7825 */ /* 0x002fe400078e000a */
        /* <DEDUP_REMOVED lines=35> */
.L_x_1703:
[----:B------:R-:W-:Y:S01]  /*5a70*/  MOV R26, R20 ;  /* 0x00000014001a7202 */ /* 0x000fe20000000f00 */
[----:B------:R-:W-:Y:S01]  /*5a80*/  IMAD.MOV.U32 R11, RZ, RZ, R21 ;  /* 0x000000ffff0b7224 */ /* 0x000fe200078e0015 */
[----:B------:R-:W-:Y:S02]  /*5a90*/  MOV R10, R4 ;  /* 0x00000004000a7202 */ /* 0x000fe40000000f00 */
        /* <DEDUP_REMOVED lines=14> */
.L_x_1704:
[----:B------:R-:W-:Y:S05]  /*5b80*/  BSYNC.RECONVERGENT B1 ;  /* 0x0000000000017941 */ /* 0x000fea0003800200 */
.L_x_1702:
[----:B------:R-:W0:Y:S02]  /*5b90*/  LDC.64 R8, c[0x0][0x398] ;  /* 0x0000e600ff087b82 */ /* 0x000e240000000a00 */
[----:B0-----:R-:W-:-:S06]  /*5ba0*/  IMAD.WIDE.U32 R8, R3, 0x8, R8 ;  /* 0x0000000803087825 */ /* 0x001fcc00078e0008 */
[----:B------:R-:W2:Y:S01]  /*5bb0*/  LDG.E.64 R8, desc[UR12][R8.64] ;  /* 0x0000000c08087981 */ /* 0x000ea2000c1e1b00 */
[----:B------:R-:W-:Y:S02]  /*5bc0*/  MOV R18, R16 ;  /* 0x0000001000127202 */ /* 0x000fe40000000f00 */
[----:B------:R-:W-:-:S03]  /*5bd0*/  IADD3 R14, PT, PT, R14, -0x4, RZ ;  /* 0xfffffffc0e0e7810 */ /* 0x000fc60007ffe0ff */
[----:B--2---:R-:W-:-:S04]  /*5be0*/  IMAD.WIDE.U32 R18, R8, R21, R18 ;  /* 0x0000001508127225 */ /* 0x004fc800078e0012 */
[----:B------:R-:W-:Y:S01]  /*5bf0*/  IMAD R21, R9, R21, RZ ;  /* 0x0000001509157224 */ /* 0x000fe200078e02ff */
[----:B------:R-:W-:-:S03]  /*5c00*/  IADD3 R12, P0, PT, R12, R18, RZ ;  /* 0x000000120c0c7210 */ /* 0x000fc60007f1e0ff */
[----:B------:R-:W-:-:S05]  /*5c10*/  IMAD R18, R8, R11, R21 ;  /* 0x0000000b08127224 */ /* 0x000fca00078e0215 */
[----:B------:R-:W-:-:S07]  /*5c20*/  IADD3.X R7, PT, PT, R7, R19, R18, P0, !PT ;  /* 0x0000001307077210 */ /* 0x000fce00007fe412 */
.L_x_1692:
        /* <DEDUP_REMOVED lines=34> */
.L_x_1707:
        /* <DEDUP_REMOVED lines=15> */
.L_x_1708:
[----:B------:R-:W-:Y:S05]  /*5f40*/  BSYNC.RECONVERGENT B1 ;  /* 0x0000000000017941 */ /* 0x000fea0003800200 */
.L_x_1706:
        /* <DEDUP_REMOVED lines=39> */
.L_x_1710:
        /* <DEDUP_REMOVED lines=17> */
.L_x_1711:
[----:B------:R-:W-:Y:S05]  /*62d0*/  BSYNC.RECONVERGENT B1 ;  /* 0x0000000000017941 */ /* 0x000fea0003800200 */
.L_x_1709:
        /* <DEDUP_REMOVED lines=10> */
.L_x_1705:
        /* <DEDUP_REMOVED lines=30> */
.L_x_1713:
[----:B------:R-:W-:Y:S02]  /*6560*/  MOV R3, R23 ;  /* 0x0000001700037202 */ /* 0x000fe40000000f00 */
[----:B------:R-:W-:Y:S02]  /*6570*/  MOV R23, R5 ;  /* 0x0000000500177202 */ /* 0x000fe40000000f00 */
[----:B------:R-:W-:-:S07]  /*6580*/  MOV R24, 0x65a0 ;  /* 0x000065a000187802 */ /* 0x000fce0000000f00 */
[----:B------:R-:W-:Y:S05]  /*6590*/  CALL.REL.NOINC `($__internal_39_$__cuda_sm20_rem_s64) ;  /* 0x00000008006c7944 */ /* 0x000fea0003c00000 */
[----:B------:R-:W-:-:S07]  /*65a0*/  IMAD.MOV.U32 R5, RZ, RZ, R9 ;  /* 0x000000ffff057224 */ /* 0x000fce00078e0009 */
.L_x_1714:
[----:B------:R-:W-:Y:S05]  /*65b0*/  BSYNC.RECONVERGENT B1 ;  /* 0x0000000000017941 */ /* 0x000fea0003800200 */
.L_x_1712:
        /* <DEDUP_REMOVED lines=8> */
.L_x_1665:
[----:B------:R-:W-:-:S06]  /*6640*/  IMAD.MOV.U32 R13, RZ, RZ, R7 ;  /* 0x000000ffff0d7224 */ /* 0x000fcc00078e0007 */
[----:B------:R-:W2:Y:S04]  /*6650*/  LDG.E.U8 R13, desc[UR12][R12.64] ;  /* 0x0000000c0c0d7981 */ /* 0x000ea8000c1e1100 */
[----:B--2---:R0:W-:Y:S02]  /*6660*/  STS.U8 [R0+UR4], R13 ;  /* 0x0000000d00007988 */ /* 0x0041e40008000004 */
.L_x_1664:
[----:B------:R-:W-:Y:S05]  /*6670*/  BSYNC.RECONVERGENT B0 ;  /* 0x0000000000007941 */ /* 0x000fea0003800200 */
.L_x_1616:
[----:B------:R-:W-:Y:S01]  /*6680*/  BAR.SYNC.DEFER_BLOCKING 0x0 ;  /* 0x0000000000007b1d */ /* 0x000fe20000010000 */
[----:B------:R-:W-:Y:S01]  /*6690*/  UISETP.GE.U32.AND UP0, UPT, UR5, 0x42, UPT ;  /* 0x000000420500788c */ /* 0x000fe2000bf06070 */
[----:B------:R-:W-:-:S08]  /*66a0*/  ISETP.GT.U32.AND P1, PT, R0, 0x1f, PT ;  /* 0x0000001f0000780c */ /* 0x000fd00003f24070 */
[----:B------:R-:W-:Y:S05]  /*66b0*/  BRA.U !UP0, `(.L_x_1715) ;  /* 0x0000000108287547 */ /* 0x000fea000b800000 */
.L_x_1716:
        /* <DEDUP_REMOVED lines=10> */
.L_x_1715:
[----:B------:R-:W-:Y:S05]  /*6760*/  @P1 EXIT ;  /* 0x000000000000194d */ /* 0x000fea0003800000 */
[----:B------:R-:W-:Y:S01]  /*6770*/  LDS.U8 R2, [R0+UR4] ;  /* 0x0000000400027984 */ /* 0x000fe20008000000 */
[----:B------:R-:W-:-:S03]  /*6780*/  ISETP.NE.AND P0, PT, R0, RZ, PT ;  /* 0x000000ff0000720c */ /* 0x000fc60003f05270 */
[----:B-12---:R-:W1:Y:S02]  /*6790*/  LDS.U8 R3, [R0+UR4+0x20] ;  /* 0x0000200400037984 */ /* 0x006e640008000000 */
[----:B-1----:R-:W-:-:S05]  /*67a0*/  IMAD R3, R2, R3, RZ ;  /* 0x0000000302037224 */ /* 0x002fca00078e02ff */
[----:B------:R-:W-:Y:S04]  /*67b0*/  STS.U8 [R0+UR4], R3 ;  /* 0x0000000300007988 */ /* 0x000fe80008000004 */
[----:B------:R-:W-:Y:S04]  /*67c0*/  LDS.U8 R2, [R0+UR4] ;  /* 0x0000000400027984 */ /* 0x000fe80008000000 */
[----:B------:R-:W1:Y:S02]  /*67d0*/  LDS.U8 R5, [R0+UR4+0x10] ;  /* 0x0000100400057984 */ /* 0x000e640008000000 */
        /* <DEDUP_REMOVED lines=17> */
[----:B------:R1:W-:Y:S01]  /*68f0*/  STS.U8 [R0+UR4], R5 ;  /* 0x0000000500007988 */ /* 0x0003e20008000004 */
        /* <DEDUP_REMOVED lines=8> */
[----:B-1----:R-:W1:Y:S01]  /*6980*/  LDS.U8 R5, [UR4] ;  /* 0x00000004ff057984 */ /* 0x002e620008000000 */
[----:B------:R-:W-:Y:S02]  /*6990*/  UMOV UR4, UR7 ;  /* 0x0000000700047c82 */ /* 0x000fe40008000000 */
[----:B---3--:R-:W-:-:S04]  /*69a0*/  UIMAD.WIDE.U32 UR4, UR6, UR8, UR4 ;  /* 0x00000008060472a5 */ /* 0x008fc8000f8e0004 */
[----:B------:R-:W-:Y:S02]  /*69b0*/  UIMAD UR5, UR6, UR9, UR5 ;  /* 0x00000009060572a4 */ /* 0x000fe4000f8e0205 */
[----:B----4-:R-:W-:-:S04]  /*69c0*/  UIADD3 UR4, UP0, UPT, UR4, UR10, URZ ;  /* 0x0000000a04047290 */ /* 0x010fc8000ff1e0ff */
[----:B------:R-:W-:Y:S02]  /*69d0*/  UIADD3.X UR5, UPT, UPT, UR5, UR11, URZ, UP0, !UPT ;  /* 0x0000000b05057290 */ /* 0x000fe400087fe4ff */
[----:B------:R-:W-:-:S04]  /*69e0*/  MOV R2, UR4 ;  /* 0x0000000400027c02 */ /* 0x000fc80008000f00 */
[----:B------:R-:W-:-:S05]  /*69f0*/  MOV R3, UR5 ;  /* 0x0000000500037c02 */ /* 0x000fca0008000f00 */
[----:B-1----:R-:W-:Y:S01]  /*6a00*/  STG.E.U8 desc[UR12][R2.64], R5 ;  /* 0x0000000502007986 */ /* 0x002fe2000c10110c */
[----:B------:R-:W-:Y:S05]  /*6a10*/  EXIT ;  /* 0x000000000000794d */ /* 0x000fea0003800000 */
        .weak           $__internal_38_$__cuda_sm20_div_s64
        .type           $__internal_38_$__cuda_sm20_div_s64,@function
        .size           $__internal_38_$__cuda_sm20_div_s64,($__internal_39_$__cuda_sm20_rem_s64 - $__internal_38_$__cuda_sm20_div_s64)
$__internal_38_$__cuda_sm20_div_s64:
        /* <DEDUP_REMOVED lines=82> */
[----:B------:R-:W-:Y:S06]  /*6f40*/  RET.REL.NODEC R8 `(contiguous_reduce2_u8) ;  /* 0xffffff90082c7950 */ /* 0x000fec0003c3ffff */
        .weak           $__internal_39_$__cuda_sm20_rem_s64
        .type           $__internal_39_$__cuda_sm20_rem_s64,@function
        .size           $__internal_39_$__cuda_sm20_rem_s64,(.L_x_3164 - $__internal_39_$__cuda_sm20_rem_s64)
$__internal_39_$__cuda_sm20_rem_s64:
        /* <DEDUP_REMOVED lines=76> */
[----:B------:R-:W-:Y:S06]  /*7410*/  RET.REL.NODEC R24 `(contiguous_reduce2_u8) ;  /* 0xffffff8818f87950 */ /* 0x000fec0003c3ffff */
.L_x_1717:
        /* <DEDUP_REMOVED lines=14> */
.L_x_3164:


//--------------------- .text.uncontiguous_reduce_u8 --------------------------
	.section	.text.uncontiguous_reduce_u8,"ax",@progbits
	.align	128
        .global         uncontiguous_reduce_u8
        .type           uncontiguous_reduce_u8,@function
        .size           uncontiguous_reduce_u8,(.L_x_3166 - uncontiguous_reduce_u8)
        .other          uncontiguous_reduce_u8,@"STO_CUDA_ENTRY STV_DEFAULT"
uncontiguous_reduce_u8:
.text.uncontiguous_reduce_u8:
        /* <DEDUP_REMOVED lines=8> */
[----:B------:R-:W1:Y:S08]  /*0080*/  LDC R5, c[0x0][0x360] ;  /* 0x0000d800ff057b82 */ /* 0x000e700000000800 */
[----:B------:R-:W4:Y:S08]  /*0090*/  S2UR UR5, SR_CgaCtaId ;  /* 0x00000000000579c3 */ /* 0x000f300000008800 */
[----:B------:R-:W5:Y:S01]  /*00a0*/  LDC R6, c[0x0][0x3a0] ;  /* 0x0000e800ff067b82 */ /* 0x000f620000000800 */
[----:B-1----:R-:W-:-:S04]  /*00b0*/  IMAD R3, R5, UR7, RZ ;  /* 0x0000000705037c24 */ /* 0x002fc8000f8e02ff */
[----:B0-----:R-:W-:Y:S01]  /*00c0*/  IMAD R14, R3, 0x2, R0 ;  /* 0x00000002030e7824 */ /* 0x001fe200078e0200 */
[----:B----4-:R-:W-:-:S04]  /*00d0*/  ULEA UR4, UR5, UR4, 0x18 ;  /* 0x0000000405047291 */ /* 0x010fc8000f8ec0ff */
[----:B------:R-:W-:Y:S01]  /*00e0*/  IADD3 R18, PT, PT, R14, R5, RZ ;  /* 0x000000050e127210 */ /* 0x000fe20007ffe0ff */
[----:B------:R-:W0:Y:S03]  /*00f0*/  LDCU UR5, c[0x0][0x360] ;  /* 0x00006c00ff0577ac */ /* 0x000e260008000800 */
[----:B--2---:R-:W-:Y:S02]  /*0100*/  ISETP.GE.U32.AND P0, PT, R18, UR10, PT ;  /* 0x0000000a12007c0c */ /* 0x004fe4000bf06070 */
[----:B------:R-:W-:Y:S01]  /*0110*/  IADD3 R2, PT, PT, R0, UR4, RZ ;  /* 0x0000000400027c10 */ /* 0x000fe2000fffe0ff */
[----:B-----5:R-:W-:Y:S01]  /*0120*/  VIADD R3, R6, 0xffffffff ;  /* 0xffffffff06037836 */ /* 0x020fe20000000000 */
[----:B------:R1:W-:Y:S01]  /*0130*/  STS.U8 [R0+UR4], R4 ;  /* 0x0000000400007988 */ /* 0x0003e20008000004 */
[----:B------:R-:W-:-:S13]  /*0140*/  ISETP.GE.U32.AND.EX P0, PT, RZ, UR11, PT, P0 ;  /* 0x0000000bff007c0c */ /* 0x000fda000bf06100 */
[----:B01-3--:R-:W-:Y:S05]  /*0150*/  @P0 BRA `(.L_x_1719) ;  /* 0x0000002c00980947 */ /* 0x00bfea0003800000 */
[----:B------:R-:W-:Y:S02]  /*0160*/  ISETP.GE.AND P0, PT, R3, RZ, PT ;  /* 0x000000ff0300720c */ /* 0x000fe40003f06270 */
[----:B------:R-:W-:Y:S02]  /*0170*/  CS2R R12, SRZ ;  /* 0x00000000000c7805 */ /* 0x000fe4000001ff00 */
[----:B------:R-:W-:-:S09]  /*0180*/  CS2R R20, SRZ ;  /* 0x0000000000147805 */ /* 0x000fd2000001ff00 */
[----:B------:R-:W-:Y:S05]  /*0190*/  @!P0 BRA `(.L_x_1720) ;  /* 0x0000002c00608947 */ /* 0x000fea0003800000 */
[----:B------:R-:W-:Y:S01]  /*01a0*/  ISETP.GE.U32.AND P0, PT, R3, 0x3, PT ;  /* 0x000000030300780c */ /* 0x000fe20003f06070 */
[----:B------:R-:W-:Y:S01]  /*01b0*/  IMAD.MOV.U32 R4, RZ, RZ, R14 ;  /* 0x000000ffff047224 */ /* 0x000fe200078e000e */
[----:B------:R-:W-:Y:S01]  /*01c0*/  MOV R19, RZ ;  /* 0x000000ff00137202 */ /* 0x000fe20000000f00 */
[----:B------:R-:W-:Y:S01]  /*01d0*/  IMAD.MOV.U32 R5, RZ, RZ, RZ ;  /* 0x000000ffff057224 */ /* 0x000fe200078e00ff */
[----:B------:R-:W-:Y:S02]  /*01e0*/  CS2R R20, SRZ ;  /* 0x0000000000147805 */ /* 0x000fe4000001ff00 */
        /* <DEDUP_REMOVED lines=8> */
.L_x_1746:
        /* <DEDUP_REMOVED lines=32> */
.L_x_1723:
[----:B------:R-:W-:Y:S01]  /*0470*/  MOV R26, R4 ;  /* 0x00000004001a7202 */ /* 0x000fe20000000f00 */
[----:B------:R-:W-:Y:S01]  /*0480*/  IMAD.MOV.U32 R11, RZ, RZ, R5 ;  /* 0x000000ffff0b7224 */ /* 0x000fe200078e0005 */
[----:B------:R-:W-:Y:S01]  /*0490*/  MOV R10, R36 ;  /* 0x00000024000a7202 */ /* 0x000fe20000000f00 */
[----:B------:R-:W-:Y:S01]  /*04a0*/  IMAD.MOV.U32 R9, RZ, RZ, R37 ;  /* 0x000000ffff097224 */ /* 0x000fe200078e0025 */
[----:B------:R-:W-:-:S07]  /*04b0*/  MOV R8, 0x4d0 ;  /* 0x000004d000087802 */ /* 0x000fce0000000f00 */
[----:B-1----:R-:W-:Y:S05]  /*04c0*/  CALL.REL.NOINC `($__internal_40_$__cuda_sm20_div_s64) ;  /* 0x00000064002c7944 */ /* 0x002fea0003c00000 */
        /* <DEDUP_REMOVED lines=9> */
.L_x_1724:
[----:B------:R-:W-:Y:S05]  /*0560*/  BSYNC.RECONVERGENT B1 ;  /* 0x0000000000017941 */ /* 0x000fea0003800200 */
.L_x_1722:
        /* <DEDUP_REMOVED lines=33> */
.L_x_1726:
[----:B------:R-:W-:Y:S01]  /*0780*/  MOV R26, R18 ;  /* 0x00000012001a7202 */ /* 0x000fe20000000f00 */
[----:B------:R-:W-:Y:S01]  /*0790*/  IMAD.MOV.U32 R11, RZ, RZ, R19 ;  /* 0x000000ffff0b7224 */ /* 0x000fe200078e0013 */
[----:B------:R-:W-:Y:S01]  /*07a0*/  MOV R10, R36 ;  /* 0x00000024000a7202 */ /* 0x000fe20000000f00 */
[----:B------:R-:W-:Y:S01]  /*07b0*/  IMAD.MOV.U32 R9, RZ, RZ, R37 ;  /* 0x000000ffff097224 */ /* 0x000fe200078e0025 */
[----:B------:R-:W-:-:S07]  /*07c0*/  MOV R8, 0x7e0 ;  /* 0x000007e000087802 */ /* 0x000fce0000000f00 */
[----:B------:R-:W-:Y:S05]  /*07d0*/  CALL.REL.NOINC `($__internal_40_$__cuda_sm20_div_s64) ;  /* 0x0000006000687944 */ /* 0x000fea0003c00000 */
[----:B------:R-:W-:Y:S01]  /*07e0*/  IADD3 R11, P0, PT, RZ, -R24, RZ ;  /* 0x80000018ff0b7210 */ /* 0x000fe20007f1e0ff */
[----:B------:R-:W-:Y:S01]  /*07f0*/  IMAD.MOV.U32 R42, RZ, RZ, R24 ;  /* 0x000000ffff2a7224 */ /* 0x000fe200078e0018 */
[-C--:B------:R-:W-:Y:S02]  /*0800*/  MOV R43, R25.reuse ;  /* 0x00000019002b7202 */ /* 0x080fe40000000f00 */
[----:B------:R-:W-:-:S05]  /*0810*/  IADD3.X R9, PT, PT, RZ, ~R25, RZ, P0, !PT ;  /* 0x80000019ff097210 */ /* 0x000fca00007fe4ff */
[----:B------:R-:W-:Y:S02]  /*0820*/  IMAD R10, R9, R36, RZ ;  /* 0x00000024090a7224 */ /* 0x000fe400078e02ff */
[----:B------:R-:W-:-:S04]  /*0830*/  IMAD.WIDE.U32 R8, R36, R11, R18 ;  /* 0x0000000b24087225 */ /* 0x000fc800078e0012 */
[----:B------:R-:W-:Y:S02]  /*0840*/  IMAD R11, R37, R11, R10 ;  /* 0x0000000b250b7224 */ /* 0x000fe400078e020a */
[----:B------:R-:W-:-:S03]  /*0850*/  IMAD.MOV.U32 R37, RZ, RZ, R8 ;  /* 0x000000ffff257224 */ /* 0x000fc600078e0008 */
[----:B------:R-:W-:-:S07]  /*0860*/  IADD3 R9, PT, PT, R11, R9, RZ ;  /* 0x000000090b097210 */ /* 0x000fce0007ffe0ff */
.L_x_1727:
[----:B------:R-:W-:Y:S05]  /*0870*/  BSYNC.RECONVERGENT B1 ;  /* 0x0000000000017941 */ /* 0x000fea0003800200 */
.L_x_1725:
[----:B------:R-:W-:-:S06]  /*0880*/  IMAD.WIDE.U32 R40, R3, 0x8, R14 ;  /* 0x0000000803287825 */ /* 0x000fcc00078e000e */
[----:B------:R-:W2:Y:S01]  /*0890*/  LDG.E.64 R40, desc[UR8][R40.64] ;  /* 0x0000000828287981 */ /* 0x000ea2000c1e1b00 */
[----:B------:R-:W-:Y:S01]  /*08a0*/  IMAD R9, R9, R4, RZ ;  /* 0x0000000409097224 */ /* 0x000fe200078e02ff */
[----:B------:R-:W-:Y:S01]  /*08b0*/  BSSY.RECONVERGENT B1, `(.L_x_1728) ;  /* 0x000002f000017945 */ /* 0x000fe20003800200 */
[----:B------:R-:W-:-:S04]  /*08c0*/  IMAD.WIDE.U32 R18, R4, R37, R20 ;  /* 0x0000002504127225 */ /* 0x000fc800078e0014 */
[----:B------:R-:W-:Y:S02]  /*08d0*/  IMAD R5, R5, R37, R9 ;  /* 0x0000002505057224 */ /* 0x000fe400078e0209 */
[----:B------:R-:W-:-:S03]  /*08e0*/  VIADD R13, R3, 0xfffffffe ;  /* 0xfffffffe030d7836 */ /* 0x000fc60000000000 */
        /* <DEDUP_REMOVED lines=27> */
.L_x_1729:
[----:B------:R-:W-:Y:S01]  /*0aa0*/  IMAD.MOV.U32 R26, RZ, RZ, R22 ;  /* 0x000000ffff1a7224 */ /* 0x000fe200078e0016 */
[----:B------:R-:W-:Y:S01]  /*0ab0*/  MOV R11, R23 ;  /* 0x00000017000b7202 */ /* 0x000fe20000000f00 */
[----:B------:R-:W-:Y:S01]  /*0ac0*/  IMAD.MOV.U32 R10, RZ, RZ, R40 ;  /* 0x000000ffff0a7224 */ /* 0x000fe200078e0028 */
[----:B------:R-:W-:Y:S02]  /*0ad0*/  MOV R9, R41 ;  /* 0x0000002900097202 */ /* 0x000fe40000000f00 */
[----:B------:R-:W-:-:S07]  /*0ae0*/  MOV R8, 0xb00 ;  /* 0x00000b0000087802 */ /* 0x000fce0000000f00 */
[----:B------:R-:W-:Y:S05]  /*0af0*/  CALL.REL.NOINC `($__internal_40_$__cuda_sm20_div_s64) ;  /* 0x0000005c00a07944 */ /* 0x000fea0003c00000 */
        /* <DEDUP_REMOVED lines=10> */
.L_x_1730:
[----:B------:R-:W-:Y:S05]  /*0ba0*/  BSYNC.RECONVERGENT B1 ;  /* 0x0000000000017941 */ /* 0x000fea0003800200 */
.L_x_1728:
        /* <DEDUP_REMOVED lines=35> */
.L_x_1732:
[----:B------:R-:W-:Y:S01]  /*0de0*/  MOV R26, R42 ;  /* 0x0000002a001a7202 */ /* 0x000fe20000000f00 */
[----:B------:R-:W-:Y:S01]  /*0df0*/  IMAD.MOV.U32 R11, RZ, RZ, R43 ;  /* 0x000000ffff0b7224 */ /* 0x000fe200078e002b */
[----:B------:R-:W-:Y:S01]  /*0e00*/  MOV R10, R40 ;  /* 0x00000028000a7202 */ /* 0x000fe20000000f00 */
[----:B------:R-:W-:Y:S01]  /*0e10*/  IMAD.MOV.U32 R9, RZ, RZ, R41 ;  /* 0x000000ffff097224 */ /* 0x000fe200078e0029 */
[----:B------:R-:W-:-:S07]  /*0e20*/  MOV R8, 0xe40 ;  /* 0x00000e4000087802 */ /* 0x000fce0000000f00 */
[----:B------:R-:W-:Y:S05]  /*0e30*/  CALL.REL.NOINC `($__internal_40_$__cuda_sm20_div_s64) ;  /* 0x0000005800d07944 */ /* 0x000fea0003c00000 */
[----:B------:R-:W-:Y:S01]  /*0e40*/  IADD3 R11, P0, PT, RZ, -R24, RZ ;  /* 0x80000018ff0b7210 */ /* 0x000fe20007f1e0ff */
[----:B------:R-:W-:-:S03]  /*0e50*/  IMAD.MOV.U32 R8, RZ, RZ, R42 ;  /* 0x000000ffff087224 */ /* 0x000fc600078e002a */
[----:B------:R-:W-:-:S05]  /*0e60*/  IADD3.X R9, PT, PT, RZ, ~R25, RZ, P0, !PT ;  /* 0x80000019ff097210 */ /* 0x000fca00007fe4ff */
[----:B------:R-:W-:Y:S01]  /*0e70*/  IMAD R4, R9, R40, RZ ;  /* 0x0000002809047224 */ /* 0x000fe200078e02ff */
[----:B------:R-:W-:-:S03]  /*0e80*/  MOV R9, R43 ;  /* 0x0000002b00097202 */ /* 0x000fc60000000f00 */
[----:B------:R-:W-:-:S04]  /*0e90*/  IMAD.WIDE.U32 R8, R40, R11, R8 ;  /* 0x0000000b28087225 */ /* 0x000fc800078e0008 */
[----:B------:R-:W-:Y:S01]  /*0ea0*/  IMAD R11, R41, R11, R4 ;  /* 0x0000000b290b7224 */ /* 0x000fe200078e0204 */
[----:B------:R-:W-:Y:S01]  /*0eb0*/  MOV R41, R25 ;  /* 0x0000001900297202 */ /* 0x000fe20000000f00 */
[----:B------:R-:W-:Y:S02]  /*0ec0*/  IMAD.MOV.U32 R43, RZ, RZ, R8 ;  /* 0x000000ffff2b7224 */ /* 0x000fe400078e0008 */
[----:B------:R-:W-:Y:S01]  /*0ed0*/  IMAD.MOV.U32 R40, RZ, RZ, R24 ;  /* 0x000000ffff287224 */ /* 0x000fe200078e0018 */
[----:B------:R-:W-:-:S07]  /*0ee0*/  IADD3 R9, PT, PT, R11, R9, RZ ;  /* 0x000000090b097210 */ /* 0x000fce0007ffe0ff */
.L_x_1733:
[----:B------:R-:W-:Y:S05]  /*0ef0*/  BSYNC.RECONVERGENT B1 ;  /* 0x0000000000017941 */ /* 0x000fea0003800200 */
.L_x_1731:
        /* <DEDUP_REMOVED lines=36> */
.L_x_1735:
        /* <DEDUP_REMOVED lines=16> */
.L_x_1736:
[----:B------:R-:W-:Y:S05]  /*1240*/  BSYNC.RECONVERGENT B1 ;  /* 0x0000000000017941 */ /* 0x000fea0003800200 */
.L_x_1734:
        /* <DEDUP_REMOVED lines=34> */
.L_x_1738:
[----:B------:R-:W-:Y:S01]  /*1470*/  IMAD.MOV.U32 R26, RZ, RZ, R40 ;  /* 0x000000ffff1a7224 */ /* 0x000fe200078e0028 */
[----:B------:R-:W-:Y:S01]  /*1480*/  MOV R11, R41 ;  /* 0x00000029000b7202 */ /* 0x000fe20000000f00 */
[----:B------:R-:W-:Y:S01]  /*1490*/  IMAD.MOV.U32 R10, RZ, RZ, R20 ;  /* 0x000000ffff0a7224 */ /* 0x000fe200078e0014 */
[----:B------:R-:W-:Y:S02]  /*14a0*/  MOV R9, R21 ;  /* 0x0000001500097202 */ /* 0x000fe40000000f00 */
[----:B------:R-:W-:-:S07]  /*14b0*/  MOV R8, 0x14d0 ;  /* 0x000014d000087802 */ /* 0x000fce0000000f00 */
[----:B------:R-:W-:Y:S05]  /*14c0*/  CALL.REL.NOINC `($__internal_40_$__cuda_sm20_div_s64) ;  /* 0x00000054002c7944 */ /* 0x000fea0003c00000 */
        /* <DEDUP_REMOVED lines=11> */
.L_x_1739:
[----:B------:R-:W-:Y:S05]  /*1580*/  BSYNC.RECONVERGENT B1 ;  /* 0x0000000000017941 */ /* 0x000fea0003800200 */
.L_x_1737:
[----:B------:R-:W-:-:S06]  /*1590*/  IMAD.WIDE.U32 R20, R13, 0x8, R14 ;  /* 0x000000080d147825 */ /* 0x000fcc00078e000e */
[----:B------:R-:W2:Y:S01]  /*15a0*/  LDG.E.64 R20, desc[UR8][R20.64] ;  /* 0x0000000814147981 */ /* 0x000ea2000c1e1b00 */
[----:B------:R-:W-:Y:S01]  /*15b0*/  MOV R4, R22 ;  /* 0x0000001600047202 */ /* 0x000fe20000000f00 */
[----:B------:R-:W-:Y:S01]  /*15c0*/  IMAD R9, R9, R38, RZ ;  /* 0x0000002609097224 */ /* 0x000fe200078e02ff */
[----:B------:R-:W-:Y:S03]  /*15d0*/  BSSY.RECONVERGENT B1, `(.L_x_1740) ;  /* 0x000002f000017945 */ /* 0x000fe60003800200 */
[----:B------:R-:W-:Y:S01]  /*15e0*/  IMAD.WIDE.U32 R22, R38, R41, R4 ;  /* 0x0000002926167225 */ /* 0x000fe200078e0004 */
[----:B--2---:R-:W-:-:S04]  /*15f0*/  LOP3.LUT R7, R37, R21, RZ, 0xfc, !PT ;  /* 0x0000001525077212 */ /* 0x004fc800078efcff */
[----:B------:R-:W-:Y:S01]  /*1600*/  ISETP.NE.U32.AND P0, PT, R7, RZ, PT ;  /* 0x000000ff0700720c */ /* 0x000fe20003f05070 */
[----:B------:R-:W-:-:S04]  /*1610*/  IMAD R7, R39, R41, R9 ;  /* 0x0000002927077224 */ /* 0x000fc800078e0209 */
[----:B------:R-:W-:-:S08]  /*1620*/  IMAD.IADD R7, R23, 0x1, R7 ;  /* 0x0000000117077824 */ /* 0x000fd000078e0207 */
        /* <DEDUP_REMOVED lines=24> */
.L_x_1741:
        /* <DEDUP_REMOVED lines=17> */
.L_x_1742:
[----:B------:R-:W-:Y:S05]  /*18c0*/  BSYNC.RECONVERGENT B1 ;  /* 0x0000000000017941 */ /* 0x000fea0003800200 */
.L_x_1740:
        /* <DEDUP_REMOVED lines=32> */
[----:B------:R-:W-:Y:S02]  /*1ad0*/  IMAD R11, R20, R11, R18 ;  /* 0x0000000b140b7224 */ /* 0x000fe400078e0212 */
[----:B------:R-:W-:Y:S01]  /*1ae0*/  IMAD.MOV.U32 R18, RZ, RZ, R8 ;  /* 0x000000ffff127224 */ /* 0x000fe200078e0008 */
[----:B------:R-:W-:Y:S06]  /*1af0*/  BRA `(.L_x_1745) ;  /* 0x0000000000447947 */ /* 0x000fec0003800000 */
.L_x_1744:
[----:B------:R-:W-:Y:S01]  /*1b00*/  MOV R26, R18 ;  /* 0x00000012001a7202 */ /* 0x000fe20000000f00 */
[----:B------:R-:W-:Y:S01]  /*1b10*/  IMAD.MOV.U32 R11, RZ, RZ, R19 ;  /* 0x000000ffff0b7224 */ /* 0x000fe200078e0013 */
[----:B------:R-:W-:Y:S01]  /*1b20*/  MOV R10, R20 ;  /* 0x00000014000a7202 */ /* 0x000fe20000000f00 */
[----:B------:R-:W-:Y:S01]  /*1b30*/  IMAD.MOV.U32 R9, RZ, RZ, R21 ;  /* 0x000000ffff097224 */ /* 0x000fe200078e0015 */
[----:B------:R-:W-:-:S07]  /*1b40*/  MOV R8, 0x1b60 ;  /* 0x00001b6000087802 */ /* 0x000fce0000000f00 */
[----:B------:R-:W-:Y:S05]  /*1b50*/  CALL.REL.NOINC `($__internal_40_$__cuda_sm20_div_s64) ;  /* 0x0000004c00887944 */ /* 0x000fea0003c00000 */
[----:B------:R-:W-:Y:S01]  /*1b60*/  IADD3 R11, P0, PT, RZ, -R24, RZ ;  /* 0x80000018ff0b7210 */ /* 0x000fe20007f1e0ff */
[----:B------:R-:W-:Y:S02]  /*1b70*/  IMAD.MOV.U32 R8, RZ, RZ, R18 ;  /* 0x000000ffff087224 */ /* 0x000fe400078e0012 */
[----:B------:R-:W-:Y:S01]  /*1b80*/  IMAD.MOV.U32 R18, RZ, RZ, R24 ;  /* 0x000000ffff127224 */ /* 0x000fe200078e0018 */
[----:B------:R-:W-:-:S05]  /*1b90*/  IADD3.X R9, PT, PT, RZ, ~R25, RZ, P0, !PT ;  /* 0x80000019ff097210 */ /* 0x000fca00007fe4ff */
[----:B------:R-:W-:Y:S01]  /*1ba0*/  IMAD R10, R9, R20, RZ ;  /* 0x00000014090a7224 */ /* 0x000fe200078e02ff */
[----:B------:R-:W-:Y:S02]  /*1bb0*/  MOV R9, R19 ;  /* 0x0000001300097202 */ /* 0x000fe40000000f00 */
[----:B------:R-:W-:Y:S01]  /*1bc0*/  MOV R19, R25 ;  /* 0x0000001900137202 */ /* 0x000fe20000000f00 */
[-C--:B------:R-:W-:Y:S02]  /*1bd0*/  IMAD R21, R21, R11.reuse, R10 ;  /* 0x0000000b15157224 */ /* 0x080fe400078e020a */
[----:B------:R-:W-:-:S04]  /*1be0*/  IMAD.WIDE.U32 R8, R20, R11, R8 ;  /* 0x0000000b14087225 */ /* 0x000fc800078e0008 */
[----:B------:R-:W-:Y:S01]  /*1bf0*/  IMAD.IADD R9, R21, 0x1, R9 ;  /* 0x0000000115097824 */ /* 0x000fe200078e0209 */
[----:B------:R-:W-:-:S07]  /*1c00*/  MOV R11, R8 ;  /* 0x00000008000b7202 */ /* 0x000fce0000000f00 */
.L_x_1745:
[----:B------:R-:W-:Y:S05]  /*1c10*/  BSYNC.RECONVERGENT B1 ;  /* 0x0000000000017941 */ /* 0x000fea0003800200 */
.L_x_1743:
[----:B------:R-:W-:Y:S01]  /*1c20*/  MOV R21, R7 ;  /* 0x0000000700157202 */ /* 0x000fe20000000f00 */
[----:B------:R-:W-:Y:S02]  /*1c30*/  IMAD R9, R9, R36, RZ ;  /* 0x0000002409097224 */ /* 0x000fe400078e02ff */
[----:B------:R-:W-:Y:S02]  /*1c40*/  IMAD.MOV.U32 R20, RZ, RZ, R22 ;  /* 0x000000ffff147224 */ /* 0x000fe400078e0016 */
[-C--:B------:R-:W-:Y:S02]  /*1c50*/  IMAD R9, R37, R11.reuse, R9 ;  /* 0x0000000b25097224 */ /* 0x080fe400078e0209 */
[----:B------:R-:W-:-:S04]  /*1c60*/  IMAD.WIDE.U32 R20, R36, R11, R20 ;  /* 0x0000000b24147225 */ /* 0x000fc800078e0014 */
[----:B------:R-:W-:Y:S01]  /*1c70*/  VIADD R3, R3, 0xfffffffc ;  /* 0xfffffffc03037836 */ /* 0x000fe20000000000 */
[----:B------:R-:W-:Y:S01]  /*1c80*/  IADD3 R21, PT, PT, R21, R9, RZ ;  /* 0x0000000915157210 */ /* 0x000fe20007ffe0ff */
[----:B------:R-:W-:Y:S06]  /*1c90*/  @P2 BRA `(.L_x_1746) ;  /* 0xffffffe400742947 */ /* 0x000fec000383ffff */
[----:B------:R-:W-:-:S07]  /*1ca0*/  VIADD R3, R3, 0x1 ;  /* 0x0000000103037836 */ /* 0x000fce0000000000 */
.L_x_1721:
        /* <DEDUP_REMOVED lines=36> */
.L_x_1749:
[----:B------:R-:W-:Y:S01]  /*1ef0*/  IMAD.MOV.U32 R26, RZ, RZ, R4 ;  /* 0x000000ffff1a7224 */ /* 0x000fe200078e0004 */
[----:B------:R-:W-:Y:S01]  /*1f00*/  MOV R11, R5 ;  /* 0x00000005000b7202 */ /* 0x000fe20000000f00 */
[----:B------:R-:W-:Y:S01]  /*1f10*/  IMAD.MOV.U32 R10, RZ, RZ, R6 ;  /* 0x000000ffff0a7224 */ /* 0x000fe200078e0006 */
[----:B------:R-:W-:Y:S02]  /*1f20*/  MOV R9, R7 ;  /* 0x0000000700097202 */ /* 0x000fe40000000f00 */
[----:B------:R-:W-:-:S07]  /*1f30*/  MOV R8, 0x1f50 ;  /* 0x00001f5000087802 */ /* 0x000fce0000000f00 */
[----:B------:R-:W-:Y:S05]  /*1f40*/  CALL.REL.NOINC `($__internal_40_$__cuda_sm20_div_s64) ;  /* 0x00000048008c7944 */ /* 0x000fea0003c00000 */
[----:B------:R-:W-:-:S05]  /*1f50*/  IADD3 R11, P0, PT, RZ, -R24, RZ ;  /* 0x80000018ff0b7210 */ /* 0x000fca0007f1e0ff */
[----:B------:R-:W-:Y:S02]  /*1f60*/  IMAD.X R9, RZ, RZ, ~R25, P0 ;  /* 0x000000ffff097224 */ /* 0x000fe400000e0e19 */
[----:B------:R-:W-:-:S04]  /*1f70*/  IMAD.WIDE.U32 R4, R6, R11, R4 ;  /* 0x0000000b06047225 */ /* 0x000fc800078e0004 */
[----:B------:R-:W-:-:S04]  /*1f80*/  IMAD R9, R9, R6, RZ ;  /* 0x0000000609097224 */ /* 0x000fc800078e02ff */
[----:B------:R-:W-:Y:S01]  /*1f90*/  IMAD R9, R7, R11, R9 ;  /* 0x0000000b07097224 */ /* 0x000fe200078e0209 */
[----:B------:R-:W-:Y:S02]  /*1fa0*/  MOV R11, R4 ;  /* 0x00000004000b7202 */ /* 0x000fe40000000f00 */
[----:B------:R-:W-:Y:S01]  /*1fb0*/  MOV R4, R24 ;  /* 0x0000001800047202 */ /* 0x000fe20000000f00 */
[----:B------:R-:W-:Y:S02]  /*1fc0*/  IMAD.IADD R15, R5, 0x1, R9 ;  /* 0x00000001050f7824 */ /* 0x000fe400078e0209 */
[----:B------:R-:W-:-:S07]  /*1fd0*/  IMAD.MOV.U32 R5, RZ, RZ, R25 ;  /* 0x000000ffff057224 */ /* 0x000fce00078e0019 */
.L_x_1750:
[----:B------:R-:W-:Y:S05]  /*1fe0*/  BSYNC.RECONVERGENT B1 ;  /* 0x0000000000017941 */ /* 0x000fea0003800200 */
.L_x_1748:
        /* <DEDUP_REMOVED lines=34> */
.L_x_1752:
        /* <DEDUP_REMOVED lines=8> */
[----:B------:R-:W-:-:S03]  /*2290*/  MOV R17, R25 ;  /* 0x0000001900117202 */ /* 0x000fc60000000f00 */
[----:B------:R-:W-:-:S04]  /*22a0*/  IMAD.X R9, RZ, RZ, ~R25, P0 ;  /* 0x000000ffff097224 */ /* 0x000fc800000e0e19 */
[----:B------:R-:W-:Y:S02]  /*22b0*/  IMAD R10, R9, R6, RZ ;  /* 0x00000006090a7224 */ /* 0x000fe400078e02ff */
[----:B------:R-:W-:-:S04]  /*22c0*/  IMAD.WIDE.U32 R8, R6, R11, R18 ;  /* 0x0000000b06087225 */ /* 0x000fc800078e0012 */
[----:B------:R-:W-:-:S05]  /*22d0*/  IMAD R7, R7, R11, R10 ;  /* 0x0000000b07077224 */ /* 0x000fca00078e020a */
[----:B------:R-:W-:-:S07]  /*22e0*/  IADD3 R9, PT, PT, R7, R9, RZ ;  /* 0x0000000907097210 */ /* 0x000fce0007ffe0ff */
.L_x_1753:
[----:B------:R-:W-:Y:S05]  /*22f0*/  BSYNC.RECONVERGENT B1 ;  /* 0x0000000000017941 */ /* 0x000fea0003800200 */
.L_x_1751:
[----:B------:R-:W0:Y:S01]  /*2300*/  LDC.64 R14, c[0x0][0x390] ;  /* 0x0000e400ff0e7b82 */ /* 0x000e220000000a00 */
[----:B------:R-:W-:-:S04]  /*2310*/  VIADD R6, R3, 0xffffffff ;  /* 0xffffffff03067836 */ /* 0x000fc80000000000 */
[----:B0-----:R-:W-:-:S06]  /*2320*/  IMAD.WIDE.U32 R14, R6, 0x8, R14 ;  /* 0x00000008060e7825 */ /* 0x001fcc00078e000e */
[----:B------:R-:W2:Y:S01]  /*2330*/  LDG.E.64 R14, desc[UR8][R14.64] ;  /* 0x000000080e0e7981 */ /* 0x000ea2000c1e1b00 */
[----:B------:R-:W-:Y:S01]  /*2340*/  IMAD R9, R9, R22, RZ ;  /* 0x0000001609097224 */ /* 0x000fe200078e02ff */
[----:B------:R-:W-:Y:S01]  /*2350*/  BSSY.RECONVERGENT B1, `(.L_x_1754) ;  /* 0x0000030000017945 */ /* 0x000fe20003800200 */
[----:B------:R-:W-:-:S04]  /*2360*/  IMAD.WIDE.U32 R20, R22, R8, R20 ;  /* 0x0000000816147225 */ /* 0x000fc800078e0014 */
[----:B------:R-:W-:Y:S01]  /*2370*/  IMAD R9, R23, R8, R9 ;  /* 0x0000000817097224 */ /* 0x000fe200078e0209 */
[----:B--2---:R-:W-:-:S04]  /*2380*/  LOP3.LUT R7, R5, R15, RZ, 0xfc, !PT ;  /* 0x0000000f05077212 */ /* 0x004fc800078efcff */
[----:B------:R-:W-:Y:S02]  /*2390*/  ISETP.NE.U32.AND P0, PT, R7, RZ, PT ;  /* 0x000000ff0700720c */ /* 0x000fe40003f05070 */
[----:B------:R-:W-:-:S11]  /*23a0*/  IADD3 R7, PT, PT, R21, R9, RZ ;  /* 0x0000000915077210 */ /* 0x000fd60007ffe0ff */
        /* <DEDUP_REMOVED lines=22> */
[----:B------:R-:W-:Y:S02]  /*2510*/  IMAD R11, R14, R11, R4 ;  /* 0x0000000b0e0b7224 */ /* 0x000fe400078e0204 */
[----:B------:R-:W-:Y:S01]  /*2520*/  IMAD.MOV.U32 R4, RZ, RZ, R9 ;  /* 0x000000ffff047224 */ /* 0x000fe200078e0009 */
[----:B------:R-:W-:Y:S06]  /*2530*/  BRA `(.L_x_1756) ;  /* 0x0000000000447947 */ /* 0x000fec0003800000 */
.L_x_1755:
        /* <DEDUP_REMOVED lines=15> */
[----:B------:R-:W-:-:S03]  /*2630*/  MOV R11, R8 ;  /* 0x00000008000b7202 */ /* 0x000fc60000000f00 */
[----:B------:R-:W-:-:S07]  /*2640*/  IMAD.IADD R19, R9, 0x1, R19 ;  /* 0x0000000109137824 */ /* 0x000fce00078e0213 */
.L_x_1756:
[----:B------:R-:W-:Y:S05]  /*2650*/  BSYNC.RECONVERGENT B1 ;  /* 0x0000000000017941 */ /* 0x000fea0003800200 */
.L_x_1754:
        /* <DEDUP_REMOVED lines=35> */
.L_x_1758:
[----:B------:R-:W-:Y:S01]  /*2890*/  IMAD.MOV.U32 R26, RZ, RZ, R16 ;  /* 0x000000ffff1a7224 */ /* 0x000fe200078e0010 */
[----:B------:R-:W-:Y:S01]  /*28a0*/  MOV R11, R17 ;  /* 0x00000011000b7202 */ /* 0x000fe20000000f00 */
[----:B------:R-:W-:Y:S01]  /*28b0*/  IMAD.MOV.U32 R10, RZ, RZ, R14 ;  /* 0x000000ffff0a7224 */ /* 0x000fe200078e000e */
[----:B------:R-:W-:Y:S02]  /*28c0*/  MOV R9, R15 ;  /* 0x0000000f00097202 */ /* 0x000fe40000000f00 */
[----:B------:R-:W-:-:S07]  /*28d0*/  MOV R8, 0x28f0 ;  /* 0x000028f000087802 */ /* 0x000fce0000000f00 */
[----:B------:R-:W-:Y:S05]  /*28e0*/  CALL.REL.NOINC `($__internal_40_$__cuda_sm20_div_s64) ;  /* 0x0000004000247944 */ /* 0x000fea0003c00000 */
        /* <DEDUP_REMOVED lines=10> */
.L_x_1759:
[----:B------:R-:W-:Y:S05]  /*2990*/  BSYNC.RECONVERGENT B1 ;  /* 0x0000000000017941 */ /* 0x000fea0003800200 */
.L_x_1757:
[----:B------:R-:W-:Y:S01]  /*29a0*/  IMAD R9, R9, R22, RZ ;  /* 0x0000001609097224 */ /* 0x000fe200078e02ff */
[----:B------:R-:W-:Y:S01]  /*29b0*/  IADD3 R3, PT, PT, R3, -0x2, RZ ;  /* 0xfffffffe03037810 */ /* 0x000fe20007ffe0ff */
[----:B------:R-:W-:Y:S02]  /*29c0*/  IMAD.MOV.U32 R6, RZ, RZ, R20 ;  /* 0x000000ffff067224 */ /* 0x000fe400078e0014 */
[-C--:B------:R-:W-:Y:S02]  /*29d0*/  IMAD R9, R23, R8.reuse, R9 ;  /* 0x0000000817097224 */ /* 0x080fe400078e0209 */
[----:B------:R-:W-:-:S04]  /*29e0*/  IMAD.WIDE.U32 R20, R22, R8, R6 ;  /* 0x0000000816147225 */ /* 0x000fc800078e0006 */
[----:B------:R-:W-:-:S07]  /*29f0*/  IMAD.IADD R21, R21, 0x1, R9 ;  /* 0x0000000115157824 */ /* 0x000fce00078e0209 */
.L_x_1747:
        /* <DEDUP_REMOVED lines=31> */
.L_x_1761:
[----:B------:R-:W-:Y:S01]  /*2bf0*/  MOV R14, R4 ;  /* 0x00000004000e7202 */ /* 0x000fe20000000f00 */
[----:B------:R-:W-:Y:S01]  /*2c00*/  IMAD.MOV.U32 R23, RZ, RZ, R5 ;  /* 0x000000ffff177224 */ /* 0x000fe200078e0005 */
[----:B------:R-:W-:Y:S01]  /*2c10*/  MOV R22, R6 ;  /* 0x0000000600167202 */ /* 0x000fe20000000f00 */
[----:B------:R-:W-:Y:S01]  /*2c20*/  IMAD.MOV.U32 R15, RZ, RZ, R7 ;  /* 0x000000ffff0f7224 */ /* 0x000fe200078e0007 */
[----:B------:R-:W-:-:S07]  /*2c30*/  MOV R24, 0x2c50 ;  /* 0x00002c5000187802 */ /* 0x000fce0000000f00 */
[----:B------:R-:W-:Y:S05]  /*2c40*/  CALL.REL.NOINC `($__internal_41_$__cuda_sm20_rem_s64) ;  /* 0x0000004000987944 */ /* 0x000fea0003c00000 */
.L_x_1762:
[----:B------:R-:W-:Y:S05]  /*2c50*/  BSYNC.RECONVERGENT B1 ;  /* 0x0000000000017941 */ /* 0x000fea0003800200 */
.L_x_1760:
        /* <DEDUP_REMOVED lines=16> */
[----:B------:R-:W-:-:S04]  /*2d60*/  HFMA2 R7, -RZ, RZ, 0, 0 ;  /* 0x00000000ff077431 */ /* 0x000fc800000001ff */
        /* <DEDUP_REMOVED lines=11> */
[----:B------:R-:W-:-:S05]  /*2e20*/  @!P1 LOP3.LUT R3, RZ, R6, RZ, 0x33, !PT ;  /* 0x00000006ff039212 */ /* 0x000fca00078e33ff */
[----:B------:R-:W-:Y:S01]  /*2e30*/  IMAD.MOV.U32 R6, RZ, RZ, R3 ;  /* 0x000000ffff067224 */ /* 0x000fe200078e0003 */
[----:B------:R-:W-:Y:S06]  /*2e40*/  BRA `(.L_x_1765) ;  /* 0x0000000000207947 */ /* 0x000fec0003800000 */
.L_x_1764:
[----:B------:R-:W-:Y:S01]  /*2e50*/  IMAD.MOV.U32 R22, RZ, RZ, R6 ;  /* 0x000000ffff167224 */ /* 0x000fe200078e0006 */
[----:B------:R-:W-:Y:S01]  /*2e60*/  MOV R15, R7 ;  /* 0x00000007000f7202 */ /* 0x000fe20000000f00 */
[----:B------:R-:W-:Y:S01]  /*2e70*/  IMAD.MOV.U32 R14, RZ, RZ, R18 ;  /* 0x000000ffff0e7224 */ /* 0x000fe200078e0012 */
[----:B------:R-:W-:Y:S02]  /*2e80*/  MOV R23, R19 ;  /* 0x0000001300177202 */ /* 0x000fe40000000f00 */
[----:B------:R-:W-:-:S07]  /*2e90*/  MOV R24, 0x2eb0 ;  /* 0x00002eb000187802 */ /* 0x000fce0000000f00 */
[----:B------:R-:W-:Y:S05]  /*2ea0*/  CALL.REL.NOINC `($__internal_41_$__cuda_sm20_rem_s64) ;  /* 0x0000004000007944 */ /* 0x000fea0003c00000 */
[----:B------:R-:W-:Y:S01]  /*2eb0*/  IMAD.MOV.U32 R6, RZ, RZ, R8 ;  /* 0x000000ffff067224 */ /* 0x000fe200078e0008 */
[----:B------:R-:W-:-:S07]  /*2ec0*/  MOV R7, R9 ;  /* 0x0000000900077202 */ /* 0x000fce0000000f00 */
.L_x_1765:
[----:B------:R-:W-:Y:S05]  /*2ed0*/  BSYNC.RECONVERGENT B1 ;  /* 0x0000000000017941 */ /* 0x000fea0003800200 */
.L_x_1763:
[----:B------:R-:W-:Y:S02]  /*2ee0*/  IMAD R3, R7, R4, RZ ;  /* 0x0000000407037224 */ /* 0x000fe400078e02ff */
[----:B------:R-:W-:-:S04]  /*2ef0*/  IMAD.WIDE.U32 R20, R4, R6, R20 ;  /* 0x0000000604147225 */ /* 0x000fc800078e0014 */
[----:B------:R-:W-:-:S04]  /*2f00*/  IMAD R3, R5, R6, R3 ;  /* 0x0000000605037224 */ /* 0x000fc800078e0203 */
[----:B------:R-:W-:-:S07]  /*2f10*/  IMAD.IADD R21, R21, 0x1, R3 ;  /* 0x0000000115157824 */ /* 0x000fce00078e0203 */
.L_x_1720:
        /* <DEDUP_REMOVED lines=10> */
.L_x_1719:
[----:B------:R-:W-:-:S04]  /*2fc0*/  ISETP.GE.U32.AND P0, PT, R14, UR10, PT ;  /* 0x0000000a0e007c0c */ /* 0x000fc8000bf06070 */
[----:B------:R-:W-:-:S13]  /*2fd0*/  ISETP.GE.U32.AND.EX P0, PT, RZ, UR11, PT, P0 ;  /* 0x0000000bff007c0c */ /* 0x000fda000bf06100 */
[----:B------:R-:W-:Y:S05]  /*2fe0*/  @P0 BRA `(.L_x_1766) ;  /* 0x0000003400900947 */ /* 0x000fea0003800000 */
[----:B------:R-:W-:Y:S02]  /*2ff0*/  ISETP.GE.AND P0, PT, R3, RZ, PT ;  /* 0x000000ff0300720c */ /* 0x000fe40003f06270 */
[----:B------:R-:W-:-:S11]  /*3000*/  CS2R R4, SRZ ;  /* 0x0000000000047805 */ /* 0x000fd6000001ff00 */
[----:B------:R-:W-:Y:S05]  /*3010*/  @!P0 BRA `(.L_x_1767) ;  /* 0x0000003400708947 */ /* 0x000fea0003800000 */
[----:B------:R-:W-:Y:S01]  /*3020*/  MOV R7, R3 ;  /* 0x0000000300077202 */ /* 0x000fe20000000f00 */
[----:B------:R-:W-:Y:S01]  /*3030*/  IMAD.MOV.U32 R13, RZ, RZ, RZ ;  /* 0x000000ffff0d7224 */ /* 0x000fe200078e00ff */
[----:B------:R-:W-:Y:S02]  /*3040*/  LOP3.LUT R12, R6, 0x7, RZ, 0xc0, !PT ;  /* 0x00000007060c7812 */ /* 0x000fe400078ec0ff */
        /* <DEDUP_REMOVED lines=11> */
.L_x_1793:
        /* <DEDUP_REMOVED lines=33> */
.L_x_1770:
[----:B------:R-:W-:Y:S01]  /*3310*/  IMAD.MOV.U32 R26, RZ, RZ, R14 ;  /* 0x000000ffff1a7224 */ /* 0x000fe200078e000e */
[----:B------:R-:W-:Y:S01]  /*3320*/  MOV R11, R13 ;  /* 0x0000000d000b7202 */ /* 0x000fe20000000f00 */
[----:B------:R-:W-:Y:S01]  /*3330*/  IMAD.MOV.U32 R10, RZ, RZ, R34 ;  /* 0x000000ffff0a7224 */ /* 0x000fe200078e0022 */
[----:B------:R-:W-:Y:S02]  /*3340*/  MOV R9, R35 ;  /* 0x0000002300097202 */ /* 0x000fe40000000f00 */
[----:B------:R-:W-:-:S07]  /*3350*/  MOV R8, 0x3370 ;  /* 0x0000337000087802 */ /* 0x000fce0000000f00 */
[----:B-123--:R-:W-:Y:S05]  /*3360*/  CALL.REL.NOINC `($__internal_40_$__cuda_sm20_div_s64) ;  /* 0x0000003400847944 */ /* 0x00efea0003c00000 */
[----:B------:R-:W-:Y:S02]  /*3370*/  IADD3 R27, P0, PT, RZ, -R24, RZ ;  /* 0x80000018ff1b7210 */ /* 0x000fe40007f1e0ff */
[----:B------:R-:W-:-:S03]  /*3380*/  MOV R15, R13 ;  /* 0x0000000d000f7202 */ /* 0x000fc60000000f00 */
[----:B------:R-:W-:Y:S02]  /*3390*/  IMAD.X R11, RZ, RZ, ~R25, P0 ;  /* 0x000000ffff0b7224 */ /* 0x000fe400000e0e19 */
[----:B------:R-:W-:-:S04]  /*33a0*/  IMAD.WIDE.U32 R8, R34, R27, R14 ;  /* 0x0000001b22087225 */ /* 0x000fc800078e000e */
[----:B------:R-:W-:Y:S02]  /*33b0*/  IMAD R11, R11, R34, RZ ;  /* 0x000000220b0b7224 */ /* 0x000fe400078e02ff */
[----:B------:R-:W-:Y:S02]  /*33c0*/  IMAD.MOV.U32 R15, RZ, RZ, R8 ;  /* 0x000000ffff0f7224 */ /* 0x000fe400078e0008 */
[----:B------:R-:W-:Y:S01]  /*33d0*/  IMAD R11, R35, R27, R11 ;  /* 0x0000001b230b7224 */ /* 0x000fe200078e020b */
[----:B------:R-:W-:Y:S01]  /*33e0*/  MOV R35, R25 ;  /* 0x0000001900237202 */ /* 0x000fe20000000f00 */
[----:B------:R-:W-:-:S03]  /*33f0*/  IMAD.MOV.U32 R34, RZ, RZ, R24 ;  /* 0x000000ffff227224 */ /* 0x000fc600078e0018 */
[----:B------:R-:W-:-:S07]  /*3400*/  IADD3 R11, PT, PT, R9, R11, RZ ;  /* 0x0000000b090b7210 */ /* 0x000fce0007ffe0ff */
.L_x_1771:
[----:B------:R-:W-:Y:S05]  /*3410*/  BSYNC.RECONVERGENT B1 ;  /* 0x0000000000017941 */ /* 0x000fea0003800200 */
.L_x_1769:
[----:B------:R-:W-:Y:S02]  /*3420*/  VIADD R13, R7, 0x2 ;  /* 0x00000002070d7836 */ /* 0x000fe40000000000 */
        /* <DEDUP_REMOVED lines=36> */
.L_x_1773:
        /* <DEDUP_REMOVED lines=17> */
.L_x_1774:
[----:B------:R-:W-:Y:S05]  /*3780*/  BSYNC.RECONVERGENT B1 ;  /* 0x0000000000017941 */ /* 0x000fea0003800200 */
.L_x_1772:
        /* <DEDUP_REMOVED lines=38> */
.L_x_1776:
[----:B------:R-:W-:Y:S01]  /*39f0*/  IMAD.MOV.U32 R26, RZ, RZ, R34 ;  /* 0x000000ffff1a7224 */ /* 0x000fe200078e0022 */
[----:B------:R-:W-:Y:S01]  /*3a00*/  MOV R11, R35 ;  /* 0x00000023000b7202 */ /* 0x000fe20000000f00 */
[----:B------:R-:W-:Y:S01]  /*3a10*/  IMAD.MOV.U32 R10, RZ, RZ, R36 ;  /* 0x000000ffff0a7224 */ /* 0x000fe200078e0024 */
[----:B------:R-:W-:Y:S02]  /*3a20*/  MOV R9, R37 ;  /* 0x0000002500097202 */ /* 0x000fe40000000f00 */
[----:B------:R-:W-:-:S07]  /*3a30*/  MOV R8, 0x3a50 ;  /* 0x00003a5000087802 */ /* 0x000fce0000000f00 */
[----:B-1----:R-:W-:Y:S05]  /*3a40*/  CALL.REL.NOINC `($__internal_40_$__cuda_sm20_div_s64) ;  /* 0x0000002c00cc7944 */ /* 0x002fea0003c00000 */
        /* <DEDUP_REMOVED lines=11> */
.L_x_1777:
[----:B------:R-:W-:Y:S05]  /*3b00*/  BSYNC.RECONVERGENT B1 ;  /* 0x0000000000017941 */ /* 0x000fea0003800200 */
.L_x_1775:
        /* <DEDUP_REMOVED lines=37> */
.L_x_1779:
        /* <DEDUP_REMOVED lines=17> */
.L_x_1780:
[----:B------:R-:W-:Y:S05]  /*3e70*/  BSYNC.RECONVERGENT B1 ;  /* 0x0000000000017941 */ /* 0x000fea0003800200 */
.L_x_1778:
        /* <DEDUP_REMOVED lines=38> */
.L_x_1782:
        /* <DEDUP_REMOVED lines=17> */
.L_x_1783:
[----:B------:R-:W-:Y:S05]  /*41f0*/  BSYNC.RECONVERGENT B1 ;  /* 0x0000000000017941 */ /* 0x000fea0003800200 */
.L_x_1781:
        /* <DEDUP_REMOVED lines=38> */
.L_x_1785:
        /* <DEDUP_REMOVED lines=17> */
.L_x_1786:
[----:B------:R-:W-:Y:S05]  /*4570*/  BSYNC.RECONVERGENT B1 ;  /* 0x0000000000017941 */ /* 0x000fea0003800200 */
.L_x_1784:
        /* <DEDUP_REMOVED lines=37> */
.L_x_1788:
        /* <DEDUP_REMOVED lines=17> */
.L_x_1789:
[----:B------:R-:W-:Y:S05]  /*48e0*/  BSYNC.RECONVERGENT B1 ;  /* 0x0000000000017941 */ /* 0x000fea0003800200 */
.L_x_1787:
        /* <DEDUP_REMOVED lines=37> */
.L_x_1791:
[----:B------:R-:W-:Y:S01]  /*4b40*/  MOV R26, R14 ;  /* 0x0000000e001a7202 */ /* 0x000fe20000000f00 */
[----:B------:R-:W-:Y:S01]  /*4b50*/  IMAD.MOV.U32 R11, RZ, RZ, R15 ;  /* 0x000000ffff0b7224 */ /* 0x000fe200078e000f */
[----:B------:R-:W-:Y:S02]  /*4b60*/  MOV R10, R34 ;  /* 0x00000022000a7202 */ /* 0x000fe40000000f00 */
[----:B------:R-:W-:Y:S02]  /*4b70*/  MOV R9, R35 ;  /* 0x0000002300097202 */ /* 0x000fe40000000f00 */
[----:B------:R-:W-:-:S07]  /*4b80*/  MOV R8, 0x4ba0 ;  /* 0x00004ba000087802 */ /* 0x000fce0000000f00 */
[----:B-1----:R-:W-:Y:S05]  /*4b90*/  CALL.REL.NOINC `($__internal_40_$__cuda_sm20_div_s64) ;  /* 0x0000001c00787944 */ /* 0x002fea0003c00000 */
[----:B------:R-:W-:Y:S02]  /*4ba0*/  IADD3 R13, P0, PT, RZ, -R24, RZ ;  /* 0x80000018ff0d7210 */ /* 0x000fe40007f1e0ff */
[----:B------:R-:W-:Y:S01]  /*4bb0*/  MOV R8, R14 ;  /* 0x0000000e00087202 */ /* 0x000fe20000000f00 */
[----:B------:R-:W-:Y:S01]  /*4bc0*/  IMAD.MOV.U32 R14, RZ, RZ, R24 ;  /* 0x000000ffff0e7224 */ /* 0x000fe200078e0018 */
        /* <DEDUP_REMOVED lines=8> */
.L_x_1792:
[----:B------:R-:W-:Y:S05]  /*4c50*/  BSYNC.RECONVERGENT B1 ;  /* 0x0000000000017941 */ /* 0x000fea0003800200 */
.L_x_1790:
        /* <DEDUP_REMOVED lines=12> */
.L_x_1768:
        /* <DEDUP_REMOVED lines=37> */
.L_x_1796:
        /* <DEDUP_REMOVED lines=8> */
[----:B------:R-:W-:Y:S02]  /*4ff0*/  IADD3.X R11, PT, PT, RZ, ~R25, RZ, P0, !PT ;  /* 0x80000019ff0b7210 */ /* 0x000fe400007fe4ff */
[----:B------:R-:W-:Y:S01]  /*5000*/  MOV R14, R24 ;  /* 0x00000018000e7202 */ /* 0x000fe20000000f00 */
[----:B------:R-:W-:-:S04]  /*5010*/  IMAD.WIDE.U32 R8, R16, R15, R12 ;  /* 0x0000000f10087225 */ /* 0x000fc800078e000c */
[----:B------:R-:W-:-:S04]  /*5020*/  IMAD R11, R11, R16, RZ ;  /* 0x000000100b0b7224 */ /* 0x000fc800078e02ff */
[----:B------:R-:W-:Y:S02]  /*5030*/  IMAD R11, R17, R15, R11 ;  /* 0x0000000f110b7224 */ /* 0x000fe400078e020b */
[----:B------:R-:W-:Y:S02]  /*5040*/  IMAD.MOV.U32 R17, RZ, RZ, R8 ;  /* 0x000000ffff117224 */ /* 0x000fe400078e0008 */
[----:B------:R-:W-:Y:S01]  /*5050*/  IMAD.MOV.U32 R15, RZ, RZ, R25 ;  /* 0x000000ffff0f7224 */ /* 0x000fe200078e0019 */
[----:B------:R-:W-:-:S07]  /*5060*/  IADD3 R11, PT, PT, R9, R11, RZ ;  /* 0x0000000b090b7210 */ /* 0x000fce0007ffe0ff */
.L_x_1797:
[----:B------:R-:W-:Y:S05]  /*5070*/  BSYNC.RECONVERGENT B1 ;  /* 0x0000000000017941 */ /* 0x000fea0003800200 */
.L_x_1795:
        /* <DEDUP_REMOVED lines=38> */
.L_x_1799:
[----:B------:R-:W-:Y:S01]  /*52e0*/  MOV R26, R14 ;  /* 0x0000000e001a7202 */ /* 0x000fe20000000f00 */
[----:B------:R-:W-:Y:S01]  /*52f0*/  IMAD.MOV.U32 R10, RZ, RZ, R12 ;  /* 0x000000ffff0a7224 */ /* 0x000fe200078e000c */
[----:B------:R-:W-:Y:S02]  /*5300*/  MOV R11, R15 ;  /* 0x0000000f000b7202 */ /* 0x000fe40000000f00 */
[----:B------:R-:W-:Y:S02]  /*5310*/  MOV R9, R13 ;  /* 0x0000000d00097202 */ /* 0x000fe40000000f00 */
[----:B------:R-:W-:-:S07]  /*5320*/  MOV R8, 0x5340 ;  /* 0x0000534000087802 */ /* 0x000fce0000000f00 */
[----:B------:R-:W-:Y:S05]  /*5330*/  CALL.REL.NOINC `($__internal_40_$__cuda_sm20_div_s64) ;  /* 0x0000001400907944 */ /* 0x000fea0003c00000 */
        /* <DEDUP_REMOVED lines=11> */
.L_x_1800:
[----:B------:R-:W-:Y:S05]  /*53f0*/  BSYNC.RECONVERGENT B1 ;  /* 0x0000000000017941 */ /* 0x000fea0003800200 */
.L_x_1798:
        /* <DEDUP_REMOVED lines=40> */
.L_x_1802:
[----:B------:R-:W-:Y:S01]  /*5680*/  MOV R26, R12 ;  /* 0x0000000c001a7202 */ /* 0x000fe20000000f00 */
[----:B------:R-:W-:Y:S01]  /*5690*/  IMAD.MOV.U32 R11, RZ, RZ, R13 ;  /* 0x000000ffff0b7224 */ /* 0x000fe200078e000d */
[----:B------:R-:W-:Y:S02]  /*56a0*/  MOV R10, R14 ;  /* 0x0000000e000a7202 */ /* 0x000fe40000000f00 */
[----:B------:R-:W-:Y:S02]  /*56b0*/  MOV R9, R15 ;  /* 0x0000000f00097202 */ /* 0x000fe40000000f00 */
[----:B------:R-:W-:-:S07]  /*56c0*/  MOV R8, 0x56e0 ;  /* 0x000056e000087802 */ /* 0x000fce0000000f00 */
[----:B------:R-:W-:Y:S05]  /*56d0*/  CALL.REL.NOINC `($__internal_40_$__cuda_sm20_div_s64) ;  /* 0x0000001000a87944 */ /* 0x000fea0003c00000 */
        /* <DEDUP_REMOVED lines=11> */
.L_x_1803:
[----:B------:R-:W-:Y:S05]  /*5790*/  BSYNC.RECONVERGENT B1 ;  /* 0x0000000000017941 */ /* 0x000fea0003800200 */
.L_x_1801:
        /* <DEDUP_REMOVED lines=38> */
[----:B------:R-:W-:Y:S01]  /*5a00*/  MOV R14, R9 ;  /* 0x00000009000e7202 */ /* 0x000fe20000000f00 */
[----:B------:R-:W-:Y:S06]  /*5a10*/  BRA `(.L_x_1806) ;  /* 0x0000000000447947 */ /* 0x000fec0003800000 */
.L_x_1805:
        /* <DEDUP_REMOVED lines=8> */
[----:B------:R-:W-:Y:S02]  /*5aa0*/  MOV R8, R12 ;  /* 0x0000000c00087202 */ /* 0x000fe40000000f00 */
[-C--:B------:R-:W-:Y:S02]  /*5ab0*/  IADD3.X R11, PT, PT, RZ, ~R25.reuse, RZ, P0, !PT ;  /* 0x80000019ff0b7210 */ /* 0x080fe400007fe4ff */
[----:B------:R-:W-:Y:S01]  /*5ac0*/  MOV R13, R25 ;  /* 0x00000019000d7202 */ /* 0x000fe20000000f00 */
[----:B------:R-:W-:-:S04]  /*5ad0*/  IMAD.WIDE.U32 R8, R14, R19, R8 ;  /* 0x000000130e087225 */ /* 0x000fc800078e0008 */
[----:B------:R-:W-:Y:S01]  /*5ae0*/  IMAD R11, R11, R14, RZ ;  /* 0x0000000e0b0b7224 */ /* 0x000fe200078e02ff */
[----:B------:R-:W-:-:S03]  /*5af0*/  MOV R14, R24 ;  /* 0x00000018000e7202 */ /* 0x000fc60000000f00 */
[----:B------:R-:W-:Y:S01]  /*5b00*/  IMAD R11, R15, R19, R11 ;  /* 0x000000130f0b7224 */ /* 0x000fe200078e020b */
[----:B------:R-:W-:-:S03]  /*5b10*/  MOV R15, R8 ;  /* 0x00000008000f7202 */ /* 0x000fc60000000f00 */
[----:B------:R-:W-:-:S07]  /*5b20*/  IMAD.IADD R11, R9, 0x1, R11 ;  /* 0x00000001090b7824 */ /* 0x000fce00078e020b */
.L_x_1806:
[----:B------:R-:W-:Y:S05]  /*5b30*/  BSYNC.RECONVERGENT B1 ;  /* 0x0000000000017941 */ /* 0x000fea0003800200 */
.L_x_1804:
        /* <DEDUP_REMOVED lines=9> */
.L_x_1794:
        /* <DEDUP_REMOVED lines=35> */
.L_x_1809:
        /* <DEDUP_REMOVED lines=8> */
[-C--:B------:R-:W-:Y:S01]  /*5e80*/  MOV R15, R25.reuse ;  /* 0x00000019000f7202 */ /* 0x080fe20000000f00 */
[----:B------:R-:W-:Y:S01]  /*5e90*/  IMAD.MOV.U32 R14, RZ, RZ, R24 ;  /* 0x000000ffff0e7224 */ /* 0x000fe200078e0018 */
[----:B------:R-:W-:Y:S01]  /*5ea0*/  IADD3.X R3, PT, PT, RZ, ~R25, RZ, P0, !PT ;  /* 0x80000019ff037210 */ /* 0x000fe200007fe4ff */
[----:B------:R-:W-:-:S04]  /*5eb0*/  IMAD.WIDE.U32 R8, R16, R11, R12 ;  /* 0x0000000b10087225 */ /* 0x000fc800078e000c */
[----:B------:R-:W-:-:S04]  /*5ec0*/  IMAD R3, R3, R16, RZ ;  /* 0x0000001003037224 */ /* 0x000fc800078e02ff */
[----:B------:R-:W-:Y:S01]  /*5ed0*/  IMAD R3, R17, R11, R3 ;  /* 0x0000000b11037224 */ /* 0x000fe200078e0203 */
[----:B------:R-:W-:-:S04]  /*5ee0*/  MOV R17, R8 ;  /* 0x0000000800117202 */ /* 0x000fc80000000f00 */
[----:B------:R-:W-:-:S07]  /*5ef0*/  IADD3 R11, PT, PT, R9, R3, RZ ;  /* 0x00000003090b7210 */ /* 0x000fce0007ffe0ff */
.L_x_1810:
[----:B------:R-:W-:Y:S05]  /*5f00*/  BSYNC.RECONVERGENT B1 ;  /* 0x0000000000017941 */ /* 0x000fea0003800200 */
.L_x_1808:
        /* <DEDUP_REMOVED lines=39> */
.L_x_1812:
        /* <DEDUP_REMOVED lines=17> */
.L_x_1813:
[----:B------:R-:W-:Y:S05]  /*6290*/  BSYNC.RECONVERGENT B1 ;  /* 0x0000000000017941 */ /* 0x000fea0003800200 */
.L_x_1811:
        /* <DEDUP_REMOVED lines=9> */
.L_x_1807:
        /* <DEDUP_REMOVED lines=31> */
.L_x_1815:
[----:B------:R-:W-:Y:S02]  /*6520*/  MOV R15, R23 ;  /* 0x00000017000f7202 */ /* 0x000fe40000000f00 */
[----:B------:R-:W-:Y:S02]  /*6530*/  MOV R23, R13 ;  /* 0x0000000d00177202 */ /* 0x000fe40000000f00 */
[----:B------:R-:W-:-:S07]  /*6540*/  MOV R24, 0x6560 ;  /* 0x0000656000187802 */ /* 0x000fce0000000f00 */
[----:B------:R-:W-:Y:S05]  /*6550*/  CALL.REL.NOINC `($__internal_41_$__cuda_sm20_rem_s64) ;  /* 0x0000000800547944 */ /* 0x000fea0003c00000 */
.L_x_1816:
[----:B------:R-:W-:Y:S05]  /*6560*/  BSYNC.RECONVERGENT B1 ;  /* 0x0000000000017941 */ /* 0x000fea0003800200 */
.L_x_1814:
[----:B------:R-:W0:Y:S02]  /*6570*/  LDC.64 R10, c[0x0][0x398] ;  /* 0x0000e600ff0a7b82 */ /* 0x000e240000000a00 */
[----:B0-----:R-:W-:-:S06]  /*6580*/  IMAD.WIDE.U32 R6, R7, 0x8, R10 ;  /* 0x0000000807067825 */ /* 0x001fcc00078e000a */
[----:B------:R-:W2:Y:S02]  /*6590*/  LDG.E.64 R6, desc[UR8][R6.64] ;  /* 0x0000000806067981 */ /* 0x000ea4000c1e1b00 */
[-C--:B--2---:R-:W-:Y:S02]  /*65a0*/  IMAD R3, R7, R8.reuse, RZ ;  /* 0x0000000807037224 */ /* 0x084fe400078e02ff */
[----:B------:R-:W-:-:S04]  /*65b0*/  IMAD.WIDE.U32 R4, R6, R8, R4 ;  /* 0x0000000806047225 */ /* 0x000fc800078e0004 */
[----:B------:R-:W-:-:S04]  /*65c0*/  IMAD R3, R6, R9, R3 ;  /* 0x0000000906037224 */ /* 0x000fc800078e0203 */
[----:B------:R-:W-:-:S07]  /*65d0*/  IMAD.IADD R5, R5, 0x1, R3 ;  /* 0x0000000105057824 */ /* 0x000fce00078e0203 */
.L_x_1767:
[----:B------:R-:W0:Y:S02]  /*65e0*/  LDCU.64 UR12, c[0x0][0x388] ;  /* 0x00007100ff0c77ac */ /* 0x000e240008000a00 */
[----:B0-----:R-:W-:-:S04]  /*65f0*/  IADD3 R4, P0, PT, R4, UR12, RZ ;  /* 0x0000000c04047c10 */ /* 0x001fc8000ff1e0ff */
[----:B------:R-:W-:-:S06]  /*6600*/  IADD3.X R5, PT, PT, R5, UR13, RZ, P0, !PT ;  /* 0x0000000d05057c10 */ /* 0x000fcc00087fe4ff */
[----:B------:R-:W2:Y:S04]  /*6610*/  LDG.E.U8 R5, desc[UR8][R4.64] ;  /* 0x0000000804057981 */ /* 0x000ea8000c1e1100 */
[----:B--2---:R1:W-:Y:S02]  /*6620*/  STS.U8 [R0+UR4], R5 ;  /* 0x0000000500007988 */ /* 0x0043e40008000004 */
.L_x_1766:
[----:B------:R-:W-:Y:S05]  /*6630*/  BSYNC.RECONVERGENT B0 ;  /* 0x0000000000007941 */ /* 0x000fea0003800200 */
.L_x_1718:
[----:B------:R-:W-:Y:S01]  /*6640*/  BAR.SYNC.DEFER_BLOCKING 0x0 ;  /* 0x0000000000007b1d */ /* 0x000fe20000010000 */
[----:B------:R-:W-:Y:S01]  /*6650*/  UISETP.GE.U32.AND UP0, UPT, UR5, 0x42, UPT ;  /* 0x000000420500788c */ /* 0x000fe2000bf06070 */
[----:B------:R-:W-:-:S08]  /*6660*/  ISETP.GT.U32.AND P1, PT, R0, 0x1f, PT ;  /* 0x0000001f0000780c */ /* 0x000fd00003f24070 */
[----:B------:R-:W-:Y:S05]  /*6670*/  BRA.U !UP0, `(.L_x_1817) ;  /* 0x0000000108287547 */ /* 0x000fea000b800000 */
.L_x_1818:
[----:B------:R-:W-:Y:S02]  /*6680*/  USHF.R.U32.HI UR6, URZ, 0x1, UR5 ;  /* 0x00000001ff067899 */ /* 0x000fe40008011605 */
[----:B------:R-:W-:-:S04]  /*6690*/  UISETP.GT.U32.AND UP0, UPT, UR5, 0x83, UPT ;  /* 0x000000830500788c */ /* 0x000fc8000bf04070 */
[----:B------:R-:W-:Y:S01]  /*66a0*/  ISETP.GE.U32.AND P0, PT, R0, UR6, PT ;  /* 0x0000000600007c0c */ /* 0x000fe2000bf06070 */
[----:B------:R-:W-:-:S12]  /*66b0*/  UMOV UR5, UR6 ;  /* 0x0000000600057c82 */ /* 0x000fd80008000000 */
[----:B0-2---:R-:W-:Y:S04]  /*66c0*/  @!P0 LDS.U8 R3, [R0+UR4] ;  /* 0x0000000400038984 */ /* 0x005fe80008000000 */
[----:B------:R-:W0:Y:S02]  /*66d0*/  @!P0 LDS.U8 R4, [R2+UR6] ;  /* 0x0000000602048984 */ /* 0x000e240008000000 */
[----:B0-----:R-:W-:-:S05]  /*66e0*/  @!P0 IMAD R3, R3, R4, RZ ;  /* 0x0000000403038224 */ /* 0x001fca00078e02ff */
[----:B------:R2:W-:Y:S01]  /*66f0*/  @!P0 STS.U8 [R0+UR4], R3 ;  /* 0x0000000300008988 */ /* 0x0005e20008000004 */
[----:B------:R-:W-:Y:S06]  /*6700*/  BAR.SYNC.DEFER_BLOCKING 0x0 ;  /* 0x0000000000007b1d */ /* 0x000fec0000010000 */
[----:B------:R-:W-:Y:S05]  /*6710*/  BRA.U UP0, `(.L_x_1818) ;  /* 0xfffffffd00d87547 */ /* 0x000fea000b83ffff */
.L_x_1817:
[----:B------:R-:W-:Y:S05]  /*6720*/  @P1 EXIT ;  /* 0x000000000000194d */ /* 0x000fea0003800000 */
[----:B------:R-:W-:Y:S01]  /*6730*/  LDS.U8 R2, [R0+UR4] ;  /* 0x0000000400027984 */ /* 0x000fe20008000000 */
[----:B------:R-:W-:-:S03]  /*6740*/  ISETP.NE.AND P0, PT, R0, RZ, PT ;  /* 0x000000ff0000720c */ /* 0x000fc60003f05270 */
[----:B0-2---:R-:W0:Y:S02]  /*6750*/  LDS.U8 R3, [R0+UR4+0x20] ;  /* 0x0000200400037984 */ /* 0x005e240008000000 */
[----:B0-----:R-:W-:-:S05]  /*6760*/  IMAD R3, R2, R3, RZ ;  /* 0x0000000302037224 */ /* 0x001fca00078e02ff */
[----:B------:R-:W-:Y:S04]  /*6770*/  STS.U8 [R0+UR4], R3 ;  /* 0x0000000300007988 */ /* 0x000fe80008000004 */
[----:B------:R-:W-:Y:S04]  /*6780*/  LDS.U8 R2, [R0+UR4] ;  /* 0x0000000400027984 */ /* 0x000fe80008000000 */
[----:B-1----:R-:W0:Y:S02]  /*6790*/  LDS.U8 R5, [R0+UR4+0x10] ;  /* 0x0000100400057984 */ /* 0x002e240008000000 */
        /* <DEDUP_REMOVED lines=20> */
[----:B------:R-:W-:Y:S02]  /*68e0*/  UMOV UR4, 0x400 ;  /* 0x0000040000047882 */ /* 0x000fe40000000000 */
[----:B-1----:R-:W-:-:S09]  /*68f0*/  ULEA UR4, UR5, UR4, 0x18 ;  /* 0x0000000405047291 */ /* 0x002fd2000f8ec0ff */
[----:B0-----:R-:W0:Y:S02]  /*6900*/  LDS.U8 R5, [UR4] ;  /* 0x00000004ff057984 */ /* 0x001e240008000000 */
[----:B------:R-:W1:Y:S02]  /*6910*/  LDCU.64 UR4, c[0x0][0x380] ;  /* 0x00007000ff0477ac */ /* 0x000e640008000a00 */
[----:B-1----:R-:W-:-:S04]  /*6920*/  UIADD3 UR4, UP0, UPT, UR7, UR4, URZ ;  /* 0x0000000407047290 */ /* 0x002fc8000ff1e0ff */
[----:B------:R-:W-:Y:S02]  /*6930*/  UIADD3.X UR5, UPT, UPT, URZ, UR5, URZ, UP0, !UPT ;  /* 0x00000005ff057290 */ /* 0x000fe400087fe4ff */
[----:B------:R-:W-:-:S04]  /*6940*/  MOV R2, UR4 ;  /* 0x0000000400027c02 */ /* 0x000fc80008000f00 */
[----:B------:R-:W-:-:S05]  /*6950*/  MOV R3, UR5 ;  /* 0x0000000500037c02 */ /* 0x000fca0008000f00 */
[----:B0-----:R-:W-:Y:S01]  /*6960*/  STG.E.U8 desc[UR8][R2.64], R5 ;  /* 0x0000000502007986 */ /* 0x001fe2000c101108 */
[----:B------:R-:W-:Y:S05]  /*6970*/  EXIT ;  /* 0x000000000000794d */ /* 0x000fea0003800000 */
        .weak           $__internal_40_$__cuda_sm20_div_s64
        .type           $__internal_40_$__cuda_sm20_div_s64,@function
        .size           $__internal_40_$__cuda_sm20_div_s64,($__internal_41_$__cuda_sm20_rem_s64 - $__internal_40_$__cuda_sm20_div_s64)
$__internal_40_$__cuda_sm20_div_s64:
[----:B------:R-:W-:Y:S02]  /*6980*/  IADD3 R25, P1, PT, RZ, -R10, RZ ;  /* 0x8000000aff197210 */ /* 0x000fe40007f3e0ff */
[----:B------:R-:W-:-:S03]  /*6990*/  ISETP.GE.AND P0, PT, R9, RZ, PT ;  /* 0x000000ff0900720c */ /* 0x000fc60003f06270 */
        /* <DEDUP_REMOVED lines=15> */
[C---:B------:R-:W-:Y:S02]  /*6a90*/  IMAD R27, R45.reuse, R28, RZ ;  /* 0x0000001c2d1b7224 */ /* 0x040fe400078e02ff */
[----:B------:R-:W-:-:S04]  /*6aa0*/  IMAD.HI.U32 R30, P1, R45, R30, R32 ;  /* 0x0000001e2d1e7227 */ /* 0x000fc80007820020 */
[----:B------:R-:W-:Y:S01]  /*6ab0*/  IMAD.HI.U32 R28, R45, R28, RZ ;  /* 0x0000001c2d1c7227 */ /* 0x000fe200078e00ff */
[----:B------:R-:W-:-:S04]  /*6ac0*/  IADD3 R33, P3, PT, R27, R30, RZ ;  /* 0x0000001e1b217210 */ /* 0x000fc80007f7e0ff */
[----:B------:R-:W-:Y:S01]  /*6ad0*/  IADD3.X R28, PT, PT, R28, R45, RZ, P0, !PT ;  /* 0x0000002d1c1c7210 */ /* 0x000fe200007fe4ff */
[----:B------:R-:W-:-:S03]  /*6ae0*/  IMAD.WIDE.U32 R44, R33, R24, RZ ;  /* 0x00000018212c7225 */ /* 0x000fc600078e00ff */
[----:B------:R-:W-:Y:S01]  /*6af0*/  IADD3.X R29, PT, PT, RZ, RZ, R28, P3, P1 ;  /* 0x000000ffff1d7210 */ /* 0x000fe20001fe241c */
[----:B------:R-:W-:Y:S01]  /*6b00*/  IMAD R30, R33, R25, R45 ;  /* 0x00000019211e7224 */ /* 0x000fe200078e022d */
[----:B------:R-:W-:Y:S01]  /*6b10*/  IADD3 R28, P0, PT, RZ, -R44, RZ ;  /* 0x8000002cff1c7210 */ /* 0x000fe20007f1e0ff */
[----:B------:R-:W-:Y:S01]  /*6b20*/  HFMA2 R45, -RZ, RZ, 0, 0 ;  /* 0x00000000ff2d7431 */ /* 0x000fe200000001ff */
[----:B------:R-:W-:Y:S01]  /*6b30*/  ISETP.GE.AND P3, PT, R11, RZ, PT ;  /* 0x000000ff0b00720c */ /* 0x000fe20003f66270 */
[----:B------:R-:W-:Y:S02]  /*6b40*/  IMAD R30, R29, R24, R30 ;  /* 0x000000181d1e7224 */ /* 0x000fe400078e021e */
[----:B------:R-:W-:-:S03]  /*6b50*/  IMAD.HI.U32 R32, R33, R28, RZ ;  /* 0x0000001c21207227 */ /* 0x000fc600078e00ff */
[----:B------:R-:W-:-:S05]  /*6b60*/  IADD3.X R30, PT, PT, RZ, ~R30, RZ, P0, !PT ;  /* 0x8000001eff1e7210 */ /* 0x000fca00007fe4ff */
[----:B------:R-:W-:-:S04]  /*6b70*/  IMAD.WIDE.U32 R32, P1, R33, R30, R32 ;  /* 0x0000001e21207225 */ /* 0x000fc80007820020 */
[----:B------:R-:W-:-:S04]  /*6b80*/  IMAD.HI.U32 R27, P0, R29, R28, R32 ;  /* 0x0000001c1d1b7227 */ /* 0x000fc80007800020 */
[----:B------:R-:W-:-:S04]  /*6b90*/  IMAD.HI.U32 R28, R29, R30, RZ ;  /* 0x0000001e1d1c7227 */ /* 0x000fc800078e00ff */
[----:B------:R-:W-:Y:S02]  /*6ba0*/  IMAD R30, R29, R30, RZ ;  /* 0x0000001e1d1e7224 */ /* 0x000fe400078e02ff */
[----:B------:R-:W-:Y:S01]  /*6bb0*/  IMAD.X R28, R28, 0x1, R29, P1 ;  /* 0x000000011c1c7824 */ /* 0x000fe200008e061d */
[-C--:B------:R-:W-:Y:S02]  /*6bc0*/  IADD3 R29, P4, PT, RZ, -R26.reuse, RZ ;  /* 0x8000001aff1d7210 */ /* 0x080fe40007f9e0ff */
[----:B------:R-:W-:Y:S02]  /*6bd0*/  IADD3 R27, P1, PT, R30, R27, RZ ;  /* 0x0000001b1e1b7210 */ /* 0x000fe40007f3e0ff */
[----:B------:R-:W-:Y:S02]  /*6be0*/  SEL R29, R29, R26, !P3 ;  /* 0x0000001a1d1d7207 */ /* 0x000fe40005800000 */
[----:B------:R-:W-:Y:S02]  /*6bf0*/  IADD3.X R26, PT, PT, RZ, ~R11, RZ, P4, !PT ;  /* 0x8000000bff1a7210 */ /* 0x000fe400027fe4ff */
[----:B------:R-:W-:Y:S01]  /*6c00*/  IADD3.X R33, PT, PT, RZ, RZ, R28, P1, P0 ;  /* 0x000000ffff217210 */ /* 0x000fe20000fe041c */
[----:B------:R-:W-:Y:S01]  /*6c10*/  IMAD.HI.U32 R44, R27, R29, RZ ;  /* 0x0000001d1b2c7227 */ /* 0x000fe200078e00ff */
[----:B------:R-:W-:-:S02]  /*6c20*/  SEL R26, R26, R11, !P3 ;  /* 0x0000000b1a1a7207 */ /* 0x000fc40005800000 */
[----:B------:R-:W-:-:S03]  /*6c30*/  LOP3.LUT R11, R9, R11, RZ, 0x3c, !PT ;  /* 0x0000000b090b7212 */ /* 0x000fc600078e3cff */
[----:B------:R-:W-:-:S04]  /*6c40*/  IMAD.WIDE.U32 R44, R27, R26, R44 ;  /* 0x0000001a1b2c7225 */ /* 0x000fc800078e002c */
[C---:B------:R-:W-:Y:S02]  /*6c50*/  IMAD R27, R33.reuse, R26, RZ ;  /* 0x0000001a211b7224 */ /* 0x040fe400078e02ff */
[----:B------:R-:W-:-:S05]  /*6c60*/  IMAD.HI.U32 R28, P0, R33, R29, R44 ;  /* 0x0000001d211c7227 */ /* 0x000fca000780002c */
[----:B------:R-:W-:Y:S01]  /*6c70*/  IADD3 R27, P1, PT, R27, R28, RZ ;  /* 0x0000001c1b1b7210 */ /* 0x000fe20007f3e0ff */
[----:B------:R-:W-:-:S04]  /*6c80*/  IMAD.HI.U32 R28, R33, R26, RZ ;  /* 0x0000001a211c7227 */ /* 0x000fc800078e00ff */
[----:B------:R-:W-:Y:S02]  /*6c90*/  IMAD.X R28, RZ, RZ, R28, P0 ;  /* 0x000000ffff1c7224 */ /* 0x000fe400000e061c */
[----:B------:R-:W-:-:S03]  /*6ca0*/  IMAD.WIDE.U32 R32, R27, R24, RZ ;  /* 0x000000181b207225 */ /* 0x000fc600078e00ff */
[----:B------:R-:W-:Y:S01]  /*6cb0*/  IADD3.X R28, PT, PT, RZ, R28, RZ, P1, !PT ;  /* 0x0000001cff1c7210 */ /* 0x000fe20000ffe4ff */
[----:B------:R-:W-:Y:S01]  /*6cc0*/  IMAD R33, R27, R25, R33 ;  /* 0x000000191b217224 */ /* 0x000fe200078e0221 */
[----:B------:R-:W-:-:S03]  /*6cd0*/  IADD3 R29, P0, PT, -R32, R29, RZ ;  /* 0x0000001d201d7210 */ /* 0x000fc60007f1e1ff */
[-C--:B------:R-:W-:Y:S01]  /*6ce0*/  IMAD R33, R28, R24.reuse, R33 ;  /* 0x000000181c217224 */ /* 0x080fe200078e0221 */
[----:B------:R-:W-:-:S04]  /*6cf0*/  ISETP.GE.U32.AND P1, PT, R29, R24, PT ;  /* 0x000000181d00720c */ /* 0x000fc80003f26070 */
[----:B------:R-:W-:Y:S02]  /*6d00*/  IADD3.X R33, PT, PT, ~R33, R26, RZ, P0, !PT ;  /* 0x0000001a21217210 */ /* 0x000fe400007fe5ff */
[----:B------:R-:W-:Y:S02]  /*6d10*/  IADD3 R26, P3, PT, R29, -R24, RZ ;  /* 0x800000181d1a7210 */ /* 0x000fe40007f7e0ff */
[----:B------:R-:W-:-:S04]  /*6d20*/  ISETP.GE.U32.AND.EX P1, PT, R33, R25, PT, P1 ;  /* 0x000000192100720c */ /* 0x000fc80003f26110 */
[----:B------:R-:W-:Y:S02]  /*6d30*/  SEL R29, R26, R29, P1 ;  /* 0x0000001d1a1d7207 */ /* 0x000fe40000800000 */
[----:B------:R-:W-:Y:S02]  /*6d40*/  IADD3 R26, P4, PT, R27, 0x1, RZ ;  /* 0x000000011b1a7810 */ /* 0x000fe40007f9e0ff */
[----:B------:R-:W-:Y:S01]  /*6d50*/  ISETP.GE.U32.AND P0, PT, R29, R24, PT ;  /* 0x000000181d00720c */ /* 0x000fe20003f06070 */
[----:B------:R-:W-:Y:S01]  /*6d60*/  IMAD.X R24, R33, 0x1, ~R25, P3 ;  /* 0x0000000121187824 */ /* 0x000fe200018e0e19 */
[----:B------:R-:W-:Y:S02]  /*6d70*/  SEL R26, R26, R27, P1 ;  /* 0x0000001b1a1a7207 */ /* 0x000fe40000800000 */
[----:B------:R-:W-:Y:S02]  /*6d80*/  IADD3.X R27, PT, PT, RZ, R28, RZ, P4, !PT ;  /* 0x0000001cff1b7210 */ /* 0x000fe400027fe4ff */
[----:B------:R-:W-:-:S02]  /*6d90*/  SEL R24, R24, R33, P1 ;  /* 0x0000002118187207 */ /* 0x000fc40000800000 */
[----:B------:R-:W-:Y:S02]  /*6da0*/  SEL R27, R27, R28, P1 ;  /* 0x0000001c1b1b7207 */ /* 0x000fe40000800000 */
[----:B------:R-:W-:Y:S02]  /*6db0*/  IADD3 R29, P1, PT, R26, 0x1, RZ ;  /* 0x000000011a1d7810 */ /* 0x000fe40007f3e0ff */
[----:B------:R-:W-:Y:S02]  /*6dc0*/  ISETP.GE.U32.AND.EX P0, PT, R24, R25, PT, P0 ;  /* 0x000000191800720c */ /* 0x000fe40003f06100 */
[-C--:B------:R-:W-:Y:S02]  /*6dd0*/  IADD3.X R24, PT, PT, RZ, R27.reuse, RZ, P1, !PT ;  /* 0x0000001bff187210 */ /* 0x080fe40000ffe4ff */
[----:B------:R-:W-:Y:S02]  /*6de0*/  SEL R29, R29, R26, P0 ;  /* 0x0000001a1d1d7207 */ /* 0x000fe40000000000 */
[----:B------:R-:W-:-:S02]  /*6df0*/  SEL R27, R24, R27, P0 ;  /* 0x0000001b181b7207 */ /* 0x000fc40000000000 */
[-C--:B------:R-:W-:Y:S02]  /*6e00*/  IADD3 R24, P3, PT, RZ, -R29.reuse, RZ ;  /* 0x8000001dff187210 */ /* 0x080fe40007f7e0ff */
[----:B------:R-:W-:Y:S02]  /*6e10*/  ISETP.NE.U32.AND P0, PT, R10, RZ, PT ;  /* 0x000000ff0a00720c */ /* 0x000fe40003f05070 */
[----:B------:R-:W-:Y:S01]  /*6e20*/  ISETP.GE.AND P1, PT, R11, RZ, PT ;  /* 0x000000ff0b00720c */ /* 0x000fe20003f26270 */
[----:B------:R-:W-:Y:S01]  /*6e30*/  IMAD.X R10, RZ, RZ, ~R27, P3 ;  /* 0x000000ffff0a7224 */ /* 0x000fe200018e0e1b */
[----:B------:R-:W-:Y:S02]  /*6e40*/  ISETP.NE.AND.EX P0, PT, R9, RZ, PT, P0 ;  /* 0x000000ff0900720c */ /* 0x000fe40003f05300 */
[----:B------:R-:W-:Y:S02]  /*6e50*/  MOV R9, 0x0 ;  /* 0x0000000000097802 */ /* 0x000fe40000000f00 */
[----:B------:R-:W-:-:S02]  /*6e60*/  SEL R24, R24, R29, !P1 ;  /* 0x0000001d18187207 */ /* 0x000fc40004800000 */
[----:B------:R-:W-:Y:S02]  /*6e70*/  SEL R10, R10, R27, !P1 ;  /* 0x0000001b0a0a7207 */ /* 0x000fe40004800000 */
[----:B------:R-:W-:Y:S02]  /*6e80*/  SEL R24, R24, 0xffffffff, P0 ;  /* 0xffffffff18187807 */ /* 0x000fe40000000000 */
[----:B------:R-:W-:Y:S01]  /*6e90*/  SEL R25, R10, 0xffffffff, P0 ;  /* 0xffffffff0a197807 */ /* 0x000fe20000000000 */
[----:B------:R-:W-:Y:S06]  /*6ea0*/  RET.REL.NODEC R8 `(uncontiguous_reduce_u8) ;  /* 0xffffff9008547950 */ /* 0x000fec0003c3ffff */
        .weak           $__internal_41_$__cuda_sm20_rem_s64
        .type           $__internal_41_$__cuda_sm20_rem_s64,@function
        .size           $__internal_41_$__cuda_sm20_rem_s64,(.L_x_3166 - $__internal_41_$__cuda_sm20_rem_s64)
$__internal_41_$__cuda_sm20_rem_s64:
        /* <DEDUP_REMOVED lines=76> */
[----:B------:R-:W-:Y:S06]  /*7370*/  RET.REL.NODEC R24 `(uncontiguous_reduce_u8) ;  /* 0xffffff8c18207950 */ /* 0x000fec0003c3ffff */
.L_x_1819:
        /* <DEDUP_REMOVED lines=16> */
.L_x_3166:


//--------------------- .text.contiguous_reduce_u8 --------------------------
	.section	.text.contiguous_reduce_u8,"ax",@progbits
	.align	128
        .global         contiguous_reduce_u8
        .type           contiguous_reduce_u8,@function
        .size           contiguous_reduce_u8,(.L_x_3231 - contiguous_reduce_u8)
        .other          contiguous_reduce_u8,@"STO_CUDA_ENTRY STV_DEFAULT"
contiguous_reduce_u8:
.text.contiguous_reduce_u8:
[----:B------:R-:W-:Y:S01]  /*0000*/  LDC R1, c[0x0][0x37c] ;  /* 0x0000df00ff017b82 */ /* 0x000fe20000000800 */
[----:B------:R-:W0:Y:S07]  /*0010*/  S2R R0, SR_TID.X ;  /* 0x0000000000007919 */ /* 0x000e2e0000002100 */
[----:B------:R-:W1:Y:S01]  /*0020*/  S2UR UR7, SR_CTAID.X ;  /* 0x00000000000779c3 */ /* 0x000e620000002500 */
[----:B------:R-:W2:Y:S01]  /*0030*/  LDCU.64 UR10, c[0x0][0x390] ;  /* 0x00007200ff0a77ac */ /* 0x000ea20008000a00 */
[----:B------:R-:W3:Y:S06]  /*0040*/  LDCU.64 UR8, c[0x0][0x358] ;  /* 0x00006b00ff0877ac */ /* 0x000eec0008000a00 */
[----:B------:R-:W1:Y:S02]  /*0050*/  LDC R2, c[0x0][0x360] ;  /* 0x0000d800ff027b82 */ /* 0x000e640000000800 */
[----:B-1----:R-:W-:-:S04]  /*0060*/  IMAD R3, R2, UR7, RZ ;  /* 0x0000000702037c24 */ /* 0x002fc8000f8e02ff */
[----:B0-----:R-:W-:-:S05]  /*0070*/  IMAD R7, R3, 0x2, R0 ;  /* 0x0000000203077824 */ /* 0x001fca00078e0200 */
[----:B------:R-:W-:-:S04]  /*0080*/  IADD3 R5, PT, PT, R7, R2, RZ ;  /* 0x0000000207057210 */ /* 0x000fc80007ffe0ff */
[----:B--2---:R-:W-:-:S04]  /*0090*/  ISETP.GE.U32.AND P0, PT, R5, UR10, PT ;  /* 0x0000000a05007c0c */ /* 0x004fc8000bf06070 */
[----:B------:R-:W-:-:S13]  /*00a0*/  ISETP.GE.U32.AND.EX P0, PT, RZ, UR11, PT, P0 ;  /* 0x0000000bff007c0c */ /* 0x000fda000bf06100 */
[----:B------:R-:W0:Y:S02]  /*00b0*/  @!P0 LDC.64 R8, c[0x0][0x388] ;  /* 0x0000e200ff088b82 */ /* 0x000e240000000a00 */
[-C--:B0-----:R-:W-:Y:S02]  /*00c0*/  @!P0 IADD3 R2, P1, PT, R7, R8.reuse, RZ ;  /* 0x0000000807028210 */ /* 0x081fe40007f3e0ff */
[----:B------:R-:W-:-:S03]  /*00d0*/  @!P0 IADD3 R4, P2, PT, R5, R8, RZ ;  /* 0x0000000805048210 */ /* 0x000fc60007f5e0ff */
[----:B------:R-:W-:Y:S01]  /*00e0*/  @!P0 IMAD.X R3, RZ, RZ, R9, P1 ;  /* 0x000000ffff038224 */ /* 0x000fe200008e0609 */
[----:B------:R-:W-:-:S04]  /*00f0*/  @!P0 IADD3.X R5, PT, PT, RZ, R9, RZ, P2, !PT ;  /* 0x00000009ff058210 */ /* 0x000fc800017fe4ff */
[----:B---3--:R0:W2:Y:S04]  /*0100*/  @!P0 LDG.E.U8 R2, desc[UR8][R2.64] ;  /* 0x0000000802028981 */ /* 0x0080a8000c1e1100 */
[----:B------:R-:W2:Y:S01]  /*0110*/  @!P0 LDG.E.U8 R5, desc[UR8][R4.64] ;  /* 0x0000000804058981 */ /* 0x000ea2000c1e1100 */
[----:B------:R-:W1:Y:S01]  /*0120*/  S2UR UR6, SR_CgaCtaId ;  /* 0x00000000000679c3 */ /* 0x000e620000008800 */
[----:B------:R-:W-:Y:S01]  /*0130*/  UMOV UR4, 0x400 ;  /* 0x0000040000047882 */ /* 0x000fe20000000000 */
[----:B------:R-:W-:Y:S01]  /*0140*/  IMAD.MOV.U32 R6, RZ, RZ, 0x1 ;  /* 0x00000001ff067424 */ /* 0x000fe200078e00ff */
[----:B------:R-:W3:Y:S01]  /*0150*/  LDCU UR5, c[0x0][0x360] ;  /* 0x00006c00ff0577ac */ /* 0x000ee20008000800 */
[----:B------:R-:W-:Y:S01]  /*0160*/  BSSY.RECONVERGENT B0, `(.L_x_1820) ;  /* 0x0000010000007945 */ /* 0x000fe20003800200 */
[----:B------:R-:W-:-:S02]  /*0170*/  ISETP.GT.U32.AND P1, PT, R0, 0x1f, PT ;  /* 0x0000001f0000780c */ /* 0x000fc40003f24070 */
[----:B0-----:R-:W-:Y:S01]  /*0180*/  PRMT R3, R6, 0x7610, R3 ;  /* 0x0000761006037816 */ /* 0x001fe20000000003 */
[----:B-1----:R-:W-:-:S09]  /*0190*/  ULEA UR4, UR6, UR4, 0x18 ;  /* 0x0000000406047291 */ /* 0x002fd2000f8ec0ff */
[----:B------:R0:W-:Y:S01]  /*01a0*/  STS.U8 [R0+UR4], R3 ;  /* 0x0000000300007988 */ /* 0x0001e20008000004 */
[----:B--2---:R-:W-:-:S05]  /*01b0*/  @!P0 IMAD R9, R2, R5, RZ ;  /* 0x0000000502098224 */ /* 0x004fca00078e02ff */
[----:B------:R0:W-:Y:S01]  /*01c0*/  @!P0 STS.U8 [R0+UR4], R9 ;  /* 0x0000000900008988 */ /* 0x0001e20008000004 */
[----:B---3--:R-:W-:Y:S05]  /*01d0*/  @!P0 BRA `(.L_x_1821) ;  /* 0x0000000000208947 */ /* 0x008fea0003800000 */
[----:B------:R-:W-:-:S04]  /*01e0*/  ISETP.GE.U32.AND P0, PT, R7, UR10, PT ;  /* 0x0000000a07007c0c */ /* 0x000fc8000bf06070 */
[----:B------:R-:W-:-:S13]  /*01f0*/  ISETP.GE.U32.AND.EX P0, PT, RZ, UR11, PT, P0 ;  /* 0x0000000bff007c0c */ /* 0x000fda000bf06100 */
[----:B------:R-:W-:Y:S05]  /*0200*/  @P0 BRA `(.L_x_1821) ;  /* 0x0000000000140947 */ /* 0x000fea0003800000 */
[----:B------:R-:W1:Y:S02]  /*0210*/  LDCU.64 UR12, c[0x0][0x388] ;  /* 0x00007100ff0c77ac */ /* 0x000e640008000a00 */
[----:B-1----:R-:W-:-:S04]  /*0220*/  IADD3 R2, P0, PT, R7, UR12, RZ ;  /* 0x0000000c07027c10 */ /* 0x002fc8000ff1e0ff */
[----:B0-----:R-:W-:-:S06]  /*0230*/  IADD3.X R3, PT, PT, RZ, UR13, RZ, P0, !PT ;  /* 0x0000000dff037c10 */ /* 0x001fcc00087fe4ff */
[----:B------:R-:W2:Y:S04]  /*0240*/  LDG.E.U8 R3, desc[UR8][R2.64] ;  /* 0x0000000802037981 */ /* 0x000ea8000c1e1100 */
[----:B--2---:R1:W-:Y:S02]  /*0250*/  STS.U8 [R0+UR4], R3 ;  /* 0x0000000300007988 */ /* 0x0043e40008000004 */
.L_x_1821:
[----:B------:R-:W-:Y:S05]  /*0260*/  BSYNC.RECONVERGENT B0 ;  /* 0x0000000000007941 */ /* 0x000fea0003800200 */
.L_x_1820:
[----:B------:R-:W-:Y:S01]  /*0270*/  BAR.SYNC.DEFER_BLOCKING 0x0 ;  /* 0x0000000000007b1d */ /* 0x000fe20000010000 */
[----:B------:R-:W-:Y:S01]  /*0280*/  UISETP.GE.U32.AND UP0, UPT, UR5, 0x42, UPT ;  /* 0x000000420500788c */ /* 0x000fe2000bf06070 */
[----:B------:R-:W-:-:S08]  /*0290*/  VIADD R2, R0, UR4 ;  /* 0x0000000400027c36 */ /* 0x000fd00008000000 */
[----:B------:R-:W-:Y:S05]  /*02a0*/  BRA.U !UP0, `(.L_x_1822) ;  /* 0x0000000108287547 */ /* 0x000fea000b800000 */
.L_x_1823:
[----:B------:R-:W-:Y:S02]  /*02b0*/  USHF.R.U32.HI UR6, URZ, 0x1, UR5 ;  /* 0x00000001ff067899 */ /* 0x000fe40008011605 */
[----:B------:R-:W-:-:S04]  /*02c0*/  UISETP.GT.U32.AND UP0, UPT, UR5, 0x83, UPT ;  /* 0x000000830500788c */ /* 0x000fc8000bf04070 */
[----:B------:R-:W-:Y:S01]  /*02d0*/  ISETP.GE.U32.AND P0, PT, R0, UR6, PT ;  /* 0x0000000600007c0c */ /* 0x000fe2000bf06070 */
[----:B------:R-:W-:-:S12]  /*02e0*/  UMOV UR5, UR6 ;  /* 0x0000000600057c82 */ /* 0x000fd80008000000 */
[----:B012---:R-:W-:Y:S04]  /*02f0*/  @!P0 LDS.U8 R3, [R0+UR4] ;  /* 0x0000000400038984 */ /* 0x007fe80008000000 */
[----:B------:R-:W0:Y:S02]  /*0300*/  @!P0 LDS.U8 R4, [R2+UR6] ;  /* 0x0000000602048984 */ /* 0x000e240008000000 */
[----:B0-----:R-:W-:-:S05]  /*0310*/  @!P0 IMAD R3, R3, R4, RZ ;  /* 0x0000000403038224 */ /* 0x001fca00078e02ff */
[----:B------:R2:W-:Y:S01]  /*0320*/  @!P0 STS.U8 [R0+UR4], R3 ;  /* 0x0000000300008988 */ /* 0x0005e20008000004 */
[----:B------:R-:W-:Y:S06]  /*0330*/  BAR.SYNC.DEFER_BLOCKING 0x0 ;  /* 0x0000000000007b1d */ /* 0x000fec0000010000 */
[----:B------:R-:W-:Y:S05]  /*0340*/  BRA.U UP0, `(.L_x_1823) ;  /* 0xfffffffd00d87547 */ /* 0x000fea000b83ffff */
.L_x_1822:
[----:B------:R-:W-:Y:S05]  /*0350*/  @P1 EXIT ;  /* 0x000000000000194d */ /* 0x000fea0003800000 */
[----:B------:R-:W-:Y:S01]  /*0360*/  LDS.U8 R2, [R0+UR4] ;  /* 0x0000000400027984 */ /* 0x000fe20008000000 */
[----:B------:R-:W-:-:S03]  /*0370*/  ISETP.NE.AND P0, PT, R0, RZ, PT ;  /* 0x000000ff0000720c */ /* 0x000fc60003f05270 */
[----:B012---:R-:W0:Y:S02]  /*0380*/  LDS.U8 R3, [R0+UR4+0x20] ;  /* 0x0000200400037984 */ /* 0x007e240008000000 */
        /* <DEDUP_REMOVED lines=31> */
[----:B------:R-:W-:-:S05]  /*0580*/  IMAD.U32 R3, RZ, RZ, UR5 ;  /* 0x00000005ff037e24 */ /* 0x000fca000f8e00ff */
[----:B0-----:R-:W-:Y:S01]  /*0590*/  STG.E.U8 desc[UR8][R2.64], R5 ;  /* 0x0000000502007986 */ /* 0x001fe2000c101108 */
[----:B------:R-:W-:Y:S05]  /*05a0*/  EXIT ;  /* 0x000000000000794d */ /* 0x000fea0003800000 */
.L_x_1824:
        /* <DEDUP_REMOVED lines=13> */
.L_x_3231:


//--------------------- .text.contiguous_reduce3_i64 --------------------------
	.section	.text.contiguous_reduce3_i64,"ax",@progbits
	.align	128
        .global         contiguous_reduce3_i64
        .type           contiguous_reduce3_i64,@function
        .size           contiguous_reduce3_i64,(.L_x_3168 - contiguous_reduce3_i64)
        .other          contiguous_reduce3_i64,@"STO_CUDA_ENTRY STV_DEFAULT"
contiguous_reduce3_i64:
.text.contiguous_reduce3_i64:
        /* <DEDUP_REMOVED lines=46> */
.L_x_1843:
        /* <DEDUP_REMOVED lines=27> */
.L_x_1827:
[----:B------:R-:W-:Y:S01]  /*0490*/  MOV R26, R0 ;  /* 0x00000000001a7202 */ /* 0x000fe20000000f00 */
[----:B0-----:R-:W-:Y:S01]  /*04a0*/  IMAD.MOV.U32 R2, RZ, RZ, R34 ;  /* 0x000000ffff027224 */ /* 0x001fe200078e0022 */
[----:B------:R-:W-:Y:S02]  /*04b0*/  MOV R3, R35 ;  /* 0x0000002300037202 */ /* 0x000fe40000000f00 */
[----:B------:R-:W-:-:S07]  /*04c0*/  MOV R10, 0x4e0 ;  /* 0x000004e0000a7802 */ /* 0x000fce0000000f00 */
[----:B-12-4-:R-:W-:Y:S05]  /*04d0*/  CALL.REL.NOINC `($__internal_42_$__cuda_sm20_div_s64) ;  /* 0x0000003400987944 */ /* 0x016fea0003c00000 */
        /* <DEDUP_REMOVED lines=10> */
.L_x_1828:
        /* <DEDUP_REMOVED lines=33> */
.L_x_1829:
[----:B------:R-:W-:Y:S01]  /*0790*/  MOV R2, R28 ;  /* 0x0000001c00027202 */ /* 0x000fe20000000f00 */
[----:B------:R-:W-:Y:S01]  /*07a0*/  IMAD.MOV.U32 R3, RZ, RZ, R29 ;  /* 0x000000ffff037224 */ /* 0x000fe200078e001d */
[----:B------:R-:W-:-:S07]  /*07b0*/  MOV R10, 0x7d0 ;  /* 0x000007d0000a7802 */ /* 0x000fce0000000f00 */
[----:B----4-:R-:W-:Y:S05]  /*07c0*/  CALL.REL.NOINC `($__internal_42_$__cuda_sm20_div_s64) ;  /* 0x0000003000dc7944 */ /* 0x010fea0003c00000 */
        /* <DEDUP_REMOVED lines=9> */
.L_x_1830:
        /* <DEDUP_REMOVED lines=34> */
.L_x_1831:
[----:B------:R-:W-:Y:S01]  /*0a80*/  IMAD.MOV.U32 R26, RZ, RZ, R0 ;  /* 0x000000ffff1a7224 */ /* 0x000fe200078e0000 */
[----:B------:R-:W-:Y:S01]  /*0a90*/  MOV R2, R36 ;  /* 0x0000002400027202 */ /* 0x000fe20000000f00 */
[----:B------:R-:W-:Y:S01]  /*0aa0*/  IMAD.MOV.U32 R3, RZ, RZ, R37 ;  /* 0x000000ffff037224 */ /* 0x000fe200078e0025 */
[----:B------:R-:W-:-:S07]  /*0ab0*/  MOV R10, 0xad0 ;  /* 0x00000ad0000a7802 */ /* 0x000fce0000000f00 */
[----:B----4-:R-:W-:Y:S05]  /*0ac0*/  CALL.REL.NOINC `($__internal_42_$__cuda_sm20_div_s64) ;  /* 0x00000030001c7944 */ /* 0x010fea0003c00000 */
        /* <DEDUP_REMOVED lines=10> */
.L_x_1832:
        /* <DEDUP_REMOVED lines=34> */
.L_x_1833:
        /* <DEDUP_REMOVED lines=13> */
.L_x_1834:
        /* <DEDUP_REMOVED lines=35> */
.L_x_1835:
[----:B------:R-:W-:Y:S01]  /*1090*/  IMAD.MOV.U32 R26, RZ, RZ, R28 ;  /* 0x000000ffff1a7224 */ /* 0x000fe200078e001c */
[----:B------:R-:W-:Y:S02]  /*10a0*/  MOV R2, R34 ;  /* 0x0000002200027202 */ /* 0x000fe40000000f00 */
[----:B------:R-:W-:Y:S02]  /*10b0*/  MOV R3, R35 ;  /* 0x0000002300037202 */ /* 0x000fe40000000f00 */
[----:B------:R-:W-:-:S07]  /*10c0*/  MOV R10, 0x10e0 ;  /* 0x000010e0000a7802 */ /* 0x000fce0000000f00 */
[----:B----4-:R-:W-:Y:S05]  /*10d0*/  CALL.REL.NOINC `($__internal_42_$__cuda_sm20_div_s64) ;  /* 0x0000002800987944 */ /* 0x010fea0003c00000 */
        /* <DEDUP_REMOVED lines=9> */
.L_x_1836:
        /* <DEDUP_REMOVED lines=34> */
.L_x_1837:
[----:B------:R-:W-:Y:S01]  /*1390*/  MOV R2, R34 ;  /* 0x0000002200027202 */ /* 0x000fe20000000f00 */
[----:B------:R-:W-:Y:S01]  /*13a0*/  IMAD.MOV.U32 R3, RZ, RZ, R35 ;  /* 0x000000ffff037224 */ /* 0x000fe200078e0023 */
[----:B------:R-:W-:-:S07]  /*13b0*/  MOV R10, 0x13d0 ;  /* 0x000013d0000a7802 */ /* 0x000fce0000000f00 */
[----:B----4-:R-:W-:Y:S05]  /*13c0*/  CALL.REL.NOINC `($__internal_42_$__cuda_sm20_div_s64) ;  /* 0x0000002400dc7944 */ /* 0x010fea0003c00000 */
        /* <DEDUP_REMOVED lines=9> */
.L_x_1838:
        /* <DEDUP_REMOVED lines=34> */
.L_x_1839:
[----:B------:R-:W-:Y:S01]  /*1680*/  IMAD.MOV.U32 R26, RZ, RZ, R28 ;  /* 0x000000ffff1a7224 */ /* 0x000fe200078e001c */
[----:B------:R-:W-:Y:S02]  /*1690*/  MOV R2, R34 ;  /* 0x0000002200027202 */ /* 0x000fe40000000f00 */
[----:B------:R-:W-:Y:S02]  /*16a0*/  MOV R3, R35 ;  /* 0x0000002300037202 */ /* 0x000fe40000000f00 */
[----:B------:R-:W-:-:S07]  /*16b0*/  MOV R10, 0x16d0 ;  /* 0x000016d0000a7802 */ /* 0x000fce0000000f00 */
[----:B----4-:R-:W-:Y:S05]  /*16c0*/  CALL.REL.NOINC `($__internal_42_$__cuda_sm20_div_s64) ;  /* 0x00000024001c7944 */ /* 0x010fea0003c00000 */
        /* <DEDUP_REMOVED lines=10> */
.L_x_1840:
        /* <DEDUP_REMOVED lines=33> */
.L_x_1841:
[----:B------:R-:W-:Y:S01]  /*1980*/  MOV R2, R32 ;  /* 0x0000002000027202 */ /* 0x000fe20000000f00 */
[----:B------:R-:W-:Y:S01]  /*1990*/  IMAD.MOV.U32 R3, RZ, RZ, R33 ;  /* 0x000000ffff037224 */ /* 0x000fe200078e0021 */
[----:B------:R-:W-:-:S07]  /*19a0*/  MOV R10, 0x19c0 ;  /* 0x000019c0000a7802 */ /* 0x000fce0000000f00 */
[----:B----4-:R-:W-:Y:S05]  /*19b0*/  CALL.REL.NOINC `($__internal_42_$__cuda_sm20_div_s64) ;  /* 0x0000002000607944 */ /* 0x010fea0003c00000 */
        /* <DEDUP_REMOVED lines=8> */
.L_x_1842:
        /* <DEDUP_REMOVED lines=13> */
.L_x_1826:
        /* <DEDUP_REMOVED lines=33> */
.L_x_1845:
[----:B------:R-:W-:Y:S01]  /*1d20*/  MOV R26, R0 ;  /* 0x00000000001a7202 */ /* 0x000fe20000000f00 */
[----:B0-----:R-:W-:Y:S01]  /*1d30*/  IMAD.MOV.U32 R3, RZ, RZ, R15 ;  /* 0x000000ffff037224 */ /* 0x001fe200078e000f */
[----:B------:R-:W-:Y:S02]  /*1d40*/  MOV R2, R14 ;  /* 0x0000000e00027202 */ /* 0x000fe40000000f00 */
[----:B------:R-:W-:-:S07]  /*1d50*/  MOV R10, 0x1d70 ;  /* 0x00001d70000a7802 */ /* 0x000fce0000000f00 */
[----:B------:R-:W-:Y:S05]  /*1d60*/  CALL.REL.NOINC `($__internal_42_$__cuda_sm20_div_s64) ;  /* 0x0000001c00747944 */ /* 0x000fea0003c00000 */
        /* <DEDUP_REMOVED lines=10> */
.L_x_1846:
        /* <DEDUP_REMOVED lines=35> */
.L_x_1847:
[----:B------:R-:W-:Y:S01]  /*2040*/  IMAD.MOV.U32 R2, RZ, RZ, R14 ;  /* 0x000000ffff027224 */ /* 0x000fe200078e000e */
[----:B------:R-:W-:Y:S02]  /*2050*/  MOV R3, R15 ;  /* 0x0000000f00037202 */ /* 0x000fe40000000f00 */
[----:B------:R-:W-:-:S07]  /*2060*/  MOV R10, 0x2080 ;  /* 0x00002080000a7802 */ /* 0x000fce0000000f00 */
[----:B------:R-:W-:Y:S05]  /*2070*/  CALL.REL.NOINC `($__internal_42_$__cuda_sm20_div_s64) ;  /* 0x0000001800b07944 */ /* 0x000fea0003c00000 */
        /* <DEDUP_REMOVED lines=9> */
.L_x_1848:
        /* <DEDUP_REMOVED lines=36> */
.L_x_1849:
[----:B------:R-:W-:Y:S01]  /*2350*/  MOV R26, R16 ;  /* 0x00000010001a7202 */ /* 0x000fe20000000f00 */
[----:B------:R-:W-:Y:S01]  /*2360*/  IMAD.MOV.U32 R3, RZ, RZ, R29 ;  /* 0x000000ffff037224 */ /* 0x000fe200078e001d */
[----:B------:R-:W-:Y:S02]  /*2370*/  MOV R2, R28 ;  /* 0x0000001c00027202 */ /* 0x000fe40000000f00 */
[----:B------:R-:W-:-:S07]  /*2380*/  MOV R10, 0x23a0 ;  /* 0x000023a0000a7802 */ /* 0x000fce0000000f00 */
[----:B------:R-:W-:Y:S05]  /*2390*/  CALL.REL.NOINC `($__internal_42_$__cuda_sm20_div_s64) ;  /* 0x0000001400e87944 */ /* 0x000fea0003c00000 */
        /* <DEDUP_REMOVED lines=9> */
.L_x_1850:
        /* <DEDUP_REMOVED lines=37> */
.L_x_1851:
[----:B------:R-:W-:Y:S02]  /*2680*/  MOV R2, R16 ;  /* 0x0000001000027202 */ /* 0x000fe40000000f00 */
[----:B------:R-:W-:Y:S02]  /*2690*/  MOV R3, R17 ;  /* 0x0000001100037202 */ /* 0x000fe40000000f00 */
[----:B------:R-:W-:-:S07]  /*26a0*/  MOV R10, 0x26c0 ;  /* 0x000026c0000a7802 */ /* 0x000fce0000000f00 */
[----:B------:R-:W-:Y:S05]  /*26b0*/  CALL.REL.NOINC `($__internal_42_$__cuda_sm20_div_s64) ;  /* 0x0000001400207944 */ /* 0x000fea0003c00000 */
        /* <DEDUP_REMOVED lines=8> */
.L_x_1852:
        /* <DEDUP_REMOVED lines=10> */
.L_x_1844:
        /* <DEDUP_REMOVED lines=31> */
.L_x_1854:
[----:B------:R-:W-:Y:S01]  /*29d0*/  MOV R26, R0 ;  /* 0x00000000001a7202 */ /* 0x000fe20000000f00 */
[----:B------:R-:W-:Y:S01]  /*29e0*/  IMAD.MOV.U32 R2, RZ, RZ, R14 ;  /* 0x000000ffff027224 */ /* 0x000fe200078e000e */
[----:B------:R-:W-:Y:S02]  /*29f0*/  MOV R3, R15 ;  /* 0x0000000f00037202 */ /* 0x000fe40000000f00 */
[----:B------:R-:W-:-:S07]  /*2a00*/  MOV R10, 0x2a20 ;  /* 0x00002a20000a7802 */ /* 0x000fce0000000f00 */
[----:B------:R-:W-:Y:S05]  /*2a10*/  CALL.REL.NOINC `($__internal_42_$__cuda_sm20_div_s64) ;  /* 0x0000001000487944 */ /* 0x000fea0003c00000 */
        /* <DEDUP_REMOVED lines=10> */
.L_x_1855:
        /* <DEDUP_REMOVED lines=36> */
.L_x_1856:
[----:B------:R-:W-:Y:S01]  /*2d00*/  MOV R2, R14 ;  /* 0x0000000e00027202 */ /* 0x000fe20000000f00 */
[----:B------:R-:W-:Y:S01]  /*2d10*/  IMAD.MOV.U32 R3, RZ, RZ, R15 ;  /* 0x000000ffff037224 */ /* 0x000fe200078e000f */
[----:B------:R-:W-:-:S07]  /*2d20*/  MOV R10, 0x2d40 ;  /* 0x00002d40000a7802 */ /* 0x000fce0000000f00 */
[----:B------:R-:W-:Y:S05]  /*2d30*/  CALL.REL.NOINC `($__internal_42_$__cuda_sm20_div_s64) ;  /* 0x0000000c00807944 */ /* 0x000fea0003c00000 */
        /* <DEDUP_REMOVED lines=8> */
.L_x_1857:
        /* <DEDUP_REMOVED lines=10> */
.L_x_1853:
        /* <DEDUP_REMOVED lines=29> */
.L_x_1858:
[----:B------:R-:W-:-:S07]  /*3030*/  MOV R12, 0x3050 ;  /* 0x00003050000c7802 */ /* 0x000fce0000000f00 */
[----:B------:R-:W-:Y:S05]  /*3040*/  CALL.REL.NOINC `($__internal_43_$__cuda_sm20_rem_s64) ;  /* 0x0000001000087944 */ /* 0x000fea0003c00000 */
.L_x_1859:
[----:B------:R-:W0:Y:S02]  /*3050*/  LDC.64 R10, c[0x0][0x398] ;  /* 0x0000e600ff0a7b82 */ /* 0x000e240000000a00 */
[----:B0-----:R-:W-:-:S06]  /*3060*/  IMAD.WIDE.U32 R10, R4, 0x8, R10 ;  /* 0x00000008040a7825 */ /* 0x001fcc00078e000a */
[----:B------:R-:W2:Y:S02]  /*3070*/  LDG.E.64 R10, desc[UR10][R10.64] ;  /* 0x0000000a0a0a7981 */ /* 0x000ea4000c1e1b00 */
[-C--:B--2---:R-:W-:Y:S02]  /*3080*/  IMAD R13, R11, R2.reuse, RZ ;  /* 0x000000020b0d7224 */ /* 0x084fe400078e02ff */
[----:B------:R-:W-:-:S04]  /*3090*/  IMAD.WIDE.U32 R32, R10, R2, R32 ;  /* 0x000000020a207225 */ /* 0x000fc800078e0020 */
[----:B------:R-:W-:-:S05]  /*30a0*/  IMAD R13, R10, R3, R13 ;  /* 0x000000030a0d7224 */ /* 0x000fca00078e020d */
[----:B------:R-:W-:-:S07]  /*30b0*/  IADD3 R33, PT, PT, R33, R13, RZ ;  /* 0x0000000d21217210 */ /* 0x000fce0007ffe0ff */
.L_x_1825:
        /* <DEDUP_REMOVED lines=28> */
.L_x_1862:
        /* <DEDUP_REMOVED lines=56> */
.L_x_1861:
        /* <DEDUP_REMOVED lines=33> */
.L_x_1864:
        /* <DEDUP_REMOVED lines=20> */
.L_x_1865:
        /* <DEDUP_REMOVED lines=9> */
.L_x_1863:
[----:B--2---:R1:W-:Y:S02]  /*39e0*/  STS.64 [R0], R10 ;  /* 0x0000000a00007388 */ /* 0x0043e40000000a00 */
.L_x_1860:
[----:B0-----:R-:W0:Y:S01]  /*39f0*/  LDC.64 R2, c[0x4][RZ] ;  /* 0x01000000ff027b82 */ /* 0x001e220000000a00 */
[----:B------:R-:W-:Y:S01]  /*3a00*/  HFMA2 R5, -RZ, RZ, 0, 5.9604644775390625e-08 ;  /* 0x00000001ff057431 */ /* 0x000fe200000001ff */
[----:B------:R-:W-:Y:S06]  /*3a10*/  BSSY B0, `(.L_x_1866) ;  /* 0x0000006000007945 */ /* 0x000fec0003800000 */
.L_x_1867:
[----:B------:R-:W-:Y:S01]  /*3a20*/  IMAD.MOV.U32 R4, RZ, RZ, RZ ;  /* 0x000000ffff047224 */ /* 0x000fe200078e00ff */
[----:B------:R-:W-:Y:S05]  /*3a30*/  YIELD ;  /* 0x0000000000007946 */ /* 0x000fea0003800000 */
[----:B0-----:R-:W2:Y:S02]  /*3a40*/  ATOMG.E.CAS.STRONG.GPU PT, R4, [R2], R4, R5 ;  /* 0x00000004020473a9 */ /* 0x001ea400001ee105 */
[----:B--2---:R-:W-:-:S13]  /*3a50*/  ISETP.NE.AND P0, PT, R4, RZ, PT ;  /* 0x000000ff0400720c */ /* 0x004fda0003f05270 */
[----:B------:R-:W-:Y:S05]  /*3a60*/  @P0 BRA `(.L_x_1867) ;  /* 0xfffffffc00ec0947 */ /* 0x000fea000383ffff */
[----:B------:R-:W-:Y:S05]  /*3a70*/  BSYNC B0 ;  /* 0x0000000000007941 */ /* 0x000fea0003800000 */
.L_x_1866:
        /* <DEDUP_REMOVED lines=12> */
        .weak           $__internal_42_$__cuda_sm20_div_s64
        .type           $__internal_42_$__cuda_sm20_div_s64,@function
        .size           $__internal_42_$__cuda_sm20_div_s64,($__internal_43_$__cuda_sm20_rem_s64 - $__internal_42_$__cuda_sm20_div_s64)
$__internal_42_$__cuda_sm20_div_s64:
        /* <DEDUP_REMOVED lines=82> */
[----:B------:R-:W-:Y:S06]  /*4060*/  RET.REL.NODEC R10 `(contiguous_reduce3_i64) ;  /* 0xffffffbc0ae47950 */ /* 0x000fec0003c3ffff */
        .weak           $__internal_43_$__cuda_sm20_rem_s64
        .type           $__internal_43_$__cuda_sm20_rem_s64,@function
        .size           $__internal_43_$__cuda_sm20_rem_s64,(.L_x_3168 - $__internal_43_$__cuda_sm20_rem_s64)
$__internal_43_$__cuda_sm20_rem_s64:
        /* <DEDUP_REMOVED lines=65> */
[----:B------:R-:W-:Y:S06]  /*4480*/  RET.REL.NODEC R12 `(contiguous_reduce3_i64) ;  /* 0xffffffb80cdc7950 */ /* 0x000fec0003c3ffff */
.L_x_1868:
        /* <DEDUP_REMOVED lines=15> */
.L_x_3168:


//--------------------- .text.contiguous_reduce22_i64 --------------------------
	.section	.text.contiguous_reduce22_i64,"ax",@progbits
	.align	128
        .global         contiguous_reduce22_i64
        .type           contiguous_reduce22_i64,@function
        .size           contiguous_reduce22_i64,(.L_x_3233 - contiguous_reduce22_i64)
        .other          contiguous_reduce22_i64,@"STO_CUDA_ENTRY STV_DEFAULT"
contiguous_reduce22_i64:
.text.contiguous_reduce22_i64:
        /* <DEDUP_REMOVED lines=41> */
.L_x_1870:
        /* <DEDUP_REMOVED lines=12> */
.L_x_1871:
[----:B------:R-:W-:Y:S05]  /*0350*/  BSYNC.RECONVERGENT B0 ;  /* 0x0000000000007941 */ /* 0x000fea0003800200 */
.L_x_1869:
[----:B------:R-:W-:Y:S01]  /*0360*/  BAR.SYNC.DEFER_BLOCKING 0x0 ;  /* 0x0000000000007b1d */ /* 0x000fe20000010000 */
[----:B------:R-:W-:-:S13]  /*0370*/  ISETP.GE.U32.AND P0, PT, R3, 0x42, PT ;  /* 0x000000420300780c */ /* 0x000fda0003f06070 */
[----:B------:R-:W-:Y:S05]  /*0380*/  @!P0 BRA `(.L_x_1872) ;  /* 0x0000000000448947 */ /* 0x000fea0003800000 */
.L_x_1875:
        /* <DEDUP_REMOVED lines=12> */
.L_x_1874:
[----:B------:R-:W-:Y:S05]  /*0450*/  BSYNC.RECONVERGENT B0 ;  /* 0x0000000000007941 */ /* 0x000fea0003800200 */
.L_x_1873:
[----:B------:R-:W-:Y:S01]  /*0460*/  BAR.SYNC.DEFER_BLOCKING 0x0 ;  /* 0x0000000000007b1d */ /* 0x000fe20000010000 */
[----:B------:R-:W-:Y:S01]  /*0470*/  ISETP.GT.U32.AND P0, PT, R3, 0x83, PT ;  /* 0x000000830300780c */ /* 0x000fe20003f04070 */
[----:B------:R-:W-:-:S12]  /*0480*/  IMAD.MOV.U32 R3, RZ, RZ, R11 ;  /* 0x000000ffff037224 */ /* 0x000fd800078e000b */
[----:B------:R-:W-:Y:S05]  /*0490*/  @P0 BRA `(.L_x_1875) ;  /* 0xfffffffc00bc0947 */ /* 0x000fea000383ffff */
.L_x_1872:
        /* <DEDUP_REMOVED lines=63> */
.L_x_1876:
        /* <DEDUP_REMOVED lines=15> */
.L_x_3233:


//--------------------- .text.contiguous_reduce2_i64 --------------------------
	.section	.text.contiguous_reduce2_i64,"ax",@progbits
	.align	128
        .global         contiguous_reduce2_i64
        .type           contiguous_reduce2_i64,@function
        .size           contiguous_reduce2_i64,(.L_x_3170 - contiguous_reduce2_i64)
        .other          contiguous_reduce2_i64,@"STO_CUDA_ENTRY STV_DEFAULT"
contiguous_reduce2_i64:
.text.contiguous_reduce2_i64:
        /* <DEDUP_REMOVED lines=48> */
.L_x_1905:
        /* <DEDUP_REMOVED lines=32> */
.L_x_1882:
[----:B------:R-:W-:Y:S01]  /*0500*/  MOV R26, R6 ;  /* 0x00000006001a7202 */ /* 0x000fe20000000f00 */
[----:B------:R-:W-:Y:S01]  /*0510*/  IMAD.MOV.U32 R13, RZ, RZ, R7 ;  /* 0x000000ffff0d7224 */ /* 0x000fe200078e0007 */
[----:B------:R-:W-:Y:S01]  /*0520*/  MOV R14, R34 ;  /* 0x00000022000e7202 */ /* 0x000fe20000000f00 */
[----:B------:R-:W-:Y:S01]  /*0530*/  IMAD.MOV.U32 R11, RZ, RZ, R35 ;  /* 0x000000ffff0b7224 */ /* 0x000fe200078e0023 */
[----:B------:R-:W-:-:S07]  /*0540*/  MOV R12, 0x560 ;  /* 0x00000560000c7802 */ /* 0x000fce0000000f00 */
[----:B-1----:R-:W-:Y:S05]  /*0550*/  CALL.REL.NOINC `($__internal_44_$__cuda_sm20_div_s64) ;  /* 0x0000006400c47944 */ /* 0x002fea0003c00000 */
        /* <DEDUP_REMOVED lines=9> */
.L_x_1883:
[----:B------:R-:W-:Y:S05]  /*05f0*/  BSYNC.RECONVERGENT B1 ;  /* 0x0000000000017941 */ /* 0x000fea0003800200 */
.L_x_1881:
        /* <DEDUP_REMOVED lines=34> */
.L_x_1885:
[----:B------:R-:W-:Y:S01]  /*0820*/  IMAD.MOV.U32 R26, RZ, RZ, R20 ;  /* 0x000000ffff1a7224 */ /* 0x000fe200078e0014 */
[----:B------:R-:W-:Y:S01]  /*0830*/  MOV R13, R9 ;  /* 0x00000009000d7202 */ /* 0x000fe20000000f00 */
[----:B------:R-:W-:Y:S01]  /*0840*/  IMAD.MOV.U32 R14, RZ, RZ, R34 ;  /* 0x000000ffff0e7224 */ /* 0x000fe200078e0022 */
[----:B------:R-:W-:Y:S02]  /*0850*/  MOV R11, R35 ;  /* 0x00000023000b7202 */ /* 0x000fe40000000f00 */
[----:B------:R-:W-:-:S07]  /*0860*/  MOV R12, 0x880 ;  /* 0x00000880000c7802 */ /* 0x000fce0000000f00 */
[----:B------:R-:W-:Y:S05]  /*0870*/  CALL.REL.NOINC `($__internal_44_$__cuda_sm20_div_s64) ;  /* 0x0000006000fc7944 */ /* 0x000fea0003c00000 */
        /* <DEDUP_REMOVED lines=9> */
.L_x_1886:
[----:B------:R-:W-:Y:S05]  /*0910*/  BSYNC.RECONVERGENT B1 ;  /* 0x0000000000017941 */ /* 0x000fea0003800200 */
.L_x_1884:
        /* <DEDUP_REMOVED lines=33> */
.L_x_1888:
[----:B------:R-:W-:Y:S01]  /*0b30*/  IMAD.MOV.U32 R26, RZ, RZ, R36 ;  /* 0x000000ffff1a7224 */ /* 0x000fe200078e0024 */
[----:B------:R-:W-:Y:S01]  /*0b40*/  MOV R13, R37 ;  /* 0x00000025000d7202 */ /* 0x000fe20000000f00 */
[----:B------:R-:W-:Y:S01]  /*0b50*/  IMAD.MOV.U32 R14, RZ, RZ, R20 ;  /* 0x000000ffff0e7224 */ /* 0x000fe200078e0014 */
[----:B------:R-:W-:Y:S02]  /*0b60*/  MOV R11, R21 ;  /* 0x00000015000b7202 */ /* 0x000fe40000000f00 */
[----:B------:R-:W-:-:S07]  /*0b70*/  MOV R12, 0xb90 ;  /* 0x00000b90000c7802 */ /* 0x000fce0000000f00 */
[----:B------:R-:W-:Y:S05]  /*0b80*/  CALL.REL.NOINC `($__internal_44_$__cuda_sm20_div_s64) ;  /* 0x0000006000387944 */ /* 0x000fea0003c00000 */
        /* <DEDUP_REMOVED lines=10> */
.L_x_1889:
[----:B------:R-:W-:Y:S05]  /*0c30*/  BSYNC.RECONVERGENT B1 ;  /* 0x0000000000017941 */ /* 0x000fea0003800200 */
.L_x_1887:
        /* <DEDUP_REMOVED lines=35> */
.L_x_1891:
[----:B------:R-:W-:Y:S01]  /*0e70*/  MOV R26, R34 ;  /* 0x00000022001a7202 */ /* 0x000fe20000000f00 */
[----:B------:R-:W-:Y:S01]  /*0e80*/  IMAD.MOV.U32 R13, RZ, RZ, R35 ;  /* 0x000000ffff0d7224 */ /* 0x000fe200078e0023 */
[----:B------:R-:W-:Y:S01]  /*0e90*/  MOV R14, R20 ;  /* 0x00000014000e7202 */ /* 0x000fe20000000f00 */
[----:B------:R-:W-:Y:S01]  /*0ea0*/  IMAD.MOV.U32 R11, RZ, RZ, R21 ;  /* 0x000000ffff0b7224 */ /* 0x000fe200078e0015 */
[----:B------:R-:W-:-:S07]  /*0eb0*/  MOV R12, 0xed0 ;  /* 0x00000ed0000c7802 */ /* 0x000fce0000000f00 */
[----:B------:R-:W-:Y:S05]  /*0ec0*/  CALL.REL.NOINC `($__internal_44_$__cuda_sm20_div_s64) ;  /* 0x0000005c00687944 */ /* 0x000fea0003c00000 */
        /* <DEDUP_REMOVED lines=11> */
.L_x_1892:
[----:B------:R-:W-:Y:S05]  /*0f80*/  BSYNC.RECONVERGENT B1 ;  /* 0x0000000000017941 */ /* 0x000fea0003800200 */
.L_x_1890:
        /* <DEDUP_REMOVED lines=36> */
.L_x_1894:
        /* <DEDUP_REMOVED lines=16> */
.L_x_1895:
[----:B------:R-:W-:Y:S05]  /*12d0*/  BSYNC.RECONVERGENT B1 ;  /* 0x0000000000017941 */ /* 0x000fea0003800200 */
.L_x_1893:
        /* <DEDUP_REMOVED lines=35> */
.L_x_1897:
        /* <DEDUP_REMOVED lines=17> */
.L_x_1898:
[----:B------:R-:W-:Y:S05]  /*1620*/  BSYNC.RECONVERGENT B1 ;  /* 0x0000000000017941 */ /* 0x000fea0003800200 */
.L_x_1896:
        /* <DEDUP_REMOVED lines=35> */
.L_x_1900:
        /* <DEDUP_REMOVED lines=16> */
.L_x_1901:
[----:B------:R-:W-:Y:S05]  /*1960*/  BSYNC.RECONVERGENT B1 ;  /* 0x0000000000017941 */ /* 0x000fea0003800200 */
.L_x_1899:
        /* <DEDUP_REMOVED lines=35> */
.L_x_1903:
        /* <DEDUP_REMOVED lines=16> */
.L_x_1904:
[----:B------:R-:W-:Y:S05]  /*1ca0*/  BSYNC.RECONVERGENT B1 ;  /* 0x0000000000017941 */ /* 0x000fea0003800200 */
.L_x_1902:
        /* <DEDUP_REMOVED lines=8> */
.L_x_1880:
        /* <DEDUP_REMOVED lines=36> */
.L_x_1908:
[----:B------:R-:W-:Y:S01]  /*1f70*/  MOV R26, R6 ;  /* 0x00000006001a7202 */ /* 0x000fe20000000f00 */
[----:B------:R-:W-:Y:S01]  /*1f80*/  IMAD.MOV.U32 R13, RZ, RZ, R7 ;  /* 0x000000ffff0d7224 */ /* 0x000fe200078e0007 */
[----:B------:R-:W-:Y:S01]  /*1f90*/  MOV R14, R16 ;  /* 0x00000010000e7202 */ /* 0x000fe20000000f00 */
[----:B------:R-:W-:Y:S01]  /*1fa0*/  IMAD.MOV.U32 R11, RZ, RZ, R17 ;  /* 0x000000ffff0b7224 */ /* 0x000fe200078e0011 */
[----:B------:R-:W-:-:S07]  /*1fb0*/  MOV R12, 0x1fd0 ;  /* 0x00001fd0000c7802 */ /* 0x000fce0000000f00 */
[----:B------:R-:W-:Y:S05]  /*1fc0*/  CALL.REL.NOINC `($__internal_44_$__cuda_sm20_div_s64) ;  /* 0x0000004c00287944 */ /* 0x000fea0003c00000 */
        /* <DEDUP_REMOVED lines=9> */
.L_x_1909:
[----:B------:R-:W-:Y:S05]  /*2060*/  BSYNC.RECONVERGENT B1 ;  /* 0x0000000000017941 */ /* 0x000fea0003800200 */
.L_x_1907:
        /* <DEDUP_REMOVED lines=34> */
.L_x_1911:
        /* <DEDUP_REMOVED lines=17> */
.L_x_1912:
[----:B------:R-:W-:Y:S05]  /*23a0*/  BSYNC.RECONVERGENT B1 ;  /* 0x0000000000017941 */ /* 0x000fea0003800200 */
.L_x_1910:
        /* <DEDUP_REMOVED lines=36> */
.L_x_1914:
        /* <DEDUP_REMOVED lines=16> */
.L_x_1915:
[----:B------:R-:W-:Y:S05]  /*26f0*/  BSYNC.RECONVERGENT B1 ;  /* 0x0000000000017941 */ /* 0x000fea0003800200 */
.L_x_1913:
        /* <DEDUP_REMOVED lines=35> */
.L_x_1917:
[----:B------:R-:W-:Y:S01]  /*2930*/  MOV R26, R18 ;  /* 0x00000012001a7202 */ /* 0x000fe20000000f00 */
[----:B------:R-:W-:Y:S01]  /*2940*/  IMAD.MOV.U32 R13, RZ, RZ, R19 ;  /* 0x000000ffff0d7224 */ /* 0x000fe200078e0013 */
[----:B------:R-:W-:Y:S01]  /*2950*/  MOV R14, R16 ;  /* 0x00000010000e7202 */ /* 0x000fe20000000f00 */
[----:B------:R-:W-:Y:S01]  /*2960*/  IMAD.MOV.U32 R11, RZ, RZ, R17 ;  /* 0x000000ffff0b7224 */ /* 0x000fe200078e0011 */
[----:B------:R-:W-:-:S07]  /*2970*/  MOV R12, 0x2990 ;  /* 0x00002990000c7802 */ /* 0x000fce0000000f00 */
[----:B------:R-:W-:Y:S05]  /*2980*/  CALL.REL.NOINC `($__internal_44_$__cuda_sm20_div_s64) ;  /* 0x0000004000b87944 */ /* 0x000fea0003c00000 */
        /* <DEDUP_REMOVED lines=10> */
.L_x_1918:
[----:B------:R-:W-:Y:S05]  /*2a30*/  BSYNC.RECONVERGENT B1 ;  /* 0x0000000000017941 */ /* 0x000fea0003800200 */
.L_x_1916:
[----:B------:R-:W-:Y:S01]  /*2a40*/  MOV R36, R22 ;  /* 0x0000001600247202 */ /* 0x000fe20000000f00 */
[----:B------:R-:W-:Y:S02]  /*2a50*/  IMAD R11, R11, R38, RZ ;  /* 0x000000260b0b7224 */ /* 0x000fe400078e02ff */
[----:B------:R-:W-:Y:S02]  /*2a60*/  VIADD R8, R8, 0xfffffffe ;  /* 0xfffffffe08087836 */ /* 0x000fe40000000000 */
[----:B------:R-:W-:-:S04]  /*2a70*/  IMAD.WIDE.U32 R22, R38, R10, R36 ;  /* 0x0000000a26167225 */ /* 0x000fc800078e0024 */
[----:B------:R-:W-:-:S05]  /*2a80*/  IMAD R11, R39, R10, R11 ;  /* 0x0000000a270b7224 */ /* 0x000fca00078e020b */
[----:B------:R-:W-:-:S07]  /*2a90*/  IADD3 R23, PT, PT, R23, R11, RZ ;  /* 0x0000000b17177210 */ /* 0x000fce0007ffe0ff */
.L_x_1906:
        /* <DEDUP_REMOVED lines=30> */
.L_x_1920:
[----:B------:R-:W-:Y:S01]  /*2c80*/  MOV R18, R6 ;  /* 0x0000000600127202 */ /* 0x000fe20000000f00 */
[----:B------:R-:W-:Y:S01]  /*2c90*/  IMAD.MOV.U32 R19, RZ, RZ, R7 ;  /* 0x000000ffff137224 */ /* 0x000fe200078e0007 */
[----:B------:R-:W-:Y:S01]  /*2ca0*/  MOV R24, R10 ;  /* 0x0000000a00187202 */ /* 0x000fe20000000f00 */
[----:B------:R-:W-:Y:S01]  /*2cb0*/  IMAD.MOV.U32 R21, RZ, RZ, R11 ;  /* 0x000000ffff157224 */ /* 0x000fe200078e000b */
[----:B------:R-:W-:-:S07]  /*2cc0*/  MOV R26, 0x2ce0 ;  /* 0x00002ce0001a7802 */ /* 0x000fce0000000f00 */
[----:B------:R-:W-:Y:S05]  /*2cd0*/  CALL.REL.NOINC `($__internal_45_$__cuda_sm20_rem_s64) ;  /* 0x0000004400307944 */ /* 0x000fea0003c00000 */
.L_x_1921:
[----:B------:R-:W-:Y:S05]  /*2ce0*/  BSYNC.RECONVERGENT B1 ;  /* 0x0000000000017941 */ /* 0x000fea0003800200 */
.L_x_1919:
        /* <DEDUP_REMOVED lines=30> */
.L_x_1923:
[----:B------:R-:W-:Y:S01]  /*2ed0*/  MOV R24, R10 ;  /* 0x0000000a00187202 */ /* 0x000fe20000000f00 */
[----:B------:R-:W-:Y:S01]  /*2ee0*/  IMAD.MOV.U32 R21, RZ, RZ, R11 ;  /* 0x000000ffff157224 */ /* 0x000fe200078e000b */
[----:B------:R-:W-:Y:S01]  /*2ef0*/  MOV R18, R20 ;  /* 0x0000001400127202 */ /* 0x000fe20000000f00 */
[----:B------:R-:W-:Y:S01]  /*2f00*/  IMAD.MOV.U32 R19, RZ, RZ, R9 ;  /* 0x000000ffff137224 */ /* 0x000fe200078e0009 */
[----:B------:R-:W-:-:S07]  /*2f10*/  MOV R26, 0x2f30 ;  /* 0x00002f30001a7802 */ /* 0x000fce0000000f00 */
[----:B------:R-:W-:Y:S05]  /*2f20*/  CALL.REL.NOINC `($__internal_45_$__cuda_sm20_rem_s64) ;  /* 0x00000040009c7944 */ /* 0x000fea0003c00000 */
.L_x_1924:
[----:B------:R-:W-:Y:S05]  /*2f30*/  BSYNC.RECONVERGENT B1 ;  /* 0x0000000000017941 */ /* 0x000fea0003800200 */
.L_x_1922:
[----:B------:R-:W-:Y:S02]  /*2f40*/  IMAD R7, R7, R16, RZ ;  /* 0x0000001007077224 */ /* 0x000fe400078e02ff */
[----:B------:R-:W-:-:S04]  /*2f50*/  IMAD.WIDE.U32 R22, R16, R6, R22 ;  /* 0x0000000610167225 */ /* 0x000fc800078e0016 */
[----:B------:R-:W-:-:S05]  /*2f60*/  IMAD R7, R17, R6, R7 ;  /* 0x0000000611077224 */ /* 0x000fca00078e0207 */
[----:B------:R-:W-:-:S07]  /*2f70*/  IADD3 R23, PT, PT, R23, R7, RZ ;  /* 0x0000000717177210 */ /* 0x000fce0007ffe0ff */
.L_x_1879:
        /* <DEDUP_REMOVED lines=13> */
.L_x_1878:
        /* <DEDUP_REMOVED lines=18> */
.L_x_1952:
        /* <DEDUP_REMOVED lines=30> */
.L_x_1929:
[----:B------:R-:W-:Y:S01]  /*3350*/  IMAD.MOV.U32 R26, RZ, RZ, R18 ;  /* 0x000000ffff1a7224 */ /* 0x000fe200078e0012 */
[----:B------:R-:W-:Y:S01]  /*3360*/  MOV R13, R19 ;  /* 0x00000013000d7202 */ /* 0x000fe20000000f00 */
[----:B------:R-:W-:Y:S01]  /*3370*/  IMAD.MOV.U32 R14, RZ, RZ, R20 ;  /* 0x000000ffff0e7224 */ /* 0x000fe200078e0014 */
[----:B------:R-:W-:Y:S02]  /*3380*/  MOV R11, R21 ;  /* 0x00000015000b7202 */ /* 0x000fe40000000f00 */
[----:B------:R-:W-:-:S07]  /*3390*/  MOV R12, 0x33b0 ;  /* 0x000033b0000c7802 */ /* 0x000fce0000000f00 */
[----:B-1----:R-:W-:Y:S05]  /*33a0*/  CALL.REL.NOINC `($__internal_44_$__cuda_sm20_div_s64) ;  /* 0x0000003800307944 */ /* 0x002fea0003c00000 */
        /* <DEDUP_REMOVED lines=9> */
.L_x_1930:
[----:B------:R-:W-:Y:S05]  /*3440*/  BSYNC.RECONVERGENT B1 ;  /* 0x0000000000017941 */ /* 0x000fea0003800200 */
.L_x_1928:
        /* <DEDUP_REMOVED lines=39> */
.L_x_1932:
[----:B------:R-:W-:Y:S01]  /*36c0*/  IMAD.MOV.U32 R26, RZ, RZ, R36 ;  /* 0x000000ffff1a7224 */ /* 0x000fe200078e0024 */
[----:B------:R-:W-:Y:S01]  /*36d0*/  MOV R13, R37 ;  /* 0x00000025000d7202 */ /* 0x000fe20000000f00 */
[----:B------:R-:W-:Y:S01]  /*36e0*/  IMAD.MOV.U32 R14, RZ, RZ, R38 ;  /* 0x000000ffff0e7224 */ /* 0x000fe200078e0026 */
[----:B------:R-:W-:Y:S02]  /*36f0*/  MOV R11, R39 ;  /* 0x00000027000b7202 */ /* 0x000fe40000000f00 */
[----:B------:R-:W-:-:S07]  /*3700*/  MOV R12, 0x3720 ;  /* 0x00003720000c7802 */ /* 0x000fce0000000f00 */
[----:B-1----:R-:W-:Y:S05]  /*3710*/  CALL.REL.NOINC `($__internal_44_$__cuda_sm20_div_s64) ;  /* 0x0000003400547944 */ /* 0x002fea0003c00000 */
        /* <DEDUP_REMOVED lines=11> */
.L_x_1933:
[----:B------:R-:W-:Y:S05]  /*37d0*/  BSYNC.RECONVERGENT B1 ;  /* 0x0000000000017941 */ /* 0x000fea0003800200 */
.L_x_1931:
        /* <DEDUP_REMOVED lines=37> */
.L_x_1935:
        /* <DEDUP_REMOVED lines=17> */
.L_x_1936:
[----:B------:R-:W-:Y:S05]  /*3b40*/  BSYNC.RECONVERGENT B1 ;  /* 0x0000000000017941 */ /* 0x000fea0003800200 */
.L_x_1934:
        /* <DEDUP_REMOVED lines=38> */
.L_x_1938:
        /* <DEDUP_REMOVED lines=17> */
.L_x_1939:
[----:B------:R-:W-:Y:S05]  /*3ec0*/  BSYNC.RECONVERGENT B1 ;  /* 0x0000000000017941 */ /* 0x000fea0003800200 */
.L_x_1937:
        /* <DEDUP_REMOVED lines=38> */
.L_x_1941:
        /* <DEDUP_REMOVED lines=17> */
.L_x_1942:
[----:B------:R-:W-:Y:S05]  /*4240*/  BSYNC.RECONVERGENT B1 ;  /* 0x0000000000017941 */ /* 0x000fea0003800200 */
.L_x_1940:
        /* <DEDUP_REMOVED lines=40> */
.L_x_1944:
        /* <DEDUP_REMOVED lines=17> */
.L_x_1945:
[----:B------:R-:W-:Y:S05]  /*45e0*/  BSYNC.RECONVERGENT B1 ;  /* 0x0000000000017941 */ /* 0x000fea0003800200 */
.L_x_1943:
        /* <DEDUP_REMOVED lines=40> */
.L_x_1947:
[----:B------:R-:W-:Y:S01]  /*4870*/  MOV R26, R20 ;  /* 0x00000014001a7202 */ /* 0x000fe20000000f00 */
[----:B------:R-:W-:Y:S01]  /*4880*/  IMAD.MOV.U32 R14, RZ, RZ, R22 ;  /* 0x000000ffff0e7224 */ /* 0x000fe200078e0016 */
[----:B------:R-:W-:Y:S02]  /*4890*/  MOV R13, R21 ;  /* 0x00000015000d7202 */ /* 0x000fe40000000f00 */
[----:B------:R-:W-:Y:S02]  /*48a0*/  MOV R11, R23 ;  /* 0x00000017000b7202 */ /* 0x000fe40000000f00 */
[----:B------:R-:W-:-:S07]  /*48b0*/  MOV R12, 0x48d0 ;  /* 0x000048d0000c7802 */ /* 0x000fce0000000f00 */
[----:B-1----:R-:W-:Y:S05]  /*48c0*/  CALL.REL.NOINC `($__internal_44_$__cuda_sm20_div_s64) ;  /* 0x0000002000e87944 */ /* 0x002fea0003c00000 */
        /* <DEDUP_REMOVED lines=11> */
.L_x_1948:
[----:B------:R-:W-:Y:S05]  /*4980*/  BSYNC.RECONVERGENT B1 ;  /* 0x0000000000017941 */ /* 0x000fea0003800200 */
.L_x_1946:
        /* <DEDUP_REMOVED lines=38> */
.L_x_1950:
        /* <DEDUP_REMOVED lines=17> */
.L_x_1951:
[----:B------:R-:W-:Y:S05]  /*4d00*/  BSYNC.RECONVERGENT B1 ;  /* 0x0000000000017941 */ /* 0x000fea0003800200 */
.L_x_1949:
        /* <DEDUP_REMOVED lines=15> */
.L_x_1927:
        /* <DEDUP_REMOVED lines=37> */
.L_x_1955:
[----:B------:R-:W-:Y:S01]  /*5050*/  MOV R26, R18 ;  /* 0x00000012001a7202 */ /* 0x000fe20000000f00 */
[----:B------:R-:W-:Y:S01]  /*5060*/  IMAD.MOV.U32 R14, RZ, RZ, R6 ;  /* 0x000000ffff0e7224 */ /* 0x000fe200078e0006 */
[----:B------:R-:W-:Y:S02]  /*5070*/  MOV R13, R19 ;  /* 0x00000013000d7202 */ /* 0x000fe40000000f00 */
[----:B------:R-:W-:Y:S02]  /*5080*/  MOV R11, R7 ;  /* 0x00000007000b7202 */ /* 0x000fe40000000f00 */
[----:B------:R-:W-:-:S07]  /*5090*/  MOV R12, 0x50b0 ;  /* 0x000050b0000c7802 */ /* 0x000fce0000000f00 */
[----:B------:R-:W-:Y:S05]  /*50a0*/  CALL.REL.NOINC `($__internal_44_$__cuda_sm20_div_s64) ;  /* 0x0000001800f07944 */ /* 0x000fea0003c00000 */
        /* <DEDUP_REMOVED lines=9> */
.L_x_1956:
[----:B------:R-:W-:Y:S05]  /*5140*/  BSYNC.RECONVERGENT B1 ;  /* 0x0000000000017941 */ /* 0x000fea0003800200 */
.L_x_1954:
        /* <DEDUP_REMOVED lines=39> */
.L_x_1958:
[----:B------:R-:W-:Y:S01]  /*53c0*/  MOV R26, R18 ;  /* 0x00000012001a7202 */ /* 0x000fe20000000f00 */
[----:B------:R-:W-:Y:S01]  /*53d0*/  IMAD.MOV.U32 R13, RZ, RZ, R19 ;  /* 0x000000ffff0d7224 */ /* 0x000fe200078e0013 */
[----:B------:R-:W-:Y:S02]  /*53e0*/  MOV R14, R6 ;  /* 0x00000006000e7202 */ /* 0x000fe40000000f00 */
[----:B------:R-:W-:Y:S02]  /*53f0*/  MOV R11, R7 ;  /* 0x00000007000b7202 */ /* 0x000fe40000000f00 */
[----:B------:R-:W-:-:S07]  /*5400*/  MOV R12, 0x5420 ;  /* 0x00005420000c7802 */ /* 0x000fce0000000f00 */
[----:B------:R-:W-:Y:S05]  /*5410*/  CALL.REL.NOINC `($__internal_44_$__cuda_sm20_div_s64) ;  /* 0x0000001800147944 */ /* 0x000fea0003c00000 */
        /* <DEDUP_REMOVED lines=11> */
.L_x_1959:
[----:B------:R-:W-:Y:S05]  /*54d0*/  BSYNC.RECONVERGENT B1 ;  /* 0x0000000000017941 */ /* 0x000fea0003800200 */
.L_x_1957:
        /* <DEDUP_REMOVED lines=40> */
.L_x_1961:
        /* <DEDUP_REMOVED lines=17> */
.L_x_1962:
[----:B------:R-:W-:Y:S05]  /*5870*/  BSYNC.RECONVERGENT B1 ;  /* 0x0000000000017941 */ /* 0x000fea0003800200 */
.L_x_1960:
        /* <DEDUP_REMOVED lines=40> */
.L_x_1964:
[----:B------:R-:W-:Y:S01]  /*5b00*/  MOV R26, R18 ;  /* 0x00000012001a7202 */ /* 0x000fe20000000f00 */
[----:B------:R-:W-:Y:S01]  /*5b10*/  IMAD.MOV.U32 R14, RZ, RZ, R20 ;  /* 0x000000ffff0e7224 */ /* 0x000fe200078e0014 */
[----:B------:R-:W-:Y:S02]  /*5b20*/  MOV R13, R19 ;  /* 0x00000013000d7202 */ /* 0x000fe40000000f00 */
[----:B------:R-:W-:Y:S02]  /*5b30*/  MOV R11, R21 ;  /* 0x00000015000b7202 */ /* 0x000fe40000000f00 */
[----:B------:R-:W-:-:S07]  /*5b40*/  MOV R12, 0x5b60 ;  /* 0x00005b60000c7802 */ /* 0x000fce0000000f00 */
[----:B------:R-:W-:Y:S05]  /*5b50*/  CALL.REL.NOINC `($__internal_44_$__cuda_sm20_div_s64) ;  /* 0x0000001000447944 */ /* 0x000fea0003c00000 */
        /* <DEDUP_REMOVED lines=11> */
.L_x_1965:
[----:B------:R-:W-:Y:S05]  /*5c10*/  BSYNC.RECONVERGENT B1 ;  /* 0x0000000000017941 */ /* 0x000fea0003800200 */
.L_x_1963:
        /* <DEDUP_REMOVED lines=11> */
.L_x_1953:
        /* <DEDUP_REMOVED lines=35> */
.L_x_1968:
[----:B------:R-:W-:Y:S01]  /*5f00*/  MOV R26, R18 ;  /* 0x00000012001a7202 */ /* 0x000fe20000000f00 */
[----:B------:R-:W-:Y:S01]  /*5f10*/  IMAD.MOV.U32 R13, RZ, RZ, R19 ;  /* 0x000000ffff0d7224 */ /* 0x000fe200078e0013 */
[----:B------:R-:W-:Y:S02]  /*5f20*/  MOV R14, R4 ;  /* 0x00000004000e7202 */ /* 0x000fe40000000f00 */
[----:B------:R-:W-:Y:S02]  /*5f30*/  MOV R11, R5 ;  /* 0x00000005000b7202 */ /* 0x000fe40000000f00 */
[----:B------:R-:W-:-:S07]  /*5f40*/  MOV R12, 0x5f60 ;  /* 0x00005f60000c7802 */ /* 0x000fce0000000f00 */
[----:B------:R-:W-:Y:S05]  /*5f50*/  CALL.REL.NOINC `($__internal_44_$__cuda_sm20_div_s64) ;  /* 0x0000000c00447944 */ /* 0x000fea0003c00000 */
        /* <DEDUP_REMOVED lines=8> */
.L_x_1969:
[----:B------:R-:W-:Y:S05]  /*5fe0*/  BSYNC.RECONVERGENT B1 ;  /* 0x0000000000017941 */ /* 0x000fea0003800200 */
.L_x_1967:
        /* <DEDUP_REMOVED lines=39> */
.L_x_1971:
[----:B------:R-:W-:Y:S01]  /*6260*/  MOV R26, R18 ;  /* 0x00000012001a7202 */ /* 0x000fe20000000f00 */
[----:B------:R-:W-:Y:S01]  /*6270*/  IMAD.MOV.U32 R13, RZ, RZ, R19 ;  /* 0x000000ffff0d7224 */ /* 0x000fe200078e0013 */
[----:B------:R-:W-:Y:S02]  /*6280*/  MOV R14, R16 ;  /* 0x00000010000e7202 */ /* 0x000fe40000000f00 */
[----:B------:R-:W-:Y:S02]  /*6290*/  MOV R11, R17 ;  /* 0x00000011000b7202 */ /* 0x000fe40000000f00 */
[----:B------:R-:W-:-:S07]  /*62a0*/  MOV R12, 0x62c0 ;  /* 0x000062c0000c7802 */ /* 0x000fce0000000f00 */
[----:B------:R-:W-:Y:S05]  /*62b0*/  CALL.REL.NOINC `($__internal_44_$__cuda_sm20_div_s64) ;  /* 0x00000008006c7944 */ /* 0x000fea0003c00000 */
        /* <DEDUP_REMOVED lines=11> */
.L_x_1972:
[----:B------:R-:W-:Y:S05]  /*6370*/  BSYNC.RECONVERGENT B1 ;  /* 0x0000000000017941 */ /* 0x000fea0003800200 */
.L_x_1970:
        /* <DEDUP_REMOVED lines=11> */
.L_x_1966:
        /* <DEDUP_REMOVED lines=31> */
.L_x_1974:
[----:B------:R-:W-:Y:S01]  /*6620*/  IMAD.MOV.U32 R24, RZ, RZ, R20 ;  /* 0x000000ffff187224 */ /* 0x000fe200078e0014 */
[----:B------:R-:W-:-:S07]  /*6630*/  MOV R26, 0x6650 ;  /* 0x00006650001a7802 */ /* 0x000fce0000000f00 */
[----:B------:R-:W-:Y:S05]  /*6640*/  CALL.REL.NOINC `($__internal_45_$__cuda_sm20_rem_s64) ;  /* 0x0000000800d47944 */ /* 0x000fea0003c00000 */
[----:B------:R-:W-:Y:S02]  /*6650*/  MOV R4, R6 ;  /* 0x0000000600047202 */ /* 0x000fe40000000f00 */
[----:B------:R-:W-:-:S07]  /*6660*/  MOV R5, R7 ;  /* 0x0000000700057202 */ /* 0x000fce0000000f00 */
.L_x_1975:
[----:B------:R-:W-:Y:S05]  /*6670*/  BSYNC.RECONVERGENT B1 ;  /* 0x0000000000017941 */ /* 0x000fea0003800200 */
.L_x_1973:
        /* <DEDUP_REMOVED lines=9> */
.L_x_1926:
[----:B------:R-:W2:Y:S04]  /*6710*/  LDG.E.64 R4, desc[UR12][R8.64] ;  /* 0x0000000c08047981 */ /* 0x000ea8000c1e1b00 */
[----:B--2---:R1:W-:Y:S02]  /*6720*/  STS.64 [R3], R4 ;  /* 0x0000000403007388 */ /* 0x0043e40000000a00 */
.L_x_1925:
[----:B------:R-:W-:Y:S05]  /*6730*/  BSYNC.RECONVERGENT B0 ;  /* 0x0000000000007941 */ /* 0x000fea0003800200 */
.L_x_1877:
[----:B------:R-:W-:Y:S01]  /*6740*/  BAR.SYNC.DEFER_BLOCKING 0x0 ;  /* 0x0000000000007b1d */ /* 0x000fe20000010000 */
[----:B------:R-:W-:-:S13]  /*6750*/  ISETP.GE.U32.AND P0, PT, R2, 0x42, PT ;  /* 0x000000420200780c */ /* 0x000fda0003f06070 */
[----:B------:R-:W-:Y:S05]  /*6760*/  @!P0 BRA `(.L_x_1976) ;  /* 0x0000000000448947 */ /* 0x000fea0003800000 */
.L_x_1979:
        /* <DEDUP_REMOVED lines=12> */
.L_x_1978:
[----:B------:R-:W-:Y:S05]  /*6830*/  BSYNC.RECONVERGENT B0 ;  /* 0x0000000000007941 */ /* 0x000fea0003800200 */
.L_x_1977:
[----:B------:R-:W-:Y:S01]  /*6840*/  BAR.SYNC.DEFER_BLOCKING 0x0 ;  /* 0x0000000000007b1d */ /* 0x000fe20000010000 */
[----:B------:R-:W-:Y:S01]  /*6850*/  ISETP.GT.U32.AND P0, PT, R2, 0x83, PT ;  /* 0x000000830200780c */ /* 0x000fe20003f04070 */
[----:B------:R-:W-:-:S12]  /*6860*/  IMAD.MOV.U32 R2, RZ, RZ, R10 ;  /* 0x000000ffff027224 */ /* 0x000fd800078e000a */
[----:B------:R-:W-:Y:S05]  /*6870*/  @P0 BRA `(.L_x_1979) ;  /* 0xfffffffc00bc0947 */ /* 0x000fea000383ffff */
.L_x_1976:
        /* <DEDUP_REMOVED lines=63> */
        .weak           $__internal_44_$__cuda_sm20_div_s64
        .type           $__internal_44_$__cuda_sm20_div_s64,@function
        .size           $__internal_44_$__cuda_sm20_div_s64,($__internal_45_$__cuda_sm20_rem_s64 - $__internal_44_$__cuda_sm20_div_s64)
$__internal_44_$__cuda_sm20_div_s64:
        /* <DEDUP_REMOVED lines=82> */
[----:B------:R-:W-:Y:S06]  /*7190*/  RET.REL.NODEC R12 `(contiguous_reduce2_i64) ;  /* 0xffffff8c0c987950 */ /* 0x000fec0003c3ffff */
        .weak           $__internal_45_$__cuda_sm20_rem_s64
        .type           $__internal_45_$__cuda_sm20_rem_s64,@function
        .size           $__internal_45_$__cuda_sm20_rem_s64,(.L_x_3170 - $__internal_45_$__cuda_sm20_rem_s64)
$__internal_45_$__cuda_sm20_rem_s64:
        /* <DEDUP_REMOVED lines=76> */
[----:B------:R-:W-:Y:S06]  /*7660*/  RET.REL.NODEC R26 `(contiguous_reduce2_i64) ;  /* 0xffffff881a647950 */ /* 0x000fec0003c3ffff */
.L_x_1980:
        /* <DEDUP_REMOVED lines=9> */
.L_x_3170:


//--------------------- .text.uncontiguous_reduce_i64 --------------------------
	.section	.text.uncontiguous_reduce_i64,"ax",@progbits
	.align	128
        .global         uncontiguous_reduce_i64
        .type           uncontiguous_reduce_i64,@function
        .size           uncontiguous_reduce_i64,(.L_x_3172 - uncontiguous_reduce_i64)
        .other          uncontiguous_reduce_i64,@"STO_CUDA_ENTRY STV_DEFAULT"
uncontiguous_reduce_i64:
.text.uncontiguous_reduce_i64:
        /* <DEDUP_REMOVED lines=44> */
.L_x_2009:
        /* <DEDUP_REMOVED lines=33> */
.L_x_1986:
[----:B------:R-:W-:Y:S01]  /*04d0*/  MOV R29, R14 ;  /* 0x0000000e001d7202 */ /* 0x000fe20000000f00 */
[----:B------:R-:W-:Y:S01]  /*04e0*/  IMAD.MOV.U32 R26, RZ, RZ, R15 ;  /* 0x000000ffff1a7224 */ /* 0x000fe200078e000f */
[----:B------:R-:W-:Y:S01]  /*04f0*/  MOV R13, R16 ;  /* 0x00000010000d7202 */ /* 0x000fe20000000f00 */
[----:B------:R-:W-:Y:S01]  /*0500*/  IMAD.MOV.U32 R12, RZ, RZ, R17 ;  /* 0x000000ffff0c7224 */ /* 0x000fe200078e0011 */
[----:B------:R-:W-:-:S07]  /*0510*/  MOV R11, 0x530 ;  /* 0x00000530000b7802 */ /* 0x000fce0000000f00 */
[----:B------:R-:W-:Y:S05]  /*0520*/  CALL.REL.NOINC `($__internal_46_$__cuda_sm20_div_s64) ;  /* 0x00000068003c7944 */ /* 0x000fea0003c00000 */
        /* <DEDUP_REMOVED lines=9> */
.L_x_1987:
[----:B------:R-:W-:Y:S05]  /*05c0*/  BSYNC.RECONVERGENT B1 ;  /* 0x0000000000017941 */ /* 0x000fea0003800200 */
.L_x_1985:
        /* <DEDUP_REMOVED lines=36> */
.L_x_1989:
[----:B------:R-:W-:Y:S01]  /*0810*/  MOV R29, R7 ;  /* 0x00000007001d7202 */ /* 0x000fe20000000f00 */
[----:B------:R-:W-:Y:S01]  /*0820*/  IMAD.MOV.U32 R26, RZ, RZ, R8 ;  /* 0x000000ffff1a7224 */ /* 0x000fe200078e0008 */
[----:B------:R-:W-:Y:S01]  /*0830*/  MOV R13, R16 ;  /* 0x00000010000d7202 */ /* 0x000fe20000000f00 */
[----:B------:R-:W-:Y:S01]  /*0840*/  IMAD.MOV.U32 R12, RZ, RZ, R17 ;  /* 0x000000ffff0c7224 */ /* 0x000fe200078e0011 */
[----:B------:R-:W-:-:S07]  /*0850*/  MOV R11, 0x870 ;  /* 0x00000870000b7802 */ /* 0x000fce0000000f00 */
[----:B------:R-:W-:Y:S05]  /*0860*/  CALL.REL.NOINC `($__internal_46_$__cuda_sm20_div_s64) ;  /* 0x00000064006c7944 */ /* 0x000fea0003c00000 */
        /* <DEDUP_REMOVED lines=10> */
.L_x_1990:
[----:B------:R-:W-:Y:S05]  /*0910*/  BSYNC.RECONVERGENT B1 ;  /* 0x0000000000017941 */ /* 0x000fea0003800200 */
.L_x_1988:
        /* <DEDUP_REMOVED lines=37> */
.L_x_1992:
[----:B------:R-:W-:Y:S01]  /*0b70*/  IMAD.MOV.U32 R29, RZ, RZ, R14 ;  /* 0x000000ffff1d7224 */ /* 0x000fe200078e000e */
[----:B------:R-:W-:Y:S01]  /*0b80*/  MOV R26, R15 ;  /* 0x0000000f001a7202 */ /* 0x000fe20000000f00 */
[----:B------:R-:W-:Y:S01]  /*0b90*/  IMAD.MOV.U32 R13, RZ, RZ, R16 ;  /* 0x000000ffff0d7224 */ /* 0x000fe200078e0010 */
[----:B------:R-:W-:Y:S02]  /*0ba0*/  MOV R12, R17 ;  /* 0x00000011000c7202 */ /* 0x000fe40000000f00 */
[----:B------:R-:W-:-:S07]  /*0bb0*/  MOV R11, 0xbd0 ;  /* 0x00000bd0000b7802 */ /* 0x000fce0000000f00 */
[----:B------:R-:W-:Y:S05]  /*0bc0*/  CALL.REL.NOINC `($__internal_46_$__cuda_sm20_div_s64) ;  /* 0x0000006000947944 */ /* 0x000fea0003c00000 */
        /* <DEDUP_REMOVED lines=10> */
.L_x_1993:
[----:B------:R-:W-:Y:S05]  /*0c70*/  BSYNC.RECONVERGENT B1 ;  /* 0x0000000000017941 */ /* 0x000fea0003800200 */
.L_x_1991:
        /* <DEDUP_REMOVED lines=34> */
.L_x_1995:
        /* <DEDUP_REMOVED lines=16> */
.L_x_1996:
[----:B------:R-:W-:Y:S05]  /*0fa0*/  BSYNC.RECONVERGENT B1 ;  /* 0x0000000000017941 */ /* 0x000fea0003800200 */
.L_x_1994:
        /* <DEDUP_REMOVED lines=37> */
.L_x_1998:
[----:B------:R-:W-:Y:S01]  /*1200*/  MOV R29, R14 ;  /* 0x0000000e001d7202 */ /* 0x000fe20000000f00 */
[----:B------:R-:W-:Y:S01]  /*1210*/  IMAD.MOV.U32 R26, RZ, RZ, R15 ;  /* 0x000000ffff1a7224 */ /* 0x000fe200078e000f */
[----:B------:R-:W-:Y:S01]  /*1220*/  MOV R13, R16 ;  /* 0x00000010000d7202 */ /* 0x000fe20000000f00 */
[----:B------:R-:W-:Y:S01]  /*1230*/  IMAD.MOV.U32 R12, RZ, RZ, R17 ;  /* 0x000000ffff0c7224 */ /* 0x000fe200078e0011 */
[----:B------:R-:W-:-:S07]  /*1240*/  MOV R11, 0x1260 ;  /* 0x00001260000b7802 */ /* 0x000fce0000000f00 */
[----:B------:R-:W-:Y:S05]  /*1250*/  CALL.REL.NOINC `($__internal_46_$__cuda_sm20_div_s64) ;  /* 0x0000005800f07944 */ /* 0x000fea0003c00000 */
        /* <DEDUP_REMOVED lines=11> */
.L_x_1999:
[----:B------:R-:W-:Y:S05]  /*1310*/  BSYNC.RECONVERGENT B1 ;  /* 0x0000000000017941 */ /* 0x000fea0003800200 */
.L_x_1997:
        /* <DEDUP_REMOVED lines=35> */
.L_x_2001:
        /* <DEDUP_REMOVED lines=16> */
.L_x_2002:
[----:B------:R-:W-:Y:S05]  /*1650*/  BSYNC.RECONVERGENT B1 ;  /* 0x0000000000017941 */ /* 0x000fea0003800200 */
.L_x_2000:
        /* <DEDUP_REMOVED lines=36> */
.L_x_2004:
        /* <DEDUP_REMOVED lines=17> */
.L_x_2005:
[----:B------:R-:W-:Y:S05]  /*19b0*/  BSYNC.RECONVERGENT B1 ;  /* 0x0000000000017941 */ /* 0x000fea0003800200 */
.L_x_2003:
        /* <DEDUP_REMOVED lines=36> */
.L_x_2007:
        /* <DEDUP_REMOVED lines=17> */
.L_x_2008:
[----:B------:R-:W-:Y:S05]  /*1d10*/  BSYNC.RECONVERGENT B1 ;  /* 0x0000000000017941 */ /* 0x000fea0003800200 */
.L_x_2006:
        /* <DEDUP_REMOVED lines=10> */
.L_x_1984:
        /* <DEDUP_REMOVED lines=36> */
.L_x_2012:
[----:B------:R-:W-:Y:S01]  /*2000*/  IMAD.MOV.U32 R29, RZ, RZ, R14 ;  /* 0x000000ffff1d7224 */ /* 0x000fe200078e000e */
[----:B------:R-:W-:Y:S01]  /*2010*/  MOV R26, R15 ;  /* 0x0000000f001a7202 */ /* 0x000fe20000000f00 */
[----:B------:R-:W-:Y:S01]  /*2020*/  IMAD.MOV.U32 R13, RZ, RZ, R16 ;  /* 0x000000ffff0d7224 */ /* 0x000fe200078e0010 */
[----:B------:R-:W-:Y:S02]  /*2030*/  MOV R12, R17 ;  /* 0x00000011000c7202 */ /* 0x000fe40000000f00 */
[----:B------:R-:W-:-:S07]  /*2040*/  MOV R11, 0x2060 ;  /* 0x00002060000b7802 */ /* 0x000fce0000000f00 */
[----:B------:R-:W-:Y:S05]  /*2050*/  CALL.REL.NOINC `($__internal_46_$__cuda_sm20_div_s64) ;  /* 0x0000004c00707944 */ /* 0x000fea0003c00000 */
        /* <DEDUP_REMOVED lines=9> */
.L_x_2013:
[----:B------:R-:W-:Y:S05]  /*20f0*/  BSYNC.RECONVERGENT B1 ;  /* 0x0000000000017941 */ /* 0x000fea0003800200 */
.L_x_2011:
        /* <DEDUP_REMOVED lines=36> */
.L_x_2015:
[----:B------:R-:W-:Y:S01]  /*2340*/  IMAD.MOV.U32 R29, RZ, RZ, R7 ;  /* 0x000000ffff1d7224 */ /* 0x000fe200078e0007 */
[----:B------:R-:W-:Y:S01]  /*2350*/  MOV R26, R8 ;  /* 0x00000008001a7202 */ /* 0x000fe20000000f00 */
[----:B------:R-:W-:Y:S01]  /*2360*/  IMAD.MOV.U32 R13, RZ, RZ, R16 ;  /* 0x000000ffff0d7224 */ /* 0x000fe200078e0010 */
[----:B------:R-:W-:Y:S02]  /*2370*/  MOV R12, R17 ;  /* 0x00000011000c7202 */ /* 0x000fe40000000f00 */
[----:B------:R-:W-:-:S07]  /*2380*/  MOV R11, 0x23a0 ;  /* 0x000023a0000b7802 */ /* 0x000fce0000000f00 */
[----:B------:R-:W-:Y:S05]  /*2390*/  CALL.REL.NOINC `($__internal_46_$__cuda_sm20_div_s64) ;  /* 0x0000004800a07944 */ /* 0x000fea0003c00000 */
        /* <DEDUP_REMOVED lines=11> */
.L_x_2016:
[----:B------:R-:W-:Y:S05]  /*2450*/  BSYNC.RECONVERGENT B1 ;  /* 0x0000000000017941 */ /* 0x000fea0003800200 */
.L_x_2014:
        /* <DEDUP_REMOVED lines=38> */
.L_x_2018:
        /* <DEDUP_REMOVED lines=16> */
.L_x_2019:
[----:B------:R-:W-:Y:S05]  /*27c0*/  BSYNC.RECONVERGENT B1 ;  /* 0x0000000000017941 */ /* 0x000fea0003800200 */
.L_x_2017:
        /* <DEDUP_REMOVED lines=36> */
.L_x_2021:
        /* <DEDUP_REMOVED lines=16> */
.L_x_2022:
[----:B------:R-:W-:Y:S05]  /*2b10*/  BSYNC.RECONVERGENT B1 ;  /* 0x0000000000017941 */ /* 0x000fea0003800200 */
.L_x_2020:
[----:B------:R-:W-:Y:S01]  /*2b20*/  MOV R34, R20 ;  /* 0x0000001400227202 */ /* 0x000fe20000000f00 */
[----:B------:R-:W-:Y:S02]  /*2b30*/  IMAD R5, R5, R38, RZ ;  /* 0x0000002605057224 */ /* 0x000fe400078e02ff */
[----:B------:R-:W-:Y:S02]  /*2b40*/  VIADD R9, R9, 0xfffffffe ;  /* 0xfffffffe09097836 */ /* 0x000fe40000000000 */
[----:B------:R-:W-:-:S04]  /*2b50*/  IMAD.WIDE.U32 R34, R38, R10, R34 ;  /* 0x0000000a26227225 */ /* 0x000fc800078e0022 */
[----:B------:R-:W-:-:S05]  /*2b60*/  IMAD R5, R39, R10, R5 ;  /* 0x0000000a27057224 */ /* 0x000fca00078e0205 */
[----:B------:R-:W-:Y:S01]  /*2b70*/  IADD3 R6, PT, PT, R35, R5, RZ ;  /* 0x0000000523067210 */ /* 0x000fe20007ffe0ff */
[----:B------:R-:W-:-:S07]  /*2b80*/  IMAD.MOV.U32 R5, RZ, RZ, R34 ;  /* 0x000000ffff057224 */ /* 0x000fce00078e0022 */
.L_x_2010:
        /* <DEDUP_REMOVED lines=31> */
.L_x_2024:
[----:B------:R-:W-:Y:S01]  /*2d80*/  MOV R20, R14 ;  /* 0x0000000e00147202 */ /* 0x000fe20000000f00 */
[----:B------:R-:W-:Y:S01]  /*2d90*/  IMAD.MOV.U32 R24, RZ, RZ, R15 ;  /* 0x000000ffff187224 */ /* 0x000fe200078e000f */
[----:B------:R-:W-:Y:S01]  /*2da0*/  MOV R21, R16 ;  /* 0x0000001000157202 */ /* 0x000fe20000000f00 */
[----:B------:R-:W-:Y:S01]  /*2db0*/  IMAD.MOV.U32 R22, RZ, RZ, R17 ;  /* 0x000000ffff167224 */ /* 0x000fe200078e0011 */
[----:B------:R-:W-:-:S07]  /*2dc0*/  MOV R23, 0x2de0 ;  /* 0x00002de000177802 */ /* 0x000fce0000000f00 */
[----:B------:R-:W-:Y:S05]  /*2dd0*/  CALL.REL.NOINC `($__internal_47_$__cuda_sm20_rem_s64) ;  /* 0x0000004400607944 */ /* 0x000fea0003c00000 */
[----:B------:R-:W-:Y:S01]  /*2de0*/  MOV R10, R12 ;  /* 0x0000000c000a7202 */ /* 0x000fe20000000f00 */
[----:B------:R-:W-:-:S07]  /*2df0*/  IMAD.MOV.U32 R11, RZ, RZ, R13 ;  /* 0x000000ffff0b7224 */ /* 0x000fce00078e000d */
.L_x_2025:
[----:B------:R-:W-:Y:S05]  /*2e00*/  BSYNC.RECONVERGENT B1 ;  /* 0x0000000000017941 */ /* 0x000fea0003800200 */
.L_x_2023:
        /* <DEDUP_REMOVED lines=33> */
.L_x_2027:
[----:B------:R-:W-:Y:S01]  /*3020*/  IMAD.MOV.U32 R21, RZ, RZ, R16 ;  /* 0x000000ffff157224 */ /* 0x000fe200078e0010 */
[----:B------:R-:W-:Y:S01]  /*3030*/  MOV R22, R17 ;  /* 0x0000001100167202 */ /* 0x000fe20000000f00 */
[----:B------:R-:W-:Y:S01]  /*3040*/  IMAD.MOV.U32 R20, RZ, RZ, R7 ;  /* 0x000000ffff147224 */ /* 0x000fe200078e0007 */
[----:B------:R-:W-:Y:S02]  /*3050*/  MOV R24, R8 ;  /* 0x0000000800187202 */ /* 0x000fe40000000f00 */
[----:B------:R-:W-:-:S07]  /*3060*/  MOV R23, 0x3080 ;  /* 0x0000308000177802 */ /* 0x000fce0000000f00 */
[----:B------:R-:W-:Y:S05]  /*3070*/  CALL.REL.NOINC `($__internal_47_$__cuda_sm20_rem_s64) ;  /* 0x0000004000b87944 */ /* 0x000fea0003c00000 */
[----:B------:R-:W-:Y:S01]  /*3080*/  IMAD.MOV.U32 R8, RZ, RZ, R12 ;  /* 0x000000ffff087224 */ /* 0x000fe200078e000c */
[----:B------:R-:W-:-:S07]  /*3090*/  MOV R9, R13 ;  /* 0x0000000d00097202 */ /* 0x000fce0000000f00 */
.L_x_2028:
[----:B------:R-:W-:Y:S05]  /*30a0*/  BSYNC.RECONVERGENT B1 ;  /* 0x0000000000017941 */ /* 0x000fea0003800200 */
.L_x_2026:
[----:B------:R-:W-:Y:S01]  /*30b0*/  MOV R11, R6 ;  /* 0x00000006000b7202 */ /* 0x000fe20000000f00 */
[----:B------:R-:W-:Y:S02]  /*30c0*/  IMAD.MOV.U32 R10, RZ, RZ, R5 ;  /* 0x000000ffff0a7224 */ /* 0x000fe400078e0005 */
[----:B------:R-:W-:Y:S02]  /*30d0*/  IMAD R7, R9, R18, RZ ;  /* 0x0000001209077224 */ /* 0x000fe400078e02ff */
[----:B------:R-:W-:-:S04]  /*30e0*/  IMAD.WIDE.U32 R10, R18, R8, R10 ;  /* 0x00000008120a7225 */ /* 0x000fc800078e000a */
[----:B------:R-:W-:Y:S01]  /*30f0*/  IMAD R7, R19, R8, R7 ;  /* 0x0000000813077224 */ /* 0x000fe200078e0207 */
[----:B------:R-:W-:-:S03]  /*3100*/  MOV R5, R10 ;  /* 0x0000000a00057202 */ /* 0x000fc60000000f00 */
[----:B------:R-:W-:-:S07]  /*3110*/  IMAD.IADD R6, R11, 0x1, R7 ;  /* 0x000000010b067824 */ /* 0x000fce00078e0207 */
.L_x_1983:
        /* <DEDUP_REMOVED lines=13> */
.L_x_1982:
        /* <DEDUP_REMOVED lines=20> */
.L_x_2056:
        /* <DEDUP_REMOVED lines=33> */
.L_x_2033:
[----:B------:R-:W-:Y:S01]  /*3540*/  IMAD.MOV.U32 R29, RZ, RZ, R15 ;  /* 0x000000ffff1d7224 */ /* 0x000fe200078e000f */
[----:B------:R-:W-:Y:S01]  /*3550*/  MOV R26, R14 ;  /* 0x0000000e001a7202 */ /* 0x000fe20000000f00 */
[----:B------:R-:W-:Y:S01]  /*3560*/  IMAD.MOV.U32 R13, RZ, RZ, R34 ;  /* 0x000000ffff0d7224 */ /* 0x000fe200078e0022 */
[----:B------:R-:W-:Y:S02]  /*3570*/  MOV R12, R35 ;  /* 0x00000023000c7202 */ /* 0x000fe40000000f00 */
[----:B------:R-:W-:-:S07]  /*3580*/  MOV R11, 0x35a0 ;  /* 0x000035a0000b7802 */ /* 0x000fce0000000f00 */
[----:B-123--:R-:W-:Y:S05]  /*3590*/  CALL.REL.NOINC `($__internal_46_$__cuda_sm20_div_s64) ;  /* 0x0000003800207944 */ /* 0x00efea0003c00000 */
        /* <DEDUP_REMOVED lines=11> */
.L_x_2034:
[----:B------:R-:W-:Y:S05]  /*3650*/  BSYNC.RECONVERGENT B1 ;  /* 0x0000000000017941 */ /* 0x000fea0003800200 */
.L_x_2032:
        /* <DEDUP_REMOVED lines=39> */
.L_x_2036:
[----:B------:R-:W-:Y:S01]  /*38d0*/  IMAD.MOV.U32 R29, RZ, RZ, R34 ;  /* 0x000000ffff1d7224 */ /* 0x000fe200078e0022 */
[----:B------:R-:W-:Y:S01]  /*38e0*/  MOV R26, R35 ;  /* 0x00000023001a7202 */ /* 0x000fe20000000f00 */
[----:B------:R-:W-:Y:S01]  /*38f0*/  IMAD.MOV.U32 R13, RZ, RZ, R36 ;  /* 0x000000ffff0d7224 */ /* 0x000fe200078e0024 */
[----:B------:R-:W-:Y:S02]  /*3900*/  MOV R12, R37 ;  /* 0x00000025000c7202 */ /* 0x000fe40000000f00 */
[----:B------:R-:W-:-:S07]  /*3910*/  MOV R11, 0x3930 ;  /* 0x00003930000b7802 */ /* 0x000fce0000000f00 */
[----:B-1----:R-:W-:Y:S05]  /*3920*/  CALL.REL.NOINC `($__internal_46_$__cuda_sm20_div_s64) ;  /* 0x00000034003c7944 */ /* 0x002fea0003c00000 */
        /* <DEDUP_REMOVED lines=11> */
.L_x_2037:
[----:B------:R-:W-:Y:S05]  /*39e0*/  BSYNC.RECONVERGENT B1 ;  /* 0x0000000000017941 */ /* 0x000fea0003800200 */
.L_x_2035:
        /* <DEDUP_REMOVED lines=38> */
.L_x_2039:
[----:B------:R-:W-:Y:S01]  /*3c50*/  MOV R29, R34 ;  /* 0x00000022001d7202 */ /* 0x000fe20000000f00 */
[----:B------:R-:W-:Y:S01]  /*3c60*/  IMAD.MOV.U32 R26, RZ, RZ, R35 ;  /* 0x000000ffff1a7224 */ /* 0x000fe200078e0023 */
[----:B------:R-:W-:Y:S01]  /*3c70*/  MOV R13, R36 ;  /* 0x00000024000d7202 */ /* 0x000fe20000000f00 */
[----:B------:R-:W-:Y:S01]  /*3c80*/  IMAD.MOV.U32 R12, RZ, RZ, R37 ;  /* 0x000000ffff0c7224 */ /* 0x000fe200078e0025 */
[----:B------:R-:W-:-:S07]  /*3c90*/  MOV R11, 0x3cb0 ;  /* 0x00003cb0000b7802 */ /* 0x000fce0000000f00 */
[----:B-1----:R-:W-:Y:S05]  /*3ca0*/  CALL.REL.NOINC `($__internal_46_$__cuda_sm20_div_s64) ;  /* 0x00000030005c7944 */ /* 0x002fea0003c00000 */
        /* <DEDUP_REMOVED lines=11> */
.L_x_2040:
[----:B------:R-:W-:Y:S05]  /*3d60*/  BSYNC.RECONVERGENT B1 ;  /* 0x0000000000017941 */ /* 0x000fea0003800200 */
.L_x_2038:
        /* <DEDUP_REMOVED lines=38> */
.L_x_2042:
        /* <DEDUP_REMOVED lines=17> */
.L_x_2043:
[----:B------:R-:W-:Y:S05]  /*40e0*/  BSYNC.RECONVERGENT B1 ;  /* 0x0000000000017941 */ /* 0x000fea0003800200 */
.L_x_2041:
        /* <DEDUP_REMOVED lines=39> */
.L_x_2045:
        /* <DEDUP_REMOVED lines=17> */
.L_x_2046:
[----:B------:R-:W-:Y:S05]  /*4470*/  BSYNC.RECONVERGENT B1 ;  /* 0x0000000000017941 */ /* 0x000fea0003800200 */
.L_x_2044:
        /* <DEDUP_REMOVED lines=38> */
.L_x_2048:
        /* <DEDUP_REMOVED lines=17> */
.L_x_2049:
[----:B------:R-:W-:Y:S05]  /*47f0*/  BSYNC.RECONVERGENT B1 ;  /* 0x0000000000017941 */ /* 0x000fea0003800200 */
.L_x_2047:
        /* <DEDUP_REMOVED lines=38> */
.L_x_2051:
        /* <DEDUP_REMOVED lines=17> */
.L_x_2052:
[----:B------:R-:W-:Y:S05]  /*4b70*/  BSYNC.RECONVERGENT B1 ;  /* 0x0000000000017941 */ /* 0x000fea0003800200 */
.L_x_2050:
        /* <DEDUP_REMOVED lines=36> */
.L_x_2054:
[----:B------:R-:W-:Y:S01]  /*4dc0*/  MOV R29, R34 ;  /* 0x00000022001d7202 */ /* 0x000fe20000000f00 */
[----:B------:R-:W-:Y:S01]  /*4dd0*/  IMAD.MOV.U32 R26, RZ, RZ, R35 ;  /* 0x000000ffff1a7224 */ /* 0x000fe200078e0023 */
[----:B------:R-:W-:Y:S02]  /*4de0*/  MOV R13, R36 ;  /* 0x00000024000d7202 */ /* 0x000fe40000000f00 */
        /* <DEDUP_REMOVED lines=14> */
.L_x_2055:
[----:B------:R-:W-:Y:S05]  /*4ed0*/  BSYNC.RECONVERGENT B1 ;  /* 0x0000000000017941 */ /* 0x000fea0003800200 */
.L_x_2053:
        /* <DEDUP_REMOVED lines=12> */
.L_x_2031:
        /* <DEDUP_REMOVED lines=35> */
.L_x_2059:
[----:B------:R-:W-:Y:S01]  /*51d0*/  MOV R29, R15 ;  /* 0x0000000f001d7202 */ /* 0x000fe20000000f00 */
[----:B------:R-:W-:Y:S01]  /*51e0*/  IMAD.MOV.U32 R13, RZ, RZ, R16 ;  /* 0x000000ffff0d7224 */ /* 0x000fe200078e0010 */
[----:B------:R-:W-:Y:S02]  /*51f0*/  MOV R26, R14 ;  /* 0x0000000e001a7202 */ /* 0x000fe40000000f00 */
[----:B------:R-:W-:Y:S02]  /*5200*/  MOV R12, R17 ;  /* 0x00000011000c7202 */ /* 0x000fe40000000f00 */
[----:B------:R-:W-:-:S07]  /*5210*/  MOV R11, 0x5230 ;  /* 0x00005230000b7802 */ /* 0x000fce0000000f00 */
[----:B------:R-:W-:Y:S05]  /*5220*/  CALL.REL.NOINC `($__internal_46_$__cuda_sm20_div_s64) ;  /* 0x0000001800fc7944 */ /* 0x000fea0003c00000 */
        /* <DEDUP_REMOVED lines=11> */
.L_x_2060:
[----:B------:R-:W-:Y:S05]  /*52e0*/  BSYNC.RECONVERGENT B1 ;  /* 0x0000000000017941 */ /* 0x000fea0003800200 */
.L_x_2058:
        /* <DEDUP_REMOVED lines=41> */
.L_x_2062:
        /* <DEDUP_REMOVED lines=17> */
.L_x_2063:
[----:B------:R-:W-:Y:S05]  /*5690*/  BSYNC.RECONVERGENT B1 ;  /* 0x0000000000017941 */ /* 0x000fea0003800200 */
.L_x_2061:
        /* <DEDUP_REMOVED lines=40> */
.L_x_2065:
[----:B------:R-:W-:Y:S01]  /*5920*/  MOV R29, R18 ;  /* 0x00000012001d7202 */ /* 0x000fe20000000f00 */
[----:B------:R-:W-:Y:S01]  /*5930*/  IMAD.MOV.U32 R13, RZ, RZ, R20 ;  /* 0x000000ffff0d7224 */ /* 0x000fe200078e0014 */
[----:B------:R-:W-:Y:S02]  /*5940*/  MOV R26, R19 ;  /* 0x00000013001a7202 */ /* 0x000fe40000000f00 */
[----:B------:R-:W-:Y:S02]  /*5950*/  MOV R12, R21 ;  /* 0x00000015000c7202 */ /* 0x000fe40000000f00 */
[----:B------:R-:W-:-:S07]  /*5960*/  MOV R11, 0x5980 ;  /* 0x00005980000b7802 */ /* 0x000fce0000000f00 */
[----:B------:R-:W-:Y:S05]  /*5970*/  CALL.REL.NOINC `($__internal_46_$__cuda_sm20_div_s64) ;  /* 0x0000001400287944 */ /* 0x000fea0003c00000 */
        /* <DEDUP_REMOVED lines=11> */
.L_x_2066:
[----:B------:R-:W-:Y:S05]  /*5a30*/  BSYNC.RECONVERGENT B1 ;  /* 0x0000000000017941 */ /* 0x000fea0003800200 */
.L_x_2064:
        /* <DEDUP_REMOVED lines=39> */
.L_x_2068:
        /* <DEDUP_REMOVED lines=17> */
.L_x_2069:
[----:B------:R-:W-:Y:S05]  /*5dc0*/  BSYNC.RECONVERGENT B1 ;  /* 0x0000000000017941 */ /* 0x000fea0003800200 */
.L_x_2067:
        /* <DEDUP_REMOVED lines=10> */
.L_x_2057:
        /* <DEDUP_REMOVED lines=34> */
.L_x_2072:
[----:B------:R-:W-:Y:S01]  /*6090*/  MOV R29, R15 ;  /* 0x0000000f001d7202 */ /* 0x000fe20000000f00 */
[----:B------:R-:W-:Y:S01]  /*60a0*/  IMAD.MOV.U32 R26, RZ, RZ, R14 ;  /* 0x000000ffff1a7224 */ /* 0x000fe200078e000e */
[----:B------:R-:W-:Y:S02]  /*60b0*/  MOV R13, R16 ;  /* 0x00000010000d7202 */ /* 0x000fe40000000f00 */
[----:B------:R-:W-:Y:S02]  /*60c0*/  MOV R12, R17 ;  /* 0x00000011000c7202 */ /* 0x000fe40000000f00 */
[----:B------:R-:W-:-:S07]  /*60d0*/  MOV R11, 0x60f0 ;  /* 0x000060f0000b7802 */ /* 0x000fce0000000f00 */
[----:B------:R-:W-:Y:S05]  /*60e0*/  CALL.REL.NOINC `($__internal_46_$__cuda_sm20_div_s64) ;  /* 0x0000000c004c7944 */ /* 0x000fea0003c00000 */
        /* <DEDUP_REMOVED lines=11> */
.L_x_2073:
[----:B------:R-:W-:Y:S05]  /*61a0*/  BSYNC.RECONVERGENT B1 ;  /* 0x0000000000017941 */ /* 0x000fea0003800200 */
.L_x_2071:
        /* <DEDUP_REMOVED lines=41> */
.L_x_2075:
        /* <DEDUP_REMOVED lines=17> */
.L_x_2076:
[----:B------:R-:W-:Y:S05]  /*6550*/  BSYNC.RECONVERGENT B1 ;  /* 0x0000000000017941 */ /* 0x000fea0003800200 */
.L_x_2074:
        /* <DEDUP_REMOVED lines=10> */
.L_x_2070:
        /* <DEDUP_REMOVED lines=31> */
.L_x_2078:
[----:B------:R-:W-:Y:S01]  /*67f0*/  IMAD.MOV.U32 R21, RZ, RZ, R10 ;  /* 0x000000ffff157224 */ /* 0x000fe200078e000a */
[----:B------:R-:W-:Y:S01]  /*6800*/  MOV R22, R11 ;  /* 0x0000000b00167202 */ /* 0x000fe20000000f00 */
[----:B------:R-:W-:Y:S01]  /*6810*/  IMAD.MOV.U32 R24, RZ, RZ, R14 ;  /* 0x000000ffff187224 */ /* 0x000fe200078e000e */
[----:B------:R-:W-:Y:S02]  /*6820*/  MOV R20, R15 ;  /* 0x0000000f00147202 */ /* 0x000fe40000000f00 */
[----:B------:R-:W-:-:S07]  /*6830*/  MOV R23, 0x6850 ;  /* 0x0000685000177802 */ /* 0x000fce0000000f00 */
[----:B------:R-:W-:Y:S05]  /*6840*/  CALL.REL.NOINC `($__internal_47_$__cuda_sm20_rem_s64) ;  /* 0x0000000800c47944 */ /* 0x000fea0003c00000 */
[----:B------:R-:W-:Y:S02]  /*6850*/  MOV R10, R12 ;  /* 0x0000000c000a7202 */ /* 0x000fe40000000f00 */
[----:B------:R-:W-:-:S07]  /*6860*/  MOV R11, R13 ;  /* 0x0000000d000b7202 */ /* 0x000fce0000000f00 */
.L_x_2079:
[----:B------:R-:W-:Y:S05]  /*6870*/  BSYNC.RECONVERGENT B1 ;  /* 0x0000000000017941 */ /* 0x000fea0003800200 */
.L_x_2077:
        /* <DEDUP_REMOVED lines=10> */
.L_x_2030:
[----:B------:R-:W0:Y:S02]  /*6920*/  LDCU.64 UR4, c[0x0][0x388] ;  /* 0x00007100ff0477ac */ /* 0x000e240008000a00 */
[----:B0-----:R-:W-:-:S04]  /*6930*/  LEA R8, P0, R7, UR4, 0x3 ;  /* 0x0000000407087c11 */ /* 0x001fc8000f8018ff */
[----:B------:R-:W-:-:S05]  /*6940*/  LEA.HI.X R9, R7, UR5, R6, 0x3, P0 ;  /* 0x0000000507097c11 */ /* 0x000fca00080f1c06 */
[----:B------:R-:W2:Y:S04]  /*6950*/  LDG.E.64 R6, desc[UR6][R8.64] ;  /* 0x0000000608067981 */ /* 0x000ea8000c1e1b00 */
[----:B--2---:R0:W-:Y:S02]  /*6960*/  STS.64 [R3], R6 ;  /* 0x0000000603007388 */ /* 0x0041e40000000a00 */
.L_x_2029:
[----:B------:R-:W-:Y:S05]  /*6970*/  BSYNC.RECONVERGENT B0 ;  /* 0x0000000000007941 */ /* 0x000fea0003800200 */
.L_x_1981:
[----:B------:R-:W-:Y:S01]  /*6980*/  BAR.SYNC.DEFER_BLOCKING 0x0 ;  /* 0x0000000000007b1d */ /* 0x000fe20000010000 */
[----:B------:R-:W-:-:S13]  /*6990*/  ISETP.GE.U32.AND P0, PT, R4, 0x42, PT ;  /* 0x000000420400780c */ /* 0x000fda0003f06070 */
[----:B------:R-:W-:Y:S05]  /*69a0*/  @!P0 BRA `(.L_x_2080) ;  /* 0x0000000000448947 */ /* 0x000fea0003800000 */
.L_x_2083:
        /* <DEDUP_REMOVED lines=12> */
.L_x_2082:
[----:B------:R-:W-:Y:S05]  /*6a70*/  BSYNC.RECONVERGENT B0 ;  /* 0x0000000000007941 */ /* 0x000fea0003800200 */
.L_x_2081:
[----:B------:R-:W-:Y:S01]  /*6a80*/  BAR.SYNC.DEFER_BLOCKING 0x0 ;  /* 0x0000000000007b1d */ /* 0x000fe20000010000 */
[----:B------:R-:W-:Y:S01]  /*6a90*/  ISETP.GT.U32.AND P0, PT, R4, 0x83, PT ;  /* 0x000000830400780c */ /* 0x000fe20003f04070 */
[----:B------:R-:W-:-:S12]  /*6aa0*/  IMAD.MOV.U32 R4, RZ, RZ, R12 ;  /* 0x000000ffff047224 */ /* 0x000fd800078e000c */
[----:B------:R-:W-:Y:S05]  /*6ab0*/  @P0 BRA `(.L_x_2083) ;  /* 0xfffffffc00bc0947 */ /* 0x000fea000383ffff */
.L_x_2080:
        /* <DEDUP_REMOVED lines=54> */
        .weak           $__internal_46_$__cuda_sm20_div_s64
        .type           $__internal_46_$__cuda_sm20_div_s64,@function
        .size           $__internal_46_$__cuda_sm20_div_s64,($__internal_47_$__cuda_sm20_rem_s64 - $__internal_46_$__cuda_sm20_div_s64)
$__internal_46_$__cuda_sm20_div_s64:
        /* <DEDUP_REMOVED lines=83> */
[----:B------:R-:W-:Y:S05]  /*7350*/  RET.REL.NODEC R12 `(uncontiguous_reduce_i64) ;  /* 0xffffff8c0c287950 */ /* 0x000fea0003c3ffff */
        .weak           $__internal_47_$__cuda_sm20_rem_s64
        .type           $__internal_47_$__cuda_sm20_rem_s64,@function
        .size           $__internal_47_$__cuda_sm20_rem_s64,(.L_x_3172 - $__internal_47_$__cuda_sm20_rem_s64)
$__internal_47_$__cuda_sm20_rem_s64:
        /* <DEDUP_REMOVED lines=77> */
[----:B------:R-:W-:Y:S06]  /*7830*/  RET.REL.NODEC R10 `(uncontiguous_reduce_i64) ;  /* 0xffffff840af07950 */ /* 0x000fec0003c3ffff */
.L_x_2084:
        /* <DEDUP_REMOVED lines=12> */
.L_x_3172:


//--------------------- .text.contiguous_reduce_i64 --------------------------
	.section	.text.contiguous_reduce_i64,"ax",@progbits
	.align	128
        .global         contiguous_reduce_i64
        .type           contiguous_reduce_i64,@function
        .size           contiguous_reduce_i64,(.L_x_3236 - contiguous_reduce_i64)
        .other          contiguous_reduce_i64,@"STO_CUDA_ENTRY STV_DEFAULT"
contiguous_reduce_i64:
.text.contiguous_reduce_i64:
        /* <DEDUP_REMOVED lines=41> */
.L_x_2086:
[----:B------:R-:W-:Y:S05]  /*0290*/  BSYNC.RECONVERGENT B0 ;  /* 0x0000000000007941 */ /* 0x000fea0003800200 */
.L_x_2085:
[----:B------:R-:W-:Y:S01]  /*02a0*/  BAR.SYNC.DEFER_BLOCKING 0x0 ;  /* 0x0000000000007b1d */ /* 0x000fe20000010000 */
[----:B------:R-:W-:-:S13]  /*02b0*/  ISETP.GE.U32.AND P0, PT, R12, 0x42, PT ;  /* 0x000000420c00780c */ /* 0x000fda0003f06070 */
[----:B------:R-:W-:Y:S05]  /*02c0*/  @!P0 BRA `(.L_x_2087) ;  /* 0x0000000000448947 */ /* 0x000fea0003800000 */
.L_x_2090:
        /* <DEDUP_REMOVED lines=12> */
.L_x_2089:
[----:B------:R-:W-:Y:S05]  /*0390*/  BSYNC.RECONVERGENT B0 ;  /* 0x0000000000007941 */ /* 0x000fea0003800200 */
.L_x_2088:
[----:B------:R-:W-:Y:S01]  /*03a0*/  BAR.SYNC.DEFER_BLOCKING 0x0 ;  /* 0x0000000000007b1d */ /* 0x000fe20000010000 */
[----:B------:R-:W-:Y:S02]  /*03b0*/  ISETP.GT.U32.AND P0, PT, R12, 0x83, PT ;  /* 0x000000830c00780c */ /* 0x000fe40003f04070 */
[----:B------:R-:W-:-:S11]  /*03c0*/  MOV R12, R10 ;  /* 0x0000000a000c7202 */ /* 0x000fd60000000f00 */
[----:B------:R-:W-:Y:S05]  /*03d0*/  @P0 BRA `(.L_x_2090) ;  /* 0xfffffffc00bc0947 */ /* 0x000fea000383ffff */
.L_x_2087:
        /* <DEDUP_REMOVED lines=54> */
.L_x_2091:
        /* <DEDUP_REMOVED lines=12> */
.L_x_3236:


//--------------------- .text.contiguous_reduce3_i32 --------------------------
	.section	.text.contiguous_reduce3_i32,"ax",@progbits
	.align	128
        .global         contiguous_reduce3_i32
        .type           contiguous_reduce3_i32,@function
        .size           contiguous_reduce3_i32,(.L_x_3174 - contiguous_reduce3_i32)
        .other          contiguous_reduce3_i32,@"STO_CUDA_ENTRY STV_DEFAULT"
contiguous_reduce3_i32:
.text.contiguous_reduce3_i32:
        /* <DEDUP_REMOVED lines=45> */
.L_x_2110:
        /* <DEDUP_REMOVED lines=27> */
.L_x_2094:
[----:B------:R-:W-:Y:S01]  /*0480*/  IMAD.MOV.U32 R26, RZ, RZ, R0 ;  /* 0x000000ffff1a7224 */ /* 0x000fe200078e0000 */
[----:B------:R-:W-:Y:S01]  /*0490*/  MOV R2, R34 ;  /* 0x0000002200027202 */ /* 0x000fe20000000f00 */
[----:B------:R-:W-:Y:S01]  /*04a0*/  IMAD.MOV.U32 R3, RZ, RZ, R35 ;  /* 0x000000ffff037224 */ /* 0x000fe200078e0023 */
[----:B------:R-:W-:-:S07]  /*04b0*/  MOV R10, 0x4d0 ;  /* 0x000004d0000a7802 */ /* 0x000fce0000000f00 */
[----:B01-3--:R-:W-:Y:S05]  /*04c0*/  CALL.REL.NOINC `($__internal_48_$__cuda_sm20_div_s64) ;  /* 0x0000003000d07944 */ /* 0x00bfea0003c00000 */
        /* <DEDUP_REMOVED lines=10> */
.L_x_2095:
        /* <DEDUP_REMOVED lines=33> */
.L_x_2096:
[----:B------:R-:W-:Y:S01]  /*0780*/  IMAD.MOV.U32 R2, RZ, RZ, R28 ;  /* 0x000000ffff027224 */ /* 0x000fe200078e001c */
[----:B------:R-:W-:Y:S02]  /*0790*/  MOV R3, R29 ;  /* 0x0000001d00037202 */ /* 0x000fe40000000f00 */
[----:B------:R-:W-:-:S07]  /*07a0*/  MOV R10, 0x7c0 ;  /* 0x000007c0000a7802 */ /* 0x000fce0000000f00 */
[----:B---3--:R-:W-:Y:S05]  /*07b0*/  CALL.REL.NOINC `($__internal_48_$__cuda_sm20_div_s64) ;  /* 0x0000003000147944 */ /* 0x008fea0003c00000 */
        /* <DEDUP_REMOVED lines=9> */
.L_x_2097:
        /* <DEDUP_REMOVED lines=34> */
.L_x_2098:
[----:B------:R-:W-:Y:S01]  /*0a70*/  MOV R26, R0 ;  /* 0x00000000001a7202 */ /* 0x000fe20000000f00 */
[----:B------:R-:W-:Y:S01]  /*0a80*/  IMAD.MOV.U32 R2, RZ, RZ, R36 ;  /* 0x000000ffff027224 */ /* 0x000fe200078e0024 */
[----:B------:R-:W-:Y:S02]  /*0a90*/  MOV R3, R37 ;  /* 0x0000002500037202 */ /* 0x000fe40000000f00 */
[----:B------:R-:W-:-:S07]  /*0aa0*/  MOV R10, 0xac0 ;  /* 0x00000ac0000a7802 */ /* 0x000fce0000000f00 */
[----:B---3--:R-:W-:Y:S05]  /*0ab0*/  CALL.REL.NOINC `($__internal_48_$__cuda_sm20_div_s64) ;  /* 0x0000002c00547944 */ /* 0x008fea0003c00000 */
        /* <DEDUP_REMOVED lines=10> */
.L_x_2099:
        /* <DEDUP_REMOVED lines=34> */
.L_x_2100:
        /* <DEDUP_REMOVED lines=13> */
.L_x_2101:
        /* <DEDUP_REMOVED lines=35> */
.L_x_2102:
[----:B------:R-:W-:Y:S01]  /*1080*/  IMAD.MOV.U32 R26, RZ, RZ, R28 ;  /* 0x000000ffff1a7224 */ /* 0x000fe200078e001c */
[----:B------:R-:W-:Y:S01]  /*1090*/  MOV R2, R34 ;  /* 0x0000002200027202 */ /* 0x000fe20000000f00 */
[----:B------:R-:W-:Y:S01]  /*10a0*/  IMAD.MOV.U32 R3, RZ, RZ, R35 ;  /* 0x000000ffff037224 */ /* 0x000fe200078e0023 */
[----:B------:R-:W-:-:S07]  /*10b0*/  MOV R10, 0x10d0 ;  /* 0x000010d0000a7802 */ /* 0x000fce0000000f00 */
[----:B---3--:R-:W-:Y:S05]  /*10c0*/  CALL.REL.NOINC `($__internal_48_$__cuda_sm20_div_s64) ;  /* 0x0000002400d07944 */ /* 0x008fea0003c00000 */
        /* <DEDUP_REMOVED lines=9> */
.L_x_2103:
        /* <DEDUP_REMOVED lines=34> */
.L_x_2104:
        /* <DEDUP_REMOVED lines=13> */
.L_x_2105:
        /* <DEDUP_REMOVED lines=34> */
.L_x_2106:
        /* <DEDUP_REMOVED lines=15> */
.L_x_2107:
        /* <DEDUP_REMOVED lines=33> */
.L_x_2108:
[----:B------:R-:W-:Y:S01]  /*1970*/  MOV R2, R32 ;  /* 0x0000002000027202 */ /* 0x000fe20000000f00 */
[----:B------:R-:W-:Y:S01]  /*1980*/  IMAD.MOV.U32 R3, RZ, RZ, R33 ;  /* 0x000000ffff037224 */ /* 0x000fe200078e0021 */
[----:B------:R-:W-:-:S07]  /*1990*/  MOV R10, 0x19b0 ;  /* 0x000019b0000a7802 */ /* 0x000fce0000000f00 */
[----:B---3--:R-:W-:Y:S05]  /*19a0*/  CALL.REL.NOINC `($__internal_48_$__cuda_sm20_div_s64) ;  /* 0x0000001c00987944 */ /* 0x008fea0003c00000 */
        /* <DEDUP_REMOVED lines=8> */
.L_x_2109:
        /* <DEDUP_REMOVED lines=13> */
.L_x_2093:
        /* <DEDUP_REMOVED lines=33> */
.L_x_2112:
[----:B------:R-:W-:Y:S01]  /*1d10*/  IMAD.MOV.U32 R26, RZ, RZ, R0 ;  /* 0x000000ffff1a7224 */ /* 0x000fe200078e0000 */
[----:B------:R-:W-:Y:S02]  /*1d20*/  MOV R2, R14 ;  /* 0x0000000e00027202 */ /* 0x000fe40000000f00 */
[----:B------:R-:W-:Y:S02]  /*1d30*/  MOV R3, R15 ;  /* 0x0000000f00037202 */ /* 0x000fe40000000f00 */
[----:B------:R-:W-:-:S07]  /*1d40*/  MOV R10, 0x1d60 ;  /* 0x00001d60000a7802 */ /* 0x000fce0000000f00 */
[----:B------:R-:W-:Y:S05]  /*1d50*/  CALL.REL.NOINC `($__internal_48_$__cuda_sm20_div_s64) ;  /* 0x0000001800ac7944 */ /* 0x000fea0003c00000 */
        /* <DEDUP_REMOVED lines=10> */
.L_x_2113:
        /* <DEDUP_REMOVED lines=35> */
.L_x_2114:
[----:B------:R-:W-:Y:S01]  /*2030*/  MOV R2, R14 ;  /* 0x0000000e00027202 */ /* 0x000fe20000000f00 */
[----:B------:R-:W-:Y:S01]  /*2040*/  IMAD.MOV.U32 R3, RZ, RZ, R15 ;  /* 0x000000ffff037224 */ /* 0x000fe200078e000f */
[----:B------:R-:W-:-:S07]  /*2050*/  MOV R10, 0x2070 ;  /* 0x00002070000a7802 */ /* 0x000fce0000000f00 */
[----:B------:R-:W-:Y:S05]  /*2060*/  CALL.REL.NOINC `($__internal_48_$__cuda_sm20_div_s64) ;  /* 0x0000001400e87944 */ /* 0x000fea0003c00000 */
        /* <DEDUP_REMOVED lines=9> */
.L_x_2115:
        /* <DEDUP_REMOVED lines=36> */
.L_x_2116:
[----:B------:R-:W-:Y:S01]  /*2340*/  IMAD.MOV.U32 R26, RZ, RZ, R16 ;  /* 0x000000ffff1a7224 */ /* 0x000fe200078e0010 */
[----:B------:R-:W-:Y:S02]  /*2350*/  MOV R2, R28 ;  /* 0x0000001c00027202 */ /* 0x000fe40000000f00 */
[----:B------:R-:W-:Y:S02]  /*2360*/  MOV R3, R29 ;  /* 0x0000001d00037202 */ /* 0x000fe40000000f00 */
[----:B------:R-:W-:-:S07]  /*2370*/  MOV R10, 0x2390 ;  /* 0x00002390000a7802 */ /* 0x000fce0000000f00 */
[----:B------:R-:W-:Y:S05]  /*2380*/  CALL.REL.NOINC `($__internal_48_$__cuda_sm20_div_s64) ;  /* 0x0000001400207944 */ /* 0x000fea0003c00000 */
        /* <DEDUP_REMOVED lines=9> */
.L_x_2117:
        /* <DEDUP_REMOVED lines=37> */
.L_x_2118:
[----:B------:R-:W-:Y:S01]  /*2670*/  IMAD.MOV.U32 R2, RZ, RZ, R16 ;  /* 0x000000ffff027224 */ /* 0x000fe200078e0010 */
[----:B------:R-:W-:Y:S02]  /*2680*/  MOV R3, R17 ;  /* 0x0000001100037202 */ /* 0x000fe40000000f00 */
[----:B------:R-:W-:-:S07]  /*2690*/  MOV R10, 0x26b0 ;  /* 0x000026b0000a7802 */ /* 0x000fce0000000f00 */
[----:B------:R-:W-:Y:S05]  /*26a0*/  CALL.REL.NOINC `($__internal_48_$__cuda_sm20_div_s64) ;  /* 0x0000001000587944 */ /* 0x000fea0003c00000 */
        /* <DEDUP_REMOVED lines=8> */
.L_x_2119:
        /* <DEDUP_REMOVED lines=10> */
.L_x_2111:
        /* <DEDUP_REMOVED lines=31> */
.L_x_2121:
[----:B------:R-:W-:Y:S01]  /*29c0*/  MOV R26, R0 ;  /* 0x00000000001a7202 */ /* 0x000fe20000000f00 */
[----:B------:R-:W-:Y:S01]  /*29d0*/  IMAD.MOV.U32 R3, RZ, RZ, R15 ;  /* 0x000000ffff037224 */ /* 0x000fe200078e000f */
[----:B------:R-:W-:Y:S02]  /*29e0*/  MOV R2, R14 ;  /* 0x0000000e00027202 */ /* 0x000fe40000000f00 */
[----:B------:R-:W-:-:S07]  /*29f0*/  MOV R10, 0x2a10 ;  /* 0x00002a10000a7802 */ /* 0x000fce0000000f00 */
[----:B------:R-:W-:Y:S05]  /*2a00*/  CALL.REL.NOINC `($__internal_48_$__cuda_sm20_div_s64) ;  /* 0x0000000c00807944 */ /* 0x000fea0003c00000 */
        /* <DEDUP_REMOVED lines=10> */
.L_x_2122:
        /* <DEDUP_REMOVED lines=36> */
.L_x_2123:
[----:B------:R-:W-:Y:S02]  /*2cf0*/  MOV R2, R14 ;  /* 0x0000000e00027202 */ /* 0x000fe40000000f00 */
[----:B------:R-:W-:Y:S02]  /*2d00*/  MOV R3, R15 ;  /* 0x0000000f00037202 */ /* 0x000fe40000000f00 */
[----:B------:R-:W-:-:S07]  /*2d10*/  MOV R10, 0x2d30 ;  /* 0x00002d30000a7802 */ /* 0x000fce0000000f00 */
[----:B------:R-:W-:Y:S05]  /*2d20*/  CALL.REL.NOINC `($__internal_48_$__cuda_sm20_div_s64) ;  /* 0x0000000800b87944 */ /* 0x000fea0003c00000 */
        /* <DEDUP_REMOVED lines=8> */
.L_x_2124:
        /* <DEDUP_REMOVED lines=10> */
.L_x_2120:
        /* <DEDUP_REMOVED lines=29> */
.L_x_2125:
[----:B------:R-:W-:-:S07]  /*3020*/  MOV R12, 0x3040 ;  /* 0x00003040000c7802 */ /* 0x000fce0000000f00 */
[----:B------:R-:W-:Y:S05]  /*3030*/  CALL.REL.NOINC `($__internal_49_$__cuda_sm20_rem_s64) ;  /* 0x0000000c00407944 */ /* 0x000fea0003c00000 */
.L_x_2126:
[----:B------:R-:W0:Y:S02]  /*3040*/  LDC.64 R10, c[0x0][0x398] ;  /* 0x0000e600ff0a7b82 */ /* 0x000e240000000a00 */
[----:B0-----:R-:W-:-:S06]  /*3050*/  IMAD.WIDE.U32 R10, R4, 0x8, R10 ;  /* 0x00000008040a7825 */ /* 0x001fcc00078e000a */
[----:B------:R-:W2:Y:S02]  /*3060*/  LDG.E.64 R10, desc[UR10][R10.64] ;  /* 0x0000000a0a0a7981 */ /* 0x000ea4000c1e1b00 */
[-C--:B--2---:R-:W-:Y:S02]  /*3070*/  IMAD R13, R11, R2.reuse, RZ ;  /* 0x000000020b0d7224 */ /* 0x084fe400078e02ff */
[----:B------:R-:W-:-:S04]  /*3080*/  IMAD.WIDE.U32 R32, R10, R2, R32 ;  /* 0x000000020a207225 */ /* 0x000fc800078e0020 */
[----:B------:R-:W-:-:S05]  /*3090*/  IMAD R13, R10, R3, R13 ;  /* 0x000000030a0d7224 */ /* 0x000fca00078e020d */
[----:B------:R-:W-:-:S07]  /*30a0*/  IADD3 R33, PT, PT, R33, R13, RZ ;  /* 0x0000000d21217210 */ /* 0x000fce0007ffe0ff */
.L_x_2092:
        /* <DEDUP_REMOVED lines=28> */
.L_x_2129:
        /* <DEDUP_REMOVED lines=32> */
.L_x_2128:
        /* <DEDUP_REMOVED lines=21> */
.L_x_2131:
        /* <DEDUP_REMOVED lines=14> */
.L_x_2132:
[----:B------:R-:W-:-:S05]  /*36a0*/  @!P1 IMAD R5, R4, UR9, RZ ;  /* 0x0000000904059c24 */ /* 0x000fca000f8e02ff */
[----:B------:R-:W-:-:S05]  /*36b0*/  @!P1 LEA R5, R5, R0, 0x2 ;  /* 0x0000000005059211 */ /* 0x000fca00078e10ff */
[----:B------:R-:W2:Y:S02]  /*36c0*/  @!P1 LDS R2, [R5] ;  /* 0x0000000005029984 */ /* 0x000ea40000000800 */
[----:B--2---:R-:W-:-:S07]  /*36d0*/  @!P1 IMAD R3, R3, R2, RZ ;  /* 0x0000000203039224 */ /* 0x004fce00078e02ff */
.L_x_2130:
[----:B--2---:R1:W-:Y:S02]  /*36e0*/  STS [R0], R3 ;  /* 0x0000000300007388 */ /* 0x0043e40000000800 */
.L_x_2127:
[----:B01----:R-:W0:Y:S01]  /*36f0*/  LDC.64 R2, c[0x4][RZ] ;  /* 0x01000000ff027b82 */ /* 0x003e220000000a00 */
[----:B------:R-:W-:Y:S01]  /*3700*/  BSSY B0, `(.L_x_2133) ;  /* 0x0000007000007945 */ /* 0x000fe20003800000 */
[----:B------:R-:W-:-:S07]  /*3710*/  IMAD.MOV.U32 R5, RZ, RZ, 0x1 ;  /* 0x00000001ff057424 */ /* 0x000fce00078e00ff */
.L_x_2134:
[----:B------:R-:W-:Y:S01]  /*3720*/  HFMA2 R4, -RZ, RZ, 0, 0 ;  /* 0x00000000ff047431 */ /* 0x000fe200000001ff */
[----:B------:R-:W-:Y:S05]  /*3730*/  YIELD ;  /* 0x0000000000007946 */ /* 0x000fea0003800000 */
[----:B0-----:R-:W2:Y:S02]  /*3740*/  ATOMG.E.CAS.STRONG.GPU PT, R4, [R2], R4, R5 ;  /* 0x00000004020473a9 */ /* 0x001ea400001ee105 */
[----:B--2---:R-:W-:-:S13]  /*3750*/  ISETP.NE.AND P0, PT, R4, RZ, PT ;  /* 0x000000ff0400720c */ /* 0x004fda0003f05270 */
[----:B------:R-:W-:Y:S05]  /*3760*/  @P0 BRA `(.L_x_2134) ;  /* 0xfffffffc00ec0947 */ /* 0x000fea000383ffff */
[----:B------:R-:W-:Y:S05]  /*3770*/  BSYNC B0 ;  /* 0x0000000000007941 */ /* 0x000fea0003800000 */
.L_x_2133:
        /* <DEDUP_REMOVED lines=9> */
        .weak           $__internal_48_$__cuda_sm20_div_s64
        .type           $__internal_48_$__cuda_sm20_div_s64,@function
        .size           $__internal_48_$__cuda_sm20_div_s64,($__internal_49_$__cuda_sm20_rem_s64 - $__internal_48_$__cuda_sm20_div_s64)
$__internal_48_$__cuda_sm20_div_s64:
        /* <DEDUP_REMOVED lines=82> */
[----:B------:R-:W-:Y:S06]  /*3d30*/  RET.REL.NODEC R10 `(contiguous_reduce3_i32) ;  /* 0xffffffc00ab07950 */ /* 0x000fec0003c3ffff */
        .weak           $__internal_49_$__cuda_sm20_rem_s64
        .type           $__internal_49_$__cuda_sm20_rem_s64,@function
        .size           $__internal_49_$__cuda_sm20_rem_s64,(.L_x_3174 - $__internal_49_$__cuda_sm20_rem_s64)
$__internal_49_$__cuda_sm20_rem_s64:
        /* <DEDUP_REMOVED lines=65> */
[----:B------:R-:W-:Y:S06]  /*4150*/  RET.REL.NODEC R12 `(contiguous_reduce3_i32) ;  /* 0xffffffbc0ca87950 */ /* 0x000fec0003c3ffff */
.L_x_2135:
        /* <DEDUP_REMOVED lines=10> */
.L_x_3174:


//--------------------- .text.contiguous_reduce22_i32 --------------------------
	.section	.text.contiguous_reduce22_i32,"ax",@progbits
	.align	128
        .global         contiguous_reduce22_i32
        .type           contiguous_reduce22_i32,@function
        .size           contiguous_reduce22_i32,(.L_x_3238 - contiguous_reduce22_i32)
        .other          contiguous_reduce22_i32,@"STO_CUDA_ENTRY STV_DEFAULT"
contiguous_reduce22_i32:
.text.contiguous_reduce22_i32:
        /* <DEDUP_REMOVED lines=50> */
.L_x_2137:
[----:B------:R-:W-:Y:S05]  /*0320*/  BSYNC.RECONVERGENT B0 ;  /* 0x0000000000007941 */ /* 0x000fea0003800200 */
.L_x_2136:
[----:B------:R-:W-:Y:S06]  /*0330*/  BAR.SYNC.DEFER_BLOCKING 0x0 ;  /* 0x0000000000007b1d */ /* 0x000fec0000010000 */
[----:B------:R-:W-:Y:S05]  /*0340*/  @!P1 BRA `(.L_x_2138) ;  /* 0x00000000002c9947 */ /* 0x000fea0003800000 */
.L_x_2139:
        /* <DEDUP_REMOVED lines=11> */
.L_x_2138:
        /* <DEDUP_REMOVED lines=44> */
.L_x_2140:
        /* <DEDUP_REMOVED lines=12> */
.L_x_3238:


//--------------------- .text.contiguous_reduce2_i32 --------------------------
	.section	.text.contiguous_reduce2_i32,"ax",@progbits
	.align	128
        .global         contiguous_reduce2_i32
        .type           contiguous_reduce2_i32,@function
        .size           contiguous_reduce2_i32,(.L_x_3176 - contiguous_reduce2_i32)
        .other          contiguous_reduce2_i32,@"STO_CUDA_ENTRY STV_DEFAULT"
contiguous_reduce2_i32:
.text.contiguous_reduce2_i32:
        /* <DEDUP_REMOVED lines=47> */
.L_x_2169:
        /* <DEDUP_REMOVED lines=32> */
.L_x_2146:
[----:B------:R-:W-:Y:S01]  /*04f0*/  IMAD.MOV.U32 R26, RZ, RZ, R6 ;  /* 0x000000ffff1a7224 */ /* 0x000fe200078e0006 */
[----:B------:R-:W-:Y:S01]  /*0500*/  MOV R13, R7 ;  /* 0x00000007000d7202 */ /* 0x000fe20000000f00 */
[----:B------:R-:W-:Y:S01]  /*0510*/  IMAD.MOV.U32 R14, RZ, RZ, R34 ;  /* 0x000000ffff0e7224 */ /* 0x000fe200078e0022 */
[----:B------:R-:W-:Y:S02]  /*0520*/  MOV R11, R35 ;  /* 0x00000023000b7202 */ /* 0x000fe40000000f00 */
[----:B------:R-:W-:-:S07]  /*0530*/  MOV R12, 0x550 ;  /* 0x00000550000c7802 */ /* 0x000fce0000000f00 */
[----:B-1----:R-:W-:Y:S05]  /*0540*/  CALL.REL.NOINC `($__internal_50_$__cuda_sm20_div_s64) ;  /* 0x0000006400587944 */ /* 0x002fea0003c00000 */
        /* <DEDUP_REMOVED lines=9> */
.L_x_2147:
[----:B------:R-:W-:Y:S05]  /*05e0*/  BSYNC.RECONVERGENT B1 ;  /* 0x0000000000017941 */ /* 0x000fea0003800200 */
.L_x_2145:
        /* <DEDUP_REMOVED lines=34> */
.L_x_2149:
[----:B------:R-:W-:Y:S01]  /*0810*/  MOV R26, R20 ;  /* 0x00000014001a7202 */ /* 0x000fe20000000f00 */
[----:B------:R-:W-:Y:S01]  /*0820*/  IMAD.MOV.U32 R13, RZ, RZ, R9 ;  /* 0x000000ffff0d7224 */ /* 0x000fe200078e0009 */
[----:B------:R-:W-:Y:S01]  /*0830*/  MOV R14, R34 ;  /* 0x00000022000e7202 */ /* 0x000fe20000000f00 */
[----:B------:R-:W-:Y:S01]  /*0840*/  IMAD.MOV.U32 R11, RZ, RZ, R35 ;  /* 0x000000ffff0b7224 */ /* 0x000fe200078e0023 */
[----:B------:R-:W-:-:S07]  /*0850*/  MOV R12, 0x870 ;  /* 0x00000870000c7802 */ /* 0x000fce0000000f00 */
[----:B------:R-:W-:Y:S05]  /*0860*/  CALL.REL.NOINC `($__internal_50_$__cuda_sm20_div_s64) ;  /* 0x0000006000907944 */ /* 0x000fea0003c00000 */
        /* <DEDUP_REMOVED lines=9> */
.L_x_2150:
[----:B------:R-:W-:Y:S05]  /*0900*/  BSYNC.RECONVERGENT B1 ;  /* 0x0000000000017941 */ /* 0x000fea0003800200 */
.L_x_2148:
        /* <DEDUP_REMOVED lines=33> */
.L_x_2152:
[----:B------:R-:W-:Y:S01]  /*0b20*/  MOV R26, R36 ;  /* 0x00000024001a7202 */ /* 0x000fe20000000f00 */
[----:B------:R-:W-:Y:S01]  /*0b30*/  IMAD.MOV.U32 R13, RZ, RZ, R37 ;  /* 0x000000ffff0d7224 */ /* 0x000fe200078e0025 */
[----:B------:R-:W-:Y:S01]  /*0b40*/  MOV R14, R20 ;  /* 0x00000014000e7202 */ /* 0x000fe20000000f00 */
[----:B------:R-:W-:Y:S01]  /*0b50*/  IMAD.MOV.U32 R11, RZ, RZ, R21 ;  /* 0x000000ffff0b7224 */ /* 0x000fe200078e0015 */
[----:B------:R-:W-:-:S07]  /*0b60*/  MOV R12, 0xb80 ;  /* 0x00000b80000c7802 */ /* 0x000fce0000000f00 */
[----:B------:R-:W-:Y:S05]  /*0b70*/  CALL.REL.NOINC `($__internal_50_$__cuda_sm20_div_s64) ;  /* 0x0000005c00cc7944 */ /* 0x000fea0003c00000 */
        /* <DEDUP_REMOVED lines=10> */
.L_x_2153:
[----:B------:R-:W-:Y:S05]  /*0c20*/  BSYNC.RECONVERGENT B1 ;  /* 0x0000000000017941 */ /* 0x000fea0003800200 */
.L_x_2151:
        /* <DEDUP_REMOVED lines=35> */
.L_x_2155:
[----:B------:R-:W-:Y:S01]  /*0e60*/  IMAD.MOV.U32 R26, RZ, RZ, R34 ;  /* 0x000000ffff1a7224 */ /* 0x000fe200078e0022 */
[----:B------:R-:W-:Y:S01]  /*0e70*/  MOV R13, R35 ;  /* 0x00000023000d7202 */ /* 0x000fe20000000f00 */
[----:B------:R-:W-:Y:S01]  /*0e80*/  IMAD.MOV.U32 R14, RZ, RZ, R20 ;  /* 0x000000ffff0e7224 */ /* 0x000fe200078e0014 */
[----:B------:R-:W-:Y:S02]  /*0e90*/  MOV R11, R21 ;  /* 0x00000015000b7202 */ /* 0x000fe40000000f00 */
[----:B------:R-:W-:-:S07]  /*0ea0*/  MOV R12, 0xec0 ;  /* 0x00000ec0000c7802 */ /* 0x000fce0000000f00 */
[----:B------:R-:W-:Y:S05]  /*0eb0*/  CALL.REL.NOINC `($__internal_50_$__cuda_sm20_div_s64) ;  /* 0x0000005800fc7944 */ /* 0x000fea0003c00000 */
        /* <DEDUP_REMOVED lines=11> */
.L_x_2156:
[----:B------:R-:W-:Y:S05]  /*0f70*/  BSYNC.RECONVERGENT B1 ;  /* 0x0000000000017941 */ /* 0x000fea0003800200 */
.L_x_2154:
        /* <DEDUP_REMOVED lines=36> */
.L_x_2158:
        /* <DEDUP_REMOVED lines=16> */
.L_x_2159:
[----:B------:R-:W-:Y:S05]  /*12c0*/  BSYNC.RECONVERGENT B1 ;  /* 0x0000000000017941 */ /* 0x000fea0003800200 */
.L_x_2157:
        /* <DEDUP_REMOVED lines=35> */
.L_x_2161:
        /* <DEDUP_REMOVED lines=17> */
.L_x_2162:
[----:B------:R-:W-:Y:S05]  /*1610*/  BSYNC.RECONVERGENT B1 ;  /* 0x0000000000017941 */ /* 0x000fea0003800200 */
.L_x_2160:
        /* <DEDUP_REMOVED lines=35> */
.L_x_2164:
        /* <DEDUP_REMOVED lines=16> */
.L_x_2165:
[----:B------:R-:W-:Y:S05]  /*1950*/  BSYNC.RECONVERGENT B1 ;  /* 0x0000000000017941 */ /* 0x000fea0003800200 */
.L_x_2163:
        /* <DEDUP_REMOVED lines=35> */
.L_x_2167:
[----:B------:R-:W-:Y:S01]  /*1b90*/  MOV R26, R34 ;  /* 0x00000022001a7202 */ /* 0x000fe20000000f00 */
[----:B------:R-:W-:Y:S01]  /*1ba0*/  IMAD.MOV.U32 R13, RZ, RZ, R35 ;  /* 0x000000ffff0d7224 */ /* 0x000fe200078e0023 */
[----:B------:R-:W-:Y:S01]  /*1bb0*/  MOV R14, R20 ;  /* 0x00000014000e7202 */ /* 0x000fe20000000f00 */
[----:B------:R-:W-:Y:S01]  /*1bc0*/  IMAD.MOV.U32 R11, RZ, RZ, R21 ;  /* 0x000000ffff0b7224 */ /* 0x000fe200078e0015 */
[----:B------:R-:W-:-:S07]  /*1bd0*/  MOV R12, 0x1bf0 ;  /* 0x00001bf0000c7802 */ /* 0x000fce0000000f00 */
[----:B------:R-:W-:Y:S05]  /*1be0*/  CALL.REL.NOINC `($__internal_50_$__cuda_sm20_div_s64) ;  /* 0x0000004c00b07944 */ /* 0x000fea0003c00000 */
        /* <DEDUP_REMOVED lines=10> */
.L_x_2168:
[----:B------:R-:W-:Y:S05]  /*1c90*/  BSYNC.RECONVERGENT B1 ;  /* 0x0000000000017941 */ /* 0x000fea0003800200 */
.L_x_2166:
        /* <DEDUP_REMOVED lines=8> */
.L_x_2144:
        /* <DEDUP_REMOVED lines=36> */
.L_x_2172:
[----:B------:R-:W-:Y:S01]  /*1f60*/  IMAD.MOV.U32 R26, RZ, RZ, R6 ;  /* 0x000000ffff1a7224 */ /* 0x000fe200078e0006 */
[----:B------:R-:W-:Y:S01]  /*1f70*/  MOV R13, R7 ;  /* 0x00000007000d7202 */ /* 0x000fe20000000f00 */
[----:B------:R-:W-:Y:S01]  /*1f80*/  IMAD.MOV.U32 R14, RZ, RZ, R16 ;  /* 0x000000ffff0e7224 */ /* 0x000fe200078e0010 */
[----:B------:R-:W-:Y:S02]  /*1f90*/  MOV R11, R17 ;  /* 0x00000011000b7202 */ /* 0x000fe40000000f00 */
[----:B------:R-:W-:-:S07]  /*1fa0*/  MOV R12, 0x1fc0 ;  /* 0x00001fc0000c7802 */ /* 0x000fce0000000f00 */
[----:B------:R-:W-:Y:S05]  /*1fb0*/  CALL.REL.NOINC `($__internal_50_$__cuda_sm20_div_s64) ;  /* 0x0000004800bc7944 */ /* 0x000fea0003c00000 */
        /* <DEDUP_REMOVED lines=9> */
.L_x_2173:
[----:B------:R-:W-:Y:S05]  /*2050*/  BSYNC.RECONVERGENT B1 ;  /* 0x0000000000017941 */ /* 0x000fea0003800200 */
.L_x_2171:
        /* <DEDUP_REMOVED lines=34> */
.L_x_2175:
[----:B------:R-:W-:Y:S01]  /*2280*/  IMAD.MOV.U32 R26, RZ, RZ, R20 ;  /* 0x000000ffff1a7224 */ /* 0x000fe200078e0014 */
[----:B------:R-:W-:Y:S01]  /*2290*/  MOV R13, R9 ;  /* 0x00000009000d7202 */ /* 0x000fe20000000f00 */
[----:B------:R-:W-:Y:S01]  /*22a0*/  IMAD.MOV.U32 R14, RZ, RZ, R16 ;  /* 0x000000ffff0e7224 */ /* 0x000fe200078e0010 */
[----:B------:R-:W-:Y:S02]  /*22b0*/  MOV R11, R17 ;  /* 0x00000011000b7202 */ /* 0x000fe40000000f00 */
[----:B------:R-:W-:-:S07]  /*22c0*/  MOV R12, 0x22e0 ;  /* 0x000022e0000c7802 */ /* 0x000fce0000000f00 */
[----:B------:R-:W-:Y:S05]  /*22d0*/  CALL.REL.NOINC `($__internal_50_$__cuda_sm20_div_s64) ;  /* 0x0000004400f47944 */ /* 0x000fea0003c00000 */
        /* <DEDUP_REMOVED lines=11> */
.L_x_2176:
[----:B------:R-:W-:Y:S05]  /*2390*/  BSYNC.RECONVERGENT B1 ;  /* 0x0000000000017941 */ /* 0x000fea0003800200 */
.L_x_2174:
        /* <DEDUP_REMOVED lines=36> */
.L_x_2178:
        /* <DEDUP_REMOVED lines=16> */
.L_x_2179:
[----:B------:R-:W-:Y:S05]  /*26e0*/  BSYNC.RECONVERGENT B1 ;  /* 0x0000000000017941 */ /* 0x000fea0003800200 */
.L_x_2177:
        /* <DEDUP_REMOVED lines=35> */
.L_x_2181:
[----:B------:R-:W-:Y:S01]  /*2920*/  IMAD.MOV.U32 R26, RZ, RZ, R18 ;  /* 0x000000ffff1a7224 */ /* 0x000fe200078e0012 */
[----:B------:R-:W-:Y:S01]  /*2930*/  MOV R13, R19 ;  /* 0x00000013000d7202 */ /* 0x000fe20000000f00 */
[----:B------:R-:W-:Y:S01]  /*2940*/  IMAD.MOV.U32 R14, RZ, RZ, R16 ;  /* 0x000000ffff0e7224 */ /* 0x000fe200078e0010 */
[----:B------:R-:W-:Y:S02]  /*2950*/  MOV R11, R17 ;  /* 0x00000011000b7202 */ /* 0x000fe40000000f00 */
[----:B------:R-:W-:-:S07]  /*2960*/  MOV R12, 0x2980 ;  /* 0x00002980000c7802 */ /* 0x000fce0000000f00 */
[----:B------:R-:W-:Y:S05]  /*2970*/  CALL.REL.NOINC `($__internal_50_$__cuda_sm20_div_s64) ;  /* 0x00000040004c7944 */ /* 0x000fea0003c00000 */
        /* <DEDUP_REMOVED lines=10> */
.L_x_2182:
[----:B------:R-:W-:Y:S05]  /*2a20*/  BSYNC.RECONVERGENT B1 ;  /* 0x0000000000017941 */ /* 0x000fea0003800200 */
.L_x_2180:
[----:B------:R-:W-:Y:S01]  /*2a30*/  IMAD R11, R11, R38, RZ ;  /* 0x000000260b0b7224 */ /* 0x000fe200078e02ff */
[----:B------:R-:W-:Y:S01]  /*2a40*/  IADD3 R8, PT, PT, R8, -0x2, RZ ;  /* 0xfffffffe08087810 */ /* 0x000fe20007ffe0ff */
[----:B------:R-:W-:Y:S02]  /*2a50*/  IMAD.MOV.U32 R36, RZ, RZ, R22 ;  /* 0x000000ffff247224 */ /* 0x000fe400078e0016 */
[-C--:B------:R-:W-:Y:S02]  /*2a60*/  IMAD R11, R39, R10.reuse, R11 ;  /* 0x0000000a270b7224 */ /* 0x080fe400078e020b */
[----:B------:R-:W-:-:S04]  /*2a70*/  IMAD.WIDE.U32 R22, R38, R10, R36 ;  /* 0x0000000a26167225 */ /* 0x000fc800078e0024 */
[----:B------:R-:W-:-:S07]  /*2a80*/  IMAD.IADD R23, R23, 0x1, R11 ;  /* 0x0000000117177824 */ /* 0x000fce00078e020b */
.L_x_2170:
        /* <DEDUP_REMOVED lines=30> */
.L_x_2184:
[----:B------:R-:W-:Y:S01]  /*2c70*/  IMAD.MOV.U32 R18, RZ, RZ, R6 ;  /* 0x000000ffff127224 */ /* 0x000fe200078e0006 */
[----:B------:R-:W-:Y:S01]  /*2c80*/  MOV R19, R7 ;  /* 0x0000000700137202 */ /* 0x000fe20000000f00 */
[----:B------:R-:W-:Y:S01]  /*2c90*/  IMAD.MOV.U32 R24, RZ, RZ, R10 ;  /* 0x000000ffff187224 */ /* 0x000fe200078e000a */
[----:B------:R-:W-:Y:S02]  /*2ca0*/  MOV R21, R11 ;  /* 0x0000000b00157202 */ /* 0x000fe40000000f00 */
[----:B------:R-:W-:-:S07]  /*2cb0*/  MOV R26, 0x2cd0 ;  /* 0x00002cd0001a7802 */ /* 0x000fce0000000f00 */
[----:B------:R-:W-:Y:S05]  /*2cc0*/  CALL.REL.NOINC `($__internal_51_$__cuda_sm20_rem_s64) ;  /* 0x0000004000c47944 */ /* 0x000fea0003c00000 */
.L_x_2185:
[----:B------:R-:W-:Y:S05]  /*2cd0*/  BSYNC.RECONVERGENT B1 ;  /* 0x0000000000017941 */ /* 0x000fea0003800200 */
.L_x_2183:
        /* <DEDUP_REMOVED lines=30> */
.L_x_2187:
[----:B------:R-:W-:Y:S01]  /*2ec0*/  IMAD.MOV.U32 R24, RZ, RZ, R10 ;  /* 0x000000ffff187224 */ /* 0x000fe200078e000a */
[----:B------:R-:W-:Y:S01]  /*2ed0*/  MOV R21, R11 ;  /* 0x0000000b00157202 */ /* 0x000fe20000000f00 */
[----:B------:R-:W-:Y:S01]  /*2ee0*/  IMAD.MOV.U32 R18, RZ, RZ, R20 ;  /* 0x000000ffff127224 */ /* 0x000fe200078e0014 */
[----:B------:R-:W-:Y:S02]  /*2ef0*/  MOV R19, R9 ;  /* 0x0000000900137202 */ /* 0x000fe40000000f00 */
[----:B------:R-:W-:-:S07]  /*2f00*/  MOV R26, 0x2f20 ;  /* 0x00002f20001a7802 */ /* 0x000fce0000000f00 */
[----:B------:R-:W-:Y:S05]  /*2f10*/  CALL.REL.NOINC `($__internal_51_$__cuda_sm20_rem_s64) ;  /* 0x0000004000307944 */ /* 0x000fea0003c00000 */
.L_x_2188:
[----:B------:R-:W-:Y:S05]  /*2f20*/  BSYNC.RECONVERGENT B1 ;  /* 0x0000000000017941 */ /* 0x000fea0003800200 */
.L_x_2186:
[----:B------:R-:W-:Y:S02]  /*2f30*/  IMAD R7, R7, R16, RZ ;  /* 0x0000001007077224 */ /* 0x000fe400078e02ff */
[----:B------:R-:W-:-:S04]  /*2f40*/  IMAD.WIDE.U32 R22, R16, R6, R22 ;  /* 0x0000000610167225 */ /* 0x000fc800078e0016 */
[----:B------:R-:W-:-:S04]  /*2f50*/  IMAD R7, R17, R6, R7 ;  /* 0x0000000611077224 */ /* 0x000fc800078e0207 */
[----:B------:R-:W-:-:S07]  /*2f60*/  IMAD.IADD R23, R23, 0x1, R7 ;  /* 0x0000000117177824 */ /* 0x000fce00078e0207 */
.L_x_2143:
        /* <DEDUP_REMOVED lines=10> */
.L_x_2142:
        /* <DEDUP_REMOVED lines=18> */
.L_x_2216:
        /* <DEDUP_REMOVED lines=30> */
.L_x_2193:
        /* <DEDUP_REMOVED lines=15> */
.L_x_2194:
[----:B------:R-:W-:Y:S05]  /*3400*/  BSYNC.RECONVERGENT B1 ;  /* 0x0000000000017941 */ /* 0x000fea0003800200 */
.L_x_2192:
        /* <DEDUP_REMOVED lines=39> */
.L_x_2196:
[----:B------:R-:W-:Y:S01]  /*3680*/  IMAD.MOV.U32 R26, RZ, RZ, R36 ;  /* 0x000000ffff1a7224 */ /* 0x000fe200078e0024 */
[----:B------:R-:W-:Y:S01]  /*3690*/  MOV R13, R37 ;  /* 0x00000025000d7202 */ /* 0x000fe20000000f00 */
[----:B------:R-:W-:Y:S01]  /*36a0*/  IMAD.MOV.U32 R14, RZ, RZ, R38 ;  /* 0x000000ffff0e7224 */ /* 0x000fe200078e0026 */
[----:B------:R-:W-:Y:S02]  /*36b0*/  MOV R11, R39 ;  /* 0x00000027000b7202 */ /* 0x000fe40000000f00 */
[----:B------:R-:W-:-:S07]  /*36c0*/  MOV R12, 0x36e0 ;  /* 0x000036e0000c7802 */ /* 0x000fce0000000f00 */
[----:B-1----:R-:W-:Y:S05]  /*36d0*/  CALL.REL.NOINC `($__internal_50_$__cuda_sm20_div_s64) ;  /* 0x0000003000f47944 */ /* 0x002fea0003c00000 */
        /* <DEDUP_REMOVED lines=11> */
.L_x_2197:
[----:B------:R-:W-:Y:S05]  /*3790*/  BSYNC.RECONVERGENT B1 ;  /* 0x0000000000017941 */ /* 0x000fea0003800200 */
.L_x_2195:
        /* <DEDUP_REMOVED lines=37> */
.L_x_2199:
        /* <DEDUP_REMOVED lines=17> */
.L_x_2200:
[----:B------:R-:W-:Y:S05]  /*3b00*/  BSYNC.RECONVERGENT B1 ;  /* 0x0000000000017941 */ /* 0x000fea0003800200 */
.L_x_2198:
        /* <DEDUP_REMOVED lines=38> */
.L_x_2202:
[----:B------:R-:W-:Y:S01]  /*3d70*/  MOV R26, R20 ;  /* 0x00000014001a7202 */ /* 0x000fe20000000f00 */
[----:B------:R-:W-:Y:S01]  /*3d80*/  IMAD.MOV.U32 R13, RZ, RZ, R21 ;  /* 0x000000ffff0d7224 */ /* 0x000fe200078e0015 */
[----:B------:R-:W-:Y:S01]  /*3d90*/  MOV R14, R36 ;  /* 0x00000024000e7202 */ /* 0x000fe20000000f00 */
[----:B------:R-:W-:Y:S01]  /*3da0*/  IMAD.MOV.U32 R11, RZ, RZ, R37 ;  /* 0x000000ffff0b7224 */ /* 0x000fe200078e0025 */
[----:B------:R-:W-:-:S07]  /*3db0*/  MOV R12, 0x3dd0 ;  /* 0x00003dd0000c7802 */ /* 0x000fce0000000f00 */
[----:B-1----:R-:W-:Y:S05]  /*3dc0*/  CALL.REL.NOINC `($__internal_50_$__cuda_sm20_div_s64) ;  /* 0x0000002c00387944 */ /* 0x002fea0003c00000 */
        /* <DEDUP_REMOVED lines=11> */
.L_x_2203:
[----:B------:R-:W-:Y:S05]  /*3e80*/  BSYNC.RECONVERGENT B1 ;  /* 0x0000000000017941 */ /* 0x000fea0003800200 */
.L_x_2201:
        /* <DEDUP_REMOVED lines=38> */
.L_x_2205:
        /* <DEDUP_REMOVED lines=17> */
.L_x_2206:
[----:B------:R-:W-:Y:S05]  /*4200*/  BSYNC.RECONVERGENT B1 ;  /* 0x0000000000017941 */ /* 0x000fea0003800200 */
.L_x_2204:
        /* <DEDUP_REMOVED lines=40> */
.L_x_2208:
        /* <DEDUP_REMOVED lines=17> */
.L_x_2209:
[----:B------:R-:W-:Y:S05]  /*45a0*/  BSYNC.RECONVERGENT B1 ;  /* 0x0000000000017941 */ /* 0x000fea0003800200 */
.L_x_2207:
        /* <DEDUP_REMOVED lines=40> */
.L_x_2211:
        /* <DEDUP_REMOVED lines=17> */
.L_x_2212:
[----:B------:R-:W-:Y:S05]  /*4940*/  BSYNC.RECONVERGENT B1 ;  /* 0x0000000000017941 */ /* 0x000fea0003800200 */
.L_x_2210:
        /* <DEDUP_REMOVED lines=38> */
.L_x_2214:
[----:B------:R-:W-:Y:S01]  /*4bb0*/  MOV R26, R20 ;  /* 0x00000014001a7202 */ /* 0x000fe20000000f00 */
[----:B------:R-:W-:Y:S01]  /*4bc0*/  IMAD.MOV.U32 R14, RZ, RZ, R22 ;  /* 0x000000ffff0e7224 */ /* 0x000fe200078e0016 */
[----:B------:R-:W-:Y:S02]  /*4bd0*/  MOV R13, R21 ;  /* 0x00000015000d7202 */ /* 0x000fe40000000f00 */
[----:B------:R-:W-:Y:S02]  /*4be0*/  MOV R11, R23 ;  /* 0x00000017000b7202 */ /* 0x000fe40000000f00 */
[----:B------:R-:W-:-:S07]  /*4bf0*/  MOV R12, 0x4c10 ;  /* 0x00004c10000c7802 */ /* 0x000fce0000000f00 */
[----:B-1----:R-:W-:Y:S05]  /*4c00*/  CALL.REL.NOINC `($__internal_50_$__cuda_sm20_div_s64) ;  /* 0x0000001c00a87944 */ /* 0x002fea0003c00000 */
        /* <DEDUP_REMOVED lines=11> */
.L_x_2215:
[----:B------:R-:W-:Y:S05]  /*4cc0*/  BSYNC.RECONVERGENT B1 ;  /* 0x0000000000017941 */ /* 0x000fea0003800200 */
.L_x_2213:
        /* <DEDUP_REMOVED lines=15> */
.L_x_2191:
        /* <DEDUP_REMOVED lines=37> */
.L_x_2219:
[----:B------:R-:W-:Y:S01]  /*5010*/  MOV R26, R18 ;  /* 0x00000012001a7202 */ /* 0x000fe20000000f00 */
[----:B------:R-:W-:Y:S01]  /*5020*/  IMAD.MOV.U32 R13, RZ, RZ, R19 ;  /* 0x000000ffff0d7224 */ /* 0x000fe200078e0013 */
[----:B------:R-:W-:Y:S02]  /*5030*/  MOV R14, R6 ;  /* 0x00000006000e7202 */ /* 0x000fe40000000f00 */
[----:B------:R-:W-:Y:S02]  /*5040*/  MOV R11, R7 ;  /* 0x00000007000b7202 */ /* 0x000fe40000000f00 */
[----:B------:R-:W-:-:S07]  /*5050*/  MOV R12, 0x5070 ;  /* 0x00005070000c7802 */ /* 0x000fce0000000f00 */
[----:B------:R-:W-:Y:S05]  /*5060*/  CALL.REL.NOINC `($__internal_50_$__cuda_sm20_div_s64) ;  /* 0x0000001800907944 */ /* 0x000fea0003c00000 */
        /* <DEDUP_REMOVED lines=9> */
.L_x_2220:
[----:B------:R-:W-:Y:S05]  /*5100*/  BSYNC.RECONVERGENT B1 ;  /* 0x0000000000017941 */ /* 0x000fea0003800200 */
.L_x_2218:
        /* <DEDUP_REMOVED lines=39> */
.L_x_2222:
        /* <DEDUP_REMOVED lines=17> */
.L_x_2223:
[----:B------:R-:W-:Y:S05]  /*5490*/  BSYNC.RECONVERGENT B1 ;  /* 0x0000000000017941 */ /* 0x000fea0003800200 */
.L_x_2221:
        /* <DEDUP_REMOVED lines=40> */
.L_x_2225:
[----:B------:R-:W-:Y:S01]  /*5720*/  MOV R26, R18 ;  /* 0x00000012001a7202 */ /* 0x000fe20000000f00 */
[----:B------:R-:W-:Y:S01]  /*5730*/  IMAD.MOV.U32 R14, RZ, RZ, R20 ;  /* 0x000000ffff0e7224 */ /* 0x000fe200078e0014 */
[----:B------:R-:W-:Y:S02]  /*5740*/  MOV R13, R19 ;  /* 0x00000013000d7202 */ /* 0x000fe40000000f00 */
[----:B------:R-:W-:Y:S02]  /*5750*/  MOV R11, R21 ;  /* 0x00000015000b7202 */ /* 0x000fe40000000f00 */
[----:B------:R-:W-:-:S07]  /*5760*/  MOV R12, 0x5780 ;  /* 0x00005780000c7802 */ /* 0x000fce0000000f00 */
[----:B------:R-:W-:Y:S05]  /*5770*/  CALL.REL.NOINC `($__internal_50_$__cuda_sm20_div_s64) ;  /* 0x0000001000cc7944 */ /* 0x000fea0003c00000 */
        /* <DEDUP_REMOVED lines=11> */
.L_x_2226:
[----:B------:R-:W-:Y:S05]  /*5830*/  BSYNC.RECONVERGENT B1 ;  /* 0x0000000000017941 */ /* 0x000fea0003800200 */
.L_x_2224:
        /* <DEDUP_REMOVED lines=40> */
.L_x_2228:
[----:B------:R-:W-:Y:S01]  /*5ac0*/  MOV R26, R18 ;  /* 0x00000012001a7202 */ /* 0x000fe20000000f00 */
[----:B------:R-:W-:Y:S01]  /*5ad0*/  IMAD.MOV.U32 R13, RZ, RZ, R19 ;  /* 0x000000ffff0d7224 */ /* 0x000fe200078e0013 */
[----:B------:R-:W-:Y:S02]  /*5ae0*/  MOV R14, R20 ;  /* 0x00000014000e7202 */ /* 0x000fe40000000f00 */
[----:B------:R-:W-:Y:S02]  /*5af0*/  MOV R11, R21 ;  /* 0x00000015000b7202 */ /* 0x000fe40000000f00 */
[----:B------:R-:W-:-:S07]  /*5b00*/  MOV R12, 0x5b20 ;  /* 0x00005b20000c7802 */ /* 0x000fce0000000f00 */
[----:B------:R-:W-:Y:S05]  /*5b10*/  CALL.REL.NOINC `($__internal_50_$__cuda_sm20_div_s64) ;  /* 0x0000000c00e47944 */ /* 0x000fea0003c00000 */
        /* <DEDUP_REMOVED lines=11> */
.L_x_2229:
[----:B------:R-:W-:Y:S05]  /*5bd0*/  BSYNC.RECONVERGENT B1 ;  /* 0x0000000000017941 */ /* 0x000fea0003800200 */
.L_x_2227:
        /* <DEDUP_REMOVED lines=11> */
.L_x_2217:
        /* <DEDUP_REMOVED lines=35> */
.L_x_2232:
[----:B------:R-:W-:Y:S01]  /*5ec0*/  IMAD.MOV.U32 R26, RZ, RZ, R18 ;  /* 0x000000ffff1a7224 */ /* 0x000fe200078e0012 */
[----:B------:R-:W-:Y:S01]  /*5ed0*/  MOV R13, R19 ;  /* 0x00000013000d7202 */ /* 0x000fe20000000f00 */
[----:B------:R-:W-:Y:S01]  /*5ee0*/  IMAD.MOV.U32 R11, RZ, RZ, R5 ;  /* 0x000000ffff0b7224 */ /* 0x000fe200078e0005 */
[----:B------:R-:W-:Y:S02]  /*5ef0*/  MOV R14, R4 ;  /* 0x00000004000e7202 */ /* 0x000fe40000000f00 */
[----:B------:R-:W-:-:S07]  /*5f00*/  MOV R12, 0x5f20 ;  /* 0x00005f20000c7802 */ /* 0x000fce0000000f00 */
[----:B------:R-:W-:Y:S05]  /*5f10*/  CALL.REL.NOINC `($__internal_50_$__cuda_sm20_div_s64) ;  /* 0x0000000800e47944 */ /* 0x000fea0003c00000 */
        /* <DEDUP_REMOVED lines=8> */
.L_x_2233:
[----:B------:R-:W-:Y:S05]  /*5fa0*/  BSYNC.RECONVERGENT B1 ;  /* 0x0000000000017941 */ /* 0x000fea0003800200 */
.L_x_2231:
        /* <DEDUP_REMOVED lines=39> */
.L_x_2235:
        /* <DEDUP_REMOVED lines=17> */
.L_x_2236:
[----:B------:R-:W-:Y:S05]  /*6330*/  BSYNC.RECONVERGENT B1 ;  /* 0x0000000000017941 */ /* 0x000fea0003800200 */
.L_x_2234:
        /* <DEDUP_REMOVED lines=11> */
.L_x_2230:
        /* <DEDUP_REMOVED lines=31> */
.L_x_2238:
[----:B------:R-:W-:Y:S02]  /*65e0*/  MOV R24, R20 ;  /* 0x0000001400187202 */ /* 0x000fe40000000f00 */
[----:B------:R-:W-:-:S07]  /*65f0*/  MOV R26, 0x6610 ;  /* 0x00006610001a7802 */ /* 0x000fce0000000f00 */
[----:B------:R-:W-:Y:S05]  /*6600*/  CALL.REL.NOINC `($__internal_51_$__cuda_sm20_rem_s64) ;  /* 0x0000000800747944 */ /* 0x000fea0003c00000 */
[----:B------:R-:W-:Y:S01]  /*6610*/  MOV R4, R6 ;  /* 0x0000000600047202 */ /* 0x000fe20000000f00 */
[----:B------:R-:W-:-:S07]  /*6620*/  IMAD.MOV.U32 R5, RZ, RZ, R7 ;  /* 0x000000ffff057224 */ /* 0x000fce00078e0007 */
.L_x_2239:
[----:B------:R-:W-:Y:S05]  /*6630*/  BSYNC.RECONVERGENT B1 ;  /* 0x0000000000017941 */ /* 0x000fea0003800200 */
.L_x_2237:
        /* <DEDUP_REMOVED lines=9> */
.L_x_2190:
[----:B------:R-:W2:Y:S04]  /*66d0*/  LDG.E R8, desc[UR12][R8.64] ;  /* 0x0000000c08087981 */ /* 0x000ea8000c1e1900 */
[----:B--2---:R1:W-:Y:S02]  /*66e0*/  STS [R3], R8 ;  /* 0x0000000803007388 */ /* 0x0043e40000000800 */
.L_x_2189:
[----:B------:R-:W-:Y:S05]  /*66f0*/  BSYNC.RECONVERGENT B0 ;  /* 0x0000000000007941 */ /* 0x000fea0003800200 */
.L_x_2141:
[----:B------:R-:W-:Y:S01]  /*6700*/  BAR.SYNC.DEFER_BLOCKING 0x0 ;  /* 0x0000000000007b1d */ /* 0x000fe20000010000 */
[----:B------:R-:W-:Y:S02]  /*6710*/  ISETP.GE.U32.AND P0, PT, R2, 0x42, PT ;  /* 0x000000420200780c */ /* 0x000fe40003f06070 */
[----:B------:R-:W-:-:S11]  /*6720*/  ISETP.GT.U32.AND P1, PT, R0, 0x1f, PT ;  /* 0x0000001f0000780c */ /* 0x000fd60003f24070 */
[----:B------:R-:W-:Y:S05]  /*6730*/  @!P0 BRA `(.L_x_2240) ;  /* 0x00000000002c8947 */ /* 0x000fea0003800000 */
.L_x_2241:
        /* <DEDUP_REMOVED lines=11> */
.L_x_2240:
        /* <DEDUP_REMOVED lines=44> */
        .weak           $__internal_50_$__cuda_sm20_div_s64
        .type           $__internal_50_$__cuda_sm20_div_s64,@function
        .size           $__internal_50_$__cuda_sm20_div_s64,($__internal_51_$__cuda_sm20_rem_s64 - $__internal_50_$__cuda_sm20_div_s64)
$__internal_50_$__cuda_sm20_div_s64:
        /* <DEDUP_REMOVED lines=82> */
[----:B------:R-:W-:Y:S06]  /*6fd0*/  RET.REL.NODEC R12 `(contiguous_reduce2_i32) ;  /* 0xffffff900c087950 */ /* 0x000fec0003c3ffff */
        .weak           $__internal_51_$__cuda_sm20_rem_s64
        .type           $__internal_51_$__cuda_sm20_rem_s64,@function
        .size           $__internal_51_$__cuda_sm20_rem_s64,(.L_x_3176 - $__internal_51_$__cuda_sm20_rem_s64)
$__internal_51_$__cuda_sm20_rem_s64:
        /* <DEDUP_REMOVED lines=76> */
[----:B------:R-:W-:Y:S06]  /*74a0*/  RET.REL.NODEC R26 `(contiguous_reduce2_i32) ;  /* 0xffffff881ad47950 */ /* 0x000fec0003c3ffff */
.L_x_2242:
        /* <DEDUP_REMOVED lines=13> */
.L_x_3176:


//--------------------- .text.uncontiguous_reduce_i32 --------------------------
	.section	.text.uncontiguous_reduce_i32,"ax",@progbits
	.align	128
        .global         uncontiguous_reduce_i32
        .type           uncontiguous_reduce_i32,@function
        .size           uncontiguous_reduce_i32,(.L_x_3178 - uncontiguous_reduce_i32)
        .other          uncontiguous_reduce_i32,@"STO_CUDA_ENTRY STV_DEFAULT"
uncontiguous_reduce_i32:
.text.uncontiguous_reduce_i32:
        /* <DEDUP_REMOVED lines=42> */
.L_x_2271:
        /* <DEDUP_REMOVED lines=33> */
.L_x_2248:
[----:B------:R-:W-:Y:S01]  /*04b0*/  MOV R29, R14 ;  /* 0x0000000e001d7202 */ /* 0x000fe20000000f00 */
[----:B------:R-:W-:Y:S01]  /*04c0*/  IMAD.MOV.U32 R26, RZ, RZ, R15 ;  /* 0x000000ffff1a7224 */ /* 0x000fe200078e000f */
[----:B------:R-:W-:Y:S01]  /*04d0*/  MOV R13, R16 ;  /* 0x00000010000d7202 */ /* 0x000fe20000000f00 */
[----:B------:R-:W-:Y:S01]  /*04e0*/  IMAD.MOV.U32 R12, RZ, RZ, R17 ;  /* 0x000000ffff0c7224 */ /* 0x000fe200078e0011 */
[----:B------:R-:W-:-:S07]  /*04f0*/  MOV R11, 0x510 ;  /* 0x00000510000b7802 */ /* 0x000fce0000000f00 */
[----:B------:R-:W-:Y:S05]  /*0500*/  CALL.REL.NOINC `($__internal_52_$__cuda_sm20_div_s64) ;  /* 0x0000006400d07944 */ /* 0x000fea0003c00000 */
        /* <DEDUP_REMOVED lines=9> */
.L_x_2249:
[----:B------:R-:W-:Y:S05]  /*05a0*/  BSYNC.RECONVERGENT B1 ;  /* 0x0000000000017941 */ /* 0x000fea0003800200 */
.L_x_2247:
        /* <DEDUP_REMOVED lines=36> */
.L_x_2251:
[----:B------:R-:W-:Y:S01]  /*07f0*/  MOV R29, R7 ;  /* 0x00000007001d7202 */ /* 0x000fe20000000f00 */
[----:B------:R-:W-:Y:S01]  /*0800*/  IMAD.MOV.U32 R26, RZ, RZ, R8 ;  /* 0x000000ffff1a7224 */ /* 0x000fe200078e0008 */
[----:B------:R-:W-:Y:S01]  /*0810*/  MOV R13, R16 ;  /* 0x00000010000d7202 */ /* 0x000fe20000000f00 */
[----:B------:R-:W-:Y:S01]  /*0820*/  IMAD.MOV.U32 R12, RZ, RZ, R17 ;  /* 0x000000ffff0c7224 */ /* 0x000fe200078e0011 */
[----:B------:R-:W-:-:S07]  /*0830*/  MOV R11, 0x850 ;  /* 0x00000850000b7802 */ /* 0x000fce0000000f00 */
[----:B------:R-:W-:Y:S05]  /*0840*/  CALL.REL.NOINC `($__internal_52_$__cuda_sm20_div_s64) ;  /* 0x0000006400007944 */ /* 0x000fea0003c00000 */
        /* <DEDUP_REMOVED lines=10> */
.L_x_2252:
[----:B------:R-:W-:Y:S05]  /*08f0*/  BSYNC.RECONVERGENT B1 ;  /* 0x0000000000017941 */ /* 0x000fea0003800200 */
.L_x_2250:
        /* <DEDUP_REMOVED lines=37> */
.L_x_2254:
[----:B------:R-:W-:Y:S01]  /*0b50*/  IMAD.MOV.U32 R29, RZ, RZ, R14 ;  /* 0x000000ffff1d7224 */ /* 0x000fe200078e000e */
[----:B------:R-:W-:Y:S01]  /*0b60*/  MOV R26, R15 ;  /* 0x0000000f001a7202 */ /* 0x000fe20000000f00 */
[----:B------:R-:W-:Y:S01]  /*0b70*/  IMAD.MOV.U32 R13, RZ, RZ, R16 ;  /* 0x000000ffff0d7224 */ /* 0x000fe200078e0010 */
[----:B------:R-:W-:Y:S02]  /*0b80*/  MOV R12, R17 ;  /* 0x00000011000c7202 */ /* 0x000fe40000000f00 */
[----:B------:R-:W-:-:S07]  /*0b90*/  MOV R11, 0xbb0 ;  /* 0x00000bb0000b7802 */ /* 0x000fce0000000f00 */
[----:B------:R-:W-:Y:S05]  /*0ba0*/  CALL.REL.NOINC `($__internal_52_$__cuda_sm20_div_s64) ;  /* 0x0000006000287944 */ /* 0x000fea0003c00000 */
        /* <DEDUP_REMOVED lines=10> */
.L_x_2255:
[----:B------:R-:W-:Y:S05]  /*0c50*/  BSYNC.RECONVERGENT B1 ;  /* 0x0000000000017941 */ /* 0x000fea0003800200 */
.L_x_2253:
        /* <DEDUP_REMOVED lines=34> */
.L_x_2257:
        /* <DEDUP_REMOVED lines=16> */
.L_x_2258:
[----:B------:R-:W-:Y:S05]  /*0f80*/  BSYNC.RECONVERGENT B1 ;  /* 0x0000000000017941 */ /* 0x000fea0003800200 */
.L_x_2256:
        /* <DEDUP_REMOVED lines=37> */
.L_x_2260:
[----:B------:R-:W-:Y:S01]  /*11e0*/  MOV R29, R14 ;  /* 0x0000000e001d7202 */ /* 0x000fe20000000f00 */
[----:B------:R-:W-:Y:S01]  /*11f0*/  IMAD.MOV.U32 R26, RZ, RZ, R15 ;  /* 0x000000ffff1a7224 */ /* 0x000fe200078e000f */
[----:B------:R-:W-:Y:S01]  /*1200*/  MOV R13, R16 ;  /* 0x00000010000d7202 */ /* 0x000fe20000000f00 */
[----:B------:R-:W-:Y:S01]  /*1210*/  IMAD.MOV.U32 R12, RZ, RZ, R17 ;  /* 0x000000ffff0c7224 */ /* 0x000fe200078e0011 */
[----:B------:R-:W-:-:S07]  /*1220*/  MOV R11, 0x1240 ;  /* 0x00001240000b7802 */ /* 0x000fce0000000f00 */
[----:B------:R-:W-:Y:S05]  /*1230*/  CALL.REL.NOINC `($__internal_52_$__cuda_sm20_div_s64) ;  /* 0x0000005800847944 */ /* 0x000fea0003c00000 */
        /* <DEDUP_REMOVED lines=11> */
.L_x_2261:
[----:B------:R-:W-:Y:S05]  /*12f0*/  BSYNC.RECONVERGENT B1 ;  /* 0x0000000000017941 */ /* 0x000fea0003800200 */
.L_x_2259:
        /* <DEDUP_REMOVED lines=35> */
.L_x_2263:
        /* <DEDUP_REMOVED lines=16> */
.L_x_2264:
[----:B------:R-:W-:Y:S05]  /*1630*/  BSYNC.RECONVERGENT B1 ;  /* 0x0000000000017941 */ /* 0x000fea0003800200 */
.L_x_2262:
        /* <DEDUP_REMOVED lines=36> */
.L_x_2266:
        /* <DEDUP_REMOVED lines=17> */
.L_x_2267:
[----:B------:R-:W-:Y:S05]  /*1990*/  BSYNC.RECONVERGENT B1 ;  /* 0x0000000000017941 */ /* 0x000fea0003800200 */
.L_x_2265:
        /* <DEDUP_REMOVED lines=36> */
.L_x_2269:
        /* <DEDUP_REMOVED lines=17> */
.L_x_2270:
[----:B------:R-:W-:Y:S05]  /*1cf0*/  BSYNC.RECONVERGENT B1 ;  /* 0x0000000000017941 */ /* 0x000fea0003800200 */
.L_x_2268:
        /* <DEDUP_REMOVED lines=10> */
.L_x_2246:
        /* <DEDUP_REMOVED lines=36> */
.L_x_2274:
[----:B------:R-:W-:Y:S01]  /*1fe0*/  IMAD.MOV.U32 R29, RZ, RZ, R14 ;  /* 0x000000ffff1d7224 */ /* 0x000fe200078e000e */
[----:B------:R-:W-:Y:S01]  /*1ff0*/  MOV R26, R15 ;  /* 0x0000000f001a7202 */ /* 0x000fe20000000f00 */
[----:B------:R-:W-:Y:S01]  /*2000*/  IMAD.MOV.U32 R13, RZ, RZ, R16 ;  /* 0x000000ffff0d7224 */ /* 0x000fe200078e0010 */
[----:B------:R-:W-:Y:S02]  /*2010*/  MOV R12, R17 ;  /* 0x00000011000c7202 */ /* 0x000fe40000000f00 */
[----:B------:R-:W-:-:S07]  /*2020*/  MOV R11, 0x2040 ;  /* 0x00002040000b7802 */ /* 0x000fce0000000f00 */
[----:B------:R-:W-:Y:S05]  /*2030*/  CALL.REL.NOINC `($__internal_52_$__cuda_sm20_div_s64) ;  /* 0x0000004c00047944 */ /* 0x000fea0003c00000 */
        /* <DEDUP_REMOVED lines=9> */
.L_x_2275:
[----:B------:R-:W-:Y:S05]  /*20d0*/  BSYNC.RECONVERGENT B1 ;  /* 0x0000000000017941 */ /* 0x000fea0003800200 */
.L_x_2273:
        /* <DEDUP_REMOVED lines=36> */
.L_x_2277:
[----:B------:R-:W-:Y:S01]  /*2320*/  IMAD.MOV.U32 R29, RZ, RZ, R7 ;  /* 0x000000ffff1d7224 */ /* 0x000fe200078e0007 */
[----:B------:R-:W-:Y:S01]  /*2330*/  MOV R26, R8 ;  /* 0x00000008001a7202 */ /* 0x000fe20000000f00 */
[----:B------:R-:W-:Y:S01]  /*2340*/  IMAD.MOV.U32 R13, RZ, RZ, R16 ;  /* 0x000000ffff0d7224 */ /* 0x000fe200078e0010 */
[----:B------:R-:W-:Y:S02]  /*2350*/  MOV R12, R17 ;  /* 0x00000011000c7202 */ /* 0x000fe40000000f00 */
[----:B------:R-:W-:-:S07]  /*2360*/  MOV R11, 0x2380 ;  /* 0x00002380000b7802 */ /* 0x000fce0000000f00 */
[----:B------:R-:W-:Y:S05]  /*2370*/  CALL.REL.NOINC `($__internal_52_$__cuda_sm20_div_s64) ;  /* 0x0000004800347944 */ /* 0x000fea0003c00000 */
        /* <DEDUP_REMOVED lines=11> */
.L_x_2278:
[----:B------:R-:W-:Y:S05]  /*2430*/  BSYNC.RECONVERGENT B1 ;  /* 0x0000000000017941 */ /* 0x000fea0003800200 */
.L_x_2276:
        /* <DEDUP_REMOVED lines=38> */
.L_x_2280:
        /* <DEDUP_REMOVED lines=16> */
.L_x_2281:
[----:B------:R-:W-:Y:S05]  /*27a0*/  BSYNC.RECONVERGENT B1 ;  /* 0x0000000000017941 */ /* 0x000fea0003800200 */
.L_x_2279:
        /* <DEDUP_REMOVED lines=36> */
.L_x_2283:
        /* <DEDUP_REMOVED lines=16> */
.L_x_2284:
[----:B------:R-:W-:Y:S05]  /*2af0*/  BSYNC.RECONVERGENT B1 ;  /* 0x0000000000017941 */ /* 0x000fea0003800200 */
.L_x_2282:
[----:B------:R-:W-:Y:S01]  /*2b00*/  MOV R34, R20 ;  /* 0x0000001400227202 */ /* 0x000fe20000000f00 */
[----:B------:R-:W-:Y:S02]  /*2b10*/  IMAD R5, R5, R38, RZ ;  /* 0x0000002605057224 */ /* 0x000fe400078e02ff */
[----:B------:R-:W-:Y:S02]  /*2b20*/  VIADD R9, R9, 0xfffffffe ;  /* 0xfffffffe09097836 */ /* 0x000fe40000000000 */
[----:B------:R-:W-:-:S04]  /*2b30*/  IMAD.WIDE.U32 R34, R38, R10, R34 ;  /* 0x0000000a26227225 */ /* 0x000fc800078e0022 */
[----:B------:R-:W-:-:S05]  /*2b40*/  IMAD R5, R39, R10, R5 ;  /* 0x0000000a27057224 */ /* 0x000fca00078e0205 */
[----:B------:R-:W-:Y:S01]  /*2b50*/  IADD3 R6, PT, PT, R35, R5, RZ ;  /* 0x0000000523067210 */ /* 0x000fe20007ffe0ff */
[----:B------:R-:W-:-:S07]  /*2b60*/  IMAD.MOV.U32 R5, RZ, RZ, R34 ;  /* 0x000000ffff057224 */ /* 0x000fce00078e0022 */
.L_x_2272:
        /* <DEDUP_REMOVED lines=31> */
.L_x_2286:
[----:B------:R-:W-:Y:S01]  /*2d60*/  MOV R20, R14 ;  /* 0x0000000e00147202 */ /* 0x000fe20000000f00 */
[----:B------:R-:W-:Y:S01]  /*2d70*/  IMAD.MOV.U32 R24, RZ, RZ, R15 ;  /* 0x000000ffff187224 */ /* 0x000fe200078e000f */
[----:B------:R-:W-:Y:S01]  /*2d80*/  MOV R21, R16 ;  /* 0x0000001000157202 */ /* 0x000fe20000000f00 */
[----:B------:R-:W-:Y:S01]  /*2d90*/  IMAD.MOV.U32 R22, RZ, RZ, R17 ;  /* 0x000000ffff167224 */ /* 0x000fe200078e0011 */
[----:B------:R-:W-:-:S07]  /*2da0*/  MOV R23, 0x2dc0 ;  /* 0x00002dc000177802 */ /* 0x000fce0000000f00 */
[----:B------:R-:W-:Y:S05]  /*2db0*/  CALL.REL.NOINC `($__internal_53_$__cuda_sm20_rem_s64) ;  /* 0x0000004000f47944 */ /* 0x000fea0003c00000 */
[----:B------:R-:W-:Y:S01]  /*2dc0*/  MOV R10, R12 ;  /* 0x0000000c000a7202 */ /* 0x000fe20000000f00 */
[----:B------:R-:W-:-:S07]  /*2dd0*/  IMAD.MOV.U32 R11, RZ, RZ, R13 ;  /* 0x000000ffff0b7224 */ /* 0x000fce00078e000d */
.L_x_2287:
[----:B------:R-:W-:Y:S05]  /*2de0*/  BSYNC.RECONVERGENT B1 ;  /* 0x0000000000017941 */ /* 0x000fea0003800200 */
.L_x_2285:
        /* <DEDUP_REMOVED lines=33> */
.L_x_2289:
[----:B------:R-:W-:Y:S01]  /*3000*/  IMAD.MOV.U32 R21, RZ, RZ, R16 ;  /* 0x000000ffff157224 */ /* 0x000fe200078e0010 */
[----:B------:R-:W-:Y:S01]  /*3010*/  MOV R22, R17 ;  /* 0x0000001100167202 */ /* 0x000fe20000000f00 */
[----:B------:R-:W-:Y:S01]  /*3020*/  IMAD.MOV.U32 R20, RZ, RZ, R7 ;  /* 0x000000ffff147224 */ /* 0x000fe200078e0007 */
[----:B------:R-:W-:Y:S02]  /*3030*/  MOV R24, R8 ;  /* 0x0000000800187202 */ /* 0x000fe40000000f00 */
[----:B------:R-:W-:-:S07]  /*3040*/  MOV R23, 0x3060 ;  /* 0x0000306000177802 */ /* 0x000fce0000000f00 */
[----:B------:R-:W-:Y:S05]  /*3050*/  CALL.REL.NOINC `($__internal_53_$__cuda_sm20_rem_s64) ;  /* 0x00000040004c7944 */ /* 0x000fea0003c00000 */
[----:B------:R-:W-:Y:S01]  /*3060*/  IMAD.MOV.U32 R8, RZ, RZ, R12 ;  /* 0x000000ffff087224 */ /* 0x000fe200078e000c */
[----:B------:R-:W-:-:S07]  /*3070*/  MOV R9, R13 ;  /* 0x0000000d00097202 */ /* 0x000fce0000000f00 */
.L_x_2290:
[----:B------:R-:W-:Y:S05]  /*3080*/  BSYNC.RECONVERGENT B1 ;  /* 0x0000000000017941 */ /* 0x000fea0003800200 */
.L_x_2288:
[----:B------:R-:W-:Y:S01]  /*3090*/  MOV R11, R6 ;  /* 0x00000006000b7202 */ /* 0x000fe20000000f00 */
[----:B------:R-:W-:Y:S02]  /*30a0*/  IMAD.MOV.U32 R10, RZ, RZ, R5 ;  /* 0x000000ffff0a7224 */ /* 0x000fe400078e0005 */
[----:B------:R-:W-:Y:S02]  /*30b0*/  IMAD R7, R9, R18, RZ ;  /* 0x0000001209077224 */ /* 0x000fe400078e02ff */
[----:B------:R-:W-:-:S04]  /*30c0*/  IMAD.WIDE.U32 R10, R18, R8, R10 ;  /* 0x00000008120a7225 */ /* 0x000fc800078e000a */
[----:B------:R-:W-:Y:S01]  /*30d0*/  IMAD R7, R19, R8, R7 ;  /* 0x0000000813077224 */ /* 0x000fe200078e0207 */
[----:B------:R-:W-:-:S03]  /*30e0*/  MOV R5, R10 ;  /* 0x0000000a00057202 */ /* 0x000fc60000000f00 */
[----:B------:R-:W-:-:S07]  /*30f0*/  IMAD.IADD R6, R11, 0x1, R7 ;  /* 0x000000010b067824 */ /* 0x000fce00078e0207 */
.L_x_2245:
        /* <DEDUP_REMOVED lines=10> */
.L_x_2244:
        /* <DEDUP_REMOVED lines=20> */
.L_x_2318:
        /* <DEDUP_REMOVED lines=33> */
.L_x_2295:
[----:B------:R-:W-:Y:S01]  /*34f0*/  MOV R29, R15 ;  /* 0x0000000f001d7202 */ /* 0x000fe20000000f00 */
[----:B------:R-:W-:Y:S01]  /*3500*/  IMAD.MOV.U32 R26, RZ, RZ, R14 ;  /* 0x000000ffff1a7224 */ /* 0x000fe200078e000e */
[----:B------:R-:W-:Y:S01]  /*3510*/  MOV R13, R34 ;  /* 0x00000022000d7202 */ /* 0x000fe20000000f00 */
[----:B------:R-:W-:Y:S01]  /*3520*/  IMAD.MOV.U32 R12, RZ, RZ, R35 ;  /* 0x000000ffff0c7224 */ /* 0x000fe200078e0023 */
[----:B------:R-:W-:-:S07]  /*3530*/  MOV R11, 0x3550 ;  /* 0x00003550000b7802 */ /* 0x000fce0000000f00 */
[----:B-123--:R-:W-:Y:S05]  /*3540*/  CALL.REL.NOINC `($__internal_52_$__cuda_sm20_div_s64) ;  /* 0x0000003400c07944 */ /* 0x00efea0003c00000 */
        /* <DEDUP_REMOVED lines=11> */
.L_x_2296:
[----:B------:R-:W-:Y:S05]  /*3600*/  BSYNC.RECONVERGENT B1 ;  /* 0x0000000000017941 */ /* 0x000fea0003800200 */
.L_x_2294:
        /* <DEDUP_REMOVED lines=39> */
.L_x_2298:
[----:B------:R-:W-:Y:S01]  /*3880*/  MOV R29, R34 ;  /* 0x00000022001d7202 */ /* 0x000fe20000000f00 */
[----:B------:R-:W-:Y:S01]  /*3890*/  IMAD.MOV.U32 R26, RZ, RZ, R35 ;  /* 0x000000ffff1a7224 */ /* 0x000fe200078e0023 */
[----:B------:R-:W-:Y:S01]  /*38a0*/  MOV R13, R36 ;  /* 0x00000024000d7202 */ /* 0x000fe20000000f00 */
[----:B------:R-:W-:Y:S01]  /*38b0*/  IMAD.MOV.U32 R12, RZ, RZ, R37 ;  /* 0x000000ffff0c7224 */ /* 0x000fe200078e0025 */
[----:B------:R-:W-:-:S07]  /*38c0*/  MOV R11, 0x38e0 ;  /* 0x000038e0000b7802 */ /* 0x000fce0000000f00 */
[----:B-1----:R-:W-:Y:S05]  /*38d0*/  CALL.REL.NOINC `($__internal_52_$__cuda_sm20_div_s64) ;  /* 0x0000003000dc7944 */ /* 0x002fea0003c00000 */
        /* <DEDUP_REMOVED lines=11> */
.L_x_2299:
[----:B------:R-:W-:Y:S05]  /*3990*/  BSYNC.RECONVERGENT B1 ;  /* 0x0000000000017941 */ /* 0x000fea0003800200 */
.L_x_2297:
        /* <DEDUP_REMOVED lines=38> */
.L_x_2301:
[----:B------:R-:W-:Y:S01]  /*3c00*/  IMAD.MOV.U32 R29, RZ, RZ, R34 ;  /* 0x000000ffff1d7224 */ /* 0x000fe200078e0022 */
[----:B------:R-:W-:Y:S01]  /*3c10*/  MOV R26, R35 ;  /* 0x00000023001a7202 */ /* 0x000fe20000000f00 */
[----:B------:R-:W-:Y:S01]  /*3c20*/  IMAD.MOV.U32 R13, RZ, RZ, R36 ;  /* 0x000000ffff0d7224 */ /* 0x000fe200078e0024 */
[----:B------:R-:W-:Y:S02]  /*3c30*/  MOV R12, R37 ;  /* 0x00000025000c7202 */ /* 0x000fe40000000f00 */
[----:B------:R-:W-:-:S07]  /*3c40*/  MOV R11, 0x3c60 ;  /* 0x00003c60000b7802 */ /* 0x000fce0000000f00 */
[----:B-1----:R-:W-:Y:S05]  /*3c50*/  CALL.REL.NOINC `($__internal_52_$__cuda_sm20_div_s64) ;  /* 0x0000002c00fc7944 */ /* 0x002fea0003c00000 */
        /* <DEDUP_REMOVED lines=11> */
.L_x_2302:
[----:B------:R-:W-:Y:S05]  /*3d10*/  BSYNC.RECONVERGENT B1 ;  /* 0x0000000000017941 */ /* 0x000fea0003800200 */
.L_x_2300:
        /* <DEDUP_REMOVED lines=38> */
.L_x_2304:
        /* <DEDUP_REMOVED lines=17> */
.L_x_2305:
[----:B------:R-:W-:Y:S05]  /*4090*/  BSYNC.RECONVERGENT B1 ;  /* 0x0000000000017941 */ /* 0x000fea0003800200 */
.L_x_2303:
        /* <DEDUP_REMOVED lines=39> */
.L_x_2307:
        /* <DEDUP_REMOVED lines=17> */
.L_x_2308:
[----:B------:R-:W-:Y:S05]  /*4420*/  BSYNC.RECONVERGENT B1 ;  /* 0x0000000000017941 */ /* 0x000fea0003800200 */
.L_x_2306:
        /* <DEDUP_REMOVED lines=38> */
.L_x_2310:
        /* <DEDUP_REMOVED lines=17> */
.L_x_2311:
[----:B------:R-:W-:Y:S05]  /*47a0*/  BSYNC.RECONVERGENT B1 ;  /* 0x0000000000017941 */ /* 0x000fea0003800200 */
.L_x_2309:
        /* <DEDUP_REMOVED lines=38> */
.L_x_2313:
        /* <DEDUP_REMOVED lines=17> */
.L_x_2314:
[----:B------:R-:W-:Y:S05]  /*4b20*/  BSYNC.RECONVERGENT B1 ;  /* 0x0000000000017941 */ /* 0x000fea0003800200 */
.L_x_2312:
        /* <DEDUP_REMOVED lines=36> */
.L_x_2316:
        /* <DEDUP_REMOVED lines=17> */
.L_x_2317:
[----:B------:R-:W-:Y:S05]  /*4e80*/  BSYNC.RECONVERGENT B1 ;  /* 0x0000000000017941 */ /* 0x000fea0003800200 */
.L_x_2315:
        /* <DEDUP_REMOVED lines=12> */
.L_x_2293:
        /* <DEDUP_REMOVED lines=35> */
.L_x_2321:
[----:B------:R-:W-:Y:S01]  /*5180*/  MOV R29, R15 ;  /* 0x0000000f001d7202 */ /* 0x000fe20000000f00 */
[----:B------:R-:W-:Y:S01]  /*5190*/  IMAD.MOV.U32 R26, RZ, RZ, R14 ;  /* 0x000000ffff1a7224 */ /* 0x000fe200078e000e */
[----:B------:R-:W-:Y:S02]  /*51a0*/  MOV R13, R16 ;  /* 0x00000010000d7202 */ /* 0x000fe40000000f00 */
[----:B------:R-:W-:Y:S02]  /*51b0*/  MOV R12, R17 ;  /* 0x00000011000c7202 */ /* 0x000fe40000000f00 */
[----:B------:R-:W-:-:S07]  /*51c0*/  MOV R11, 0x51e0 ;  /* 0x000051e0000b7802 */ /* 0x000fce0000000f00 */
[----:B------:R-:W-:Y:S05]  /*51d0*/  CALL.REL.NOINC `($__internal_52_$__cuda_sm20_div_s64) ;  /* 0x00000018009c7944 */ /* 0x000fea0003c00000 */
        /* <DEDUP_REMOVED lines=11> */
.L_x_2322:
[----:B------:R-:W-:Y:S05]  /*5290*/  BSYNC.RECONVERGENT B1 ;  /* 0x0000000000017941 */ /* 0x000fea0003800200 */
.L_x_2320:
        /* <DEDUP_REMOVED lines=41> */
.L_x_2324:
[----:B------:R-:W-:Y:S01]  /*5530*/  MOV R29, R18 ;  /* 0x00000012001d7202 */ /* 0x000fe20000000f00 */
[----:B------:R-:W-:Y:S01]  /*5540*/  IMAD.MOV.U32 R13, RZ, RZ, R16 ;  /* 0x000000ffff0d7224 */ /* 0x000fe200078e0010 */
[----:B------:R-:W-:Y:S02]  /*5550*/  MOV R26, R19 ;  /* 0x00000013001a7202 */ /* 0x000fe40000000f00 */
[----:B------:R-:W-:Y:S02]  /*5560*/  MOV R12, R17 ;  /* 0x00000011000c7202 */ /* 0x000fe40000000f00 */
[----:B------:R-:W-:-:S07]  /*5570*/  MOV R11, 0x5590 ;  /* 0x00005590000b7802 */ /* 0x000fce0000000f00 */
[----:B------:R-:W-:Y:S05]  /*5580*/  CALL.REL.NOINC `($__internal_52_$__cuda_sm20_div_s64) ;  /* 0x0000001400b07944 */ /* 0x000fea0003c00000 */
        /* <DEDUP_REMOVED lines=11> */
.L_x_2325:
[----:B------:R-:W-:Y:S05]  /*5640*/  BSYNC.RECONVERGENT B1 ;  /* 0x0000000000017941 */ /* 0x000fea0003800200 */
.L_x_2323:
        /* <DEDUP_REMOVED lines=40> */
.L_x_2327:
        /* <DEDUP_REMOVED lines=17> */
.L_x_2328:
[----:B------:R-:W-:Y:S05]  /*59e0*/  BSYNC.RECONVERGENT B1 ;  /* 0x0000000000017941 */ /* 0x000fea0003800200 */
.L_x_2326:
        /* <DEDUP_REMOVED lines=39> */
.L_x_2330:
[----:B------:R-:W-:Y:S01]  /*5c60*/  MOV R29, R18 ;  /* 0x00000012001d7202 */ /* 0x000fe20000000f00 */
[----:B------:R-:W-:Y:S01]  /*5c70*/  IMAD.MOV.U32 R26, RZ, RZ, R19 ;  /* 0x000000ffff1a7224 */ /* 0x000fe200078e0013 */
[----:B------:R-:W-:Y:S02]  /*5c80*/  MOV R13, R20 ;  /* 0x00000014000d7202 */ /* 0x000fe40000000f00 */
[----:B------:R-:W-:Y:S02]  /*5c90*/  MOV R12, R21 ;  /* 0x00000015000c7202 */ /* 0x000fe40000000f00 */
[----:B------:R-:W-:-:S07]  /*5ca0*/  MOV R11, 0x5cc0 ;  /* 0x00005cc0000b7802 */ /* 0x000fce0000000f00 */
[----:B------:R-:W-:Y:S05]  /*5cb0*/  CALL.REL.NOINC `($__internal_52_$__cuda_sm20_div_s64) ;  /* 0x0000000c00e47944 */ /* 0x000fea0003c00000 */
        /* <DEDUP_REMOVED lines=11> */
.L_x_2331:
[----:B------:R-:W-:Y:S05]  /*5d70*/  BSYNC.RECONVERGENT B1 ;  /* 0x0000000000017941 */ /* 0x000fea0003800200 */
.L_x_2329:
        /* <DEDUP_REMOVED lines=10> */
.L_x_2319:
        /* <DEDUP_REMOVED lines=34> */
.L_x_2334:
        /* <DEDUP_REMOVED lines=17> */
.L_x_2335:
[----:B------:R-:W-:Y:S05]  /*6150*/  BSYNC.RECONVERGENT B1 ;  /* 0x0000000000017941 */ /* 0x000fea0003800200 */
.L_x_2333:
        /* <DEDUP_REMOVED lines=41> */
.L_x_2337:
        /* <DEDUP_REMOVED lines=17> */
.L_x_2338:
[----:B------:R-:W-:Y:S05]  /*6500*/  BSYNC.RECONVERGENT B1 ;  /* 0x0000000000017941 */ /* 0x000fea0003800200 */
.L_x_2336:
        /* <DEDUP_REMOVED lines=10> */
.L_x_2332:
        /* <DEDUP_REMOVED lines=31> */
.L_x_2340:
[----:B------:R-:W-:Y:S01]  /*67a0*/  MOV R21, R10 ;  /* 0x0000000a00157202 */ /* 0x000fe20000000f00 */
[----:B------:R-:W-:Y:S01]  /*67b0*/  IMAD.MOV.U32 R20, RZ, RZ, R15 ;  /* 0x000000ffff147224 */ /* 0x000fe200078e000f */
[----:B------:R-:W-:Y:S02]  /*67c0*/  MOV R22, R11 ;  /* 0x0000000b00167202 */ /* 0x000fe40000000f00 */
[----:B------:R-:W-:Y:S02]  /*67d0*/  MOV R24, R14 ;  /* 0x0000000e00187202 */ /* 0x000fe40000000f00 */
[----:B------:R-:W-:-:S07]  /*67e0*/  MOV R23, 0x6800 ;  /* 0x0000680000177802 */ /* 0x000fce0000000f00 */
[----:B------:R-:W-:Y:S05]  /*67f0*/  CALL.REL.NOINC `($__internal_53_$__cuda_sm20_rem_s64) ;  /* 0x0000000800647944 */ /* 0x000fea0003c00000 */
[----:B------:R-:W-:Y:S01]  /*6800*/  MOV R10, R12 ;  /* 0x0000000c000a7202 */ /* 0x000fe20000000f00 */
[----:B------:R-:W-:-:S07]  /*6810*/  IMAD.MOV.U32 R11, RZ, RZ, R13 ;  /* 0x000000ffff0b7224 */ /* 0x000fce00078e000d */
.L_x_2341:
[----:B------:R-:W-:Y:S05]  /*6820*/  BSYNC.RECONVERGENT B1 ;  /* 0x0000000000017941 */ /* 0x000fea0003800200 */
.L_x_2339:
        /* <DEDUP_REMOVED lines=10> */
.L_x_2292:
[----:B------:R-:W0:Y:S02]  /*68d0*/  LDCU.64 UR4, c[0x0][0x388] ;  /* 0x00007100ff0477ac */ /* 0x000e240008000a00 */
[----:B0-----:R-:W-:-:S04]  /*68e0*/  LEA R8, P0, R7, UR4, 0x2 ;  /* 0x0000000407087c11 */ /* 0x001fc8000f8010ff */
[----:B------:R-:W-:-:S05]  /*68f0*/  LEA.HI.X R9, R7, UR5, R6, 0x2, P0 ;  /* 0x0000000507097c11 */ /* 0x000fca00080f1406 */
[----:B------:R-:W2:Y:S04]  /*6900*/  LDG.E R8, desc[UR6][R8.64] ;  /* 0x0000000608087981 */ /* 0x000ea8000c1e1900 */
[----:B--2---:R0:W-:Y:S02]  /*6910*/  STS [R3], R8 ;  /* 0x0000000803007388 */ /* 0x0041e40000000800 */
.L_x_2291:
[----:B------:R-:W-:Y:S05]  /*6920*/  BSYNC.RECONVERGENT B0 ;  /* 0x0000000000007941 */ /* 0x000fea0003800200 */
.L_x_2243:
[----:B------:R-:W-:Y:S01]  /*6930*/  BAR.SYNC.DEFER_BLOCKING 0x0 ;  /* 0x0000000000007b1d */ /* 0x000fe20000010000 */
[----:B------:R-:W-:Y:S02]  /*6940*/  ISETP.GE.U32.AND P0, PT, R4, 0x42, PT ;  /* 0x000000420400780c */ /* 0x000fe40003f06070 */
[----:B------:R-:W-:-:S11]  /*6950*/  ISETP.GT.U32.AND P1, PT, R2, 0x1f, PT ;  /* 0x0000001f0200780c */ /* 0x000fd60003f24070 */
[----:B------:R-:W-:Y:S05]  /*6960*/  @!P0 BRA `(.L_x_2342) ;  /* 0x00000000002c8947 */ /* 0x000fea0003800000 */
.L_x_2343:
        /* <DEDUP_REMOVED lines=11> */
.L_x_2342:
        /* <DEDUP_REMOVED lines=35> */
        .weak           $__internal_52_$__cuda_sm20_div_s64
        .type           $__internal_52_$__cuda_sm20_div_s64,@function
        .size           $__internal_52_$__cuda_sm20_div_s64,($__internal_53_$__cuda_sm20_rem_s64 - $__internal_52_$__cuda_sm20_div_s64)
$__internal_52_$__cuda_sm20_div_s64:
        /* <DEDUP_REMOVED lines=83> */
[----:B------:R-:W-:Y:S05]  /*7180*/  RET.REL.NODEC R12 `(uncontiguous_reduce_i32) ;  /* 0xffffff8c0c9c7950 */ /* 0x000fea0003c3ffff */
        .weak           $__internal_53_$__cuda_sm20_rem_s64
        .type           $__internal_53_$__cuda_sm20_rem_s64,@function
        .size           $__internal_53_$__cuda_sm20_rem_s64,(.L_x_3178 - $__internal_53_$__cuda_sm20_rem_s64)
$__internal_53_$__cuda_sm20_rem_s64:
        /* <DEDUP_REMOVED lines=77> */
[----:B------:R-:W-:Y:S06]  /*7660*/  RET.REL.NODEC R10 `(uncontiguous_reduce_i32) ;  /* 0xffffff880a647950 */ /* 0x000fec0003c3ffff */
.L_x_2344:
        /* <DEDUP_REMOVED lines=9> */
.L_x_3178:


//--------------------- .text.contiguous_reduce_i32 --------------------------
	.section	.text.contiguous_reduce_i32,"ax",@progbits
	.align	128
        .global         contiguous_reduce_i32
        .type           contiguous_reduce_i32,@function
        .size           contiguous_reduce_i32,(.L_x_3241 - contiguous_reduce_i32)
        .other          contiguous_reduce_i32,@"STO_CUDA_ENTRY STV_DEFAULT"
contiguous_reduce_i32:
.text.contiguous_reduce_i32:
        /* <DEDUP_REMOVED lines=39> */
.L_x_2346:
[----:B------:R-:W-:Y:S05]  /*0270*/  BSYNC.RECONVERGENT B0 ;  /* 0x0000000000007941 */ /* 0x000fea0003800200 */
.L_x_2345:
[----:B------:R-:W-:Y:S06]  /*0280*/  BAR.SYNC.DEFER_BLOCKING 0x0 ;  /* 0x0000000000007b1d */ /* 0x000fec0000010000 */
[----:B------:R-:W-:Y:S05]  /*0290*/  @!P2 BRA `(.L_x_2347) ;  /* 0x00000000002ca947 */ /* 0x000fea0003800000 */
.L_x_2348:
        /* <DEDUP_REMOVED lines=11> */
.L_x_2347:
        /* <DEDUP_REMOVED lines=35> */
.L_x_2349:
        /* <DEDUP_REMOVED lines=16> */
.L_x_3241:


//--------------------- .text.contiguous_reduce3_i16 --------------------------
	.section	.text.contiguous_reduce3_i16,"ax",@progbits
	.align	128
        .global         contiguous_reduce3_i16
        .type           contiguous_reduce3_i16,@function
        .size           contiguous_reduce3_i16,(.L_x_3180 - contiguous_reduce3_i16)
        .other          contiguous_reduce3_i16,@"STO_CUDA_ENTRY STV_DEFAULT"
contiguous_reduce3_i16:
.text.contiguous_reduce3_i16:
        /* <DEDUP_REMOVED lines=45> */
.L_x_2368:
        /* <DEDUP_REMOVED lines=27> */
.L_x_2352:
[----:B------:R-:W-:Y:S01]  /*0480*/  IMAD.MOV.U32 R26, RZ, RZ, R0 ;  /* 0x000000ffff1a7224 */ /* 0x000fe200078e0000 */
[----:B------:R-:W-:Y:S01]  /*0490*/  MOV R2, R34 ;  /* 0x0000002200027202 */ /* 0x000fe20000000f00 */
[----:B------:R-:W-:Y:S01]  /*04a0*/  IMAD.MOV.U32 R3, RZ, RZ, R35 ;  /* 0x000000ffff037224 */ /* 0x000fe200078e0023 */
[----:B------:R-:W-:-:S07]  /*04b0*/  MOV R10, 0x4d0 ;  /* 0x000004d0000a7802 */ /* 0x000fce0000000f00 */
[----:B01-3--:R-:W-:Y:S05]  /*04c0*/  CALL.REL.NOINC `($__internal_54_$__cuda_sm20_div_s64) ;  /* 0x0000003400747944 */ /* 0x00bfea0003c00000 */
        /* <DEDUP_REMOVED lines=10> */
.L_x_2353:
        /* <DEDUP_REMOVED lines=33> */
.L_x_2354:
[----:B------:R-:W-:Y:S01]  /*0780*/  IMAD.MOV.U32 R2, RZ, RZ, R28 ;  /* 0x000000ffff027224 */ /* 0x000fe200078e001c */
[----:B------:R-:W-:Y:S02]  /*0790*/  MOV R3, R29 ;  /* 0x0000001d00037202 */ /* 0x000fe40000000f00 */
[----:B------:R-:W-:-:S07]  /*07a0*/  MOV R10, 0x7c0 ;  /* 0x000007c0000a7802 */ /* 0x000fce0000000f00 */
[----:B---3--:R-:W-:Y:S05]  /*07b0*/  CALL.REL.NOINC `($__internal_54_$__cuda_sm20_div_s64) ;  /* 0x0000003000b87944 */ /* 0x008fea0003c00000 */
        /* <DEDUP_REMOVED lines=9> */
.L_x_2355:
        /* <DEDUP_REMOVED lines=34> */
.L_x_2356:
[----:B------:R-:W-:Y:S01]  /*0a70*/  MOV R26, R0 ;  /* 0x00000000001a7202 */ /* 0x000fe20000000f00 */
[----:B------:R-:W-:Y:S01]  /*0a80*/  IMAD.MOV.U32 R2, RZ, RZ, R36 ;  /* 0x000000ffff027224 */ /* 0x000fe200078e0024 */
[----:B------:R-:W-:Y:S02]  /*0a90*/  MOV R3, R37 ;  /* 0x0000002500037202 */ /* 0x000fe40000000f00 */
[----:B------:R-:W-:-:S07]  /*0aa0*/  MOV R10, 0xac0 ;  /* 0x00000ac0000a7802 */ /* 0x000fce0000000f00 */
[----:B---3--:R-:W-:Y:S05]  /*0ab0*/  CALL.REL.NOINC `($__internal_54_$__cuda_sm20_div_s64) ;  /* 0x0000002c00f87944 */ /* 0x008fea0003c00000 */
        /* <DEDUP_REMOVED lines=10> */
.L_x_2357:
        /* <DEDUP_REMOVED lines=34> */
.L_x_2358:
        /* <DEDUP_REMOVED lines=13> */
.L_x_2359:
        /* <DEDUP_REMOVED lines=35> */
.L_x_2360:
[----:B------:R-:W-:Y:S01]  /*1080*/  IMAD.MOV.U32 R26, RZ, RZ, R28 ;  /* 0x000000ffff1a7224 */ /* 0x000fe200078e001c */
[----:B------:R-:W-:Y:S01]  /*1090*/  MOV R2, R34 ;  /* 0x0000002200027202 */ /* 0x000fe20000000f00 */
[----:B------:R-:W-:Y:S01]  /*10a0*/  IMAD.MOV.U32 R3, RZ, RZ, R35 ;  /* 0x000000ffff037224 */ /* 0x000fe200078e0023 */
[----:B------:R-:W-:-:S07]  /*10b0*/  MOV R10, 0x10d0 ;  /* 0x000010d0000a7802 */ /* 0x000fce0000000f00 */
[----:B---3--:R-:W-:Y:S05]  /*10c0*/  CALL.REL.NOINC `($__internal_54_$__cuda_sm20_div_s64) ;  /* 0x0000002800747944 */ /* 0x008fea0003c00000 */
        /* <DEDUP_REMOVED lines=9> */
.L_x_2361:
        /* <DEDUP_REMOVED lines=34> */
.L_x_2362:
        /* <DEDUP_REMOVED lines=13> */
.L_x_2363:
        /* <DEDUP_REMOVED lines=34> */
.L_x_2364:
        /* <DEDUP_REMOVED lines=15> */
.L_x_2365:
        /* <DEDUP_REMOVED lines=33> */
.L_x_2366:
[----:B------:R-:W-:Y:S01]  /*1970*/  MOV R2, R32 ;  /* 0x0000002000027202 */ /* 0x000fe20000000f00 */
[----:B------:R-:W-:Y:S01]  /*1980*/  IMAD.MOV.U32 R3, RZ, RZ, R33 ;  /* 0x000000ffff037224 */ /* 0x000fe200078e0021 */
[----:B------:R-:W-:-:S07]  /*1990*/  MOV R10, 0x19b0 ;  /* 0x000019b0000a7802 */ /* 0x000fce0000000f00 */
[----:B---3--:R-:W-:Y:S05]  /*19a0*/  CALL.REL.NOINC `($__internal_54_$__cuda_sm20_div_s64) ;  /* 0x00000020003c7944 */ /* 0x008fea0003c00000 */
        /* <DEDUP_REMOVED lines=8> */
.L_x_2367:
        /* <DEDUP_REMOVED lines=13> */
.L_x_2351:
        /* <DEDUP_REMOVED lines=33> */
.L_x_2370:
[----:B------:R-:W-:Y:S01]  /*1d10*/  MOV R26, R0 ;  /* 0x00000000001a7202 */ /* 0x000fe20000000f00 */
[----:B------:R-:W-:Y:S01]  /*1d20*/  IMAD.MOV.U32 R2, RZ, RZ, R14 ;  /* 0x000000ffff027224 */ /* 0x000fe200078e000e */
[----:B------:R-:W-:Y:S02]  /*1d30*/  MOV R3, R15 ;  /* 0x0000000f00037202 */ /* 0x000fe40000000f00 */
[----:B------:R-:W-:-:S07]  /*1d40*/  MOV R10, 0x1d60 ;  /* 0x00001d60000a7802 */ /* 0x000fce0000000f00 */
[----:B------:R-:W-:Y:S05]  /*1d50*/  CALL.REL.NOINC `($__internal_54_$__cuda_sm20_div_s64) ;  /* 0x0000001c00507944 */ /* 0x000fea0003c00000 */
        /* <DEDUP_REMOVED lines=10> */
.L_x_2371:
        /* <DEDUP_REMOVED lines=35> */
.L_x_2372:
[----:B------:R-:W-:Y:S01]  /*2030*/  MOV R2, R14 ;  /* 0x0000000e00027202 */ /* 0x000fe20000000f00 */
[----:B------:R-:W-:Y:S01]  /*2040*/  IMAD.MOV.U32 R3, RZ, RZ, R15 ;  /* 0x000000ffff037224 */ /* 0x000fe200078e000f */
[----:B------:R-:W-:-:S07]  /*2050*/  MOV R10, 0x2070 ;  /* 0x00002070000a7802 */ /* 0x000fce0000000f00 */
[----:B------:R-:W-:Y:S05]  /*2060*/  CALL.REL.NOINC `($__internal_54_$__cuda_sm20_div_s64) ;  /* 0x00000018008c7944 */ /* 0x000fea0003c00000 */
        /* <DEDUP_REMOVED lines=9> */
.L_x_2373:
        /* <DEDUP_REMOVED lines=36> */
.L_x_2374:
[----:B------:R-:W-:Y:S01]  /*2340*/  IMAD.MOV.U32 R26, RZ, RZ, R16 ;  /* 0x000000ffff1a7224 */ /* 0x000fe200078e0010 */
        /* <DEDUP_REMOVED lines=13> */
.L_x_2375:
        /* <DEDUP_REMOVED lines=37> */
.L_x_2376:
[----:B------:R-:W-:Y:S01]  /*2670*/  MOV R2, R16 ;  /* 0x0000001000027202 */ /* 0x000fe20000000f00 */
[----:B------:R-:W-:Y:S01]  /*2680*/  IMAD.MOV.U32 R3, RZ, RZ, R17 ;  /* 0x000000ffff037224 */ /* 0x000fe200078e0011 */
[----:B------:R-:W-:-:S07]  /*2690*/  MOV R10, 0x26b0 ;  /* 0x000026b0000a7802 */ /* 0x000fce0000000f00 */
[----:B------:R-:W-:Y:S05]  /*26a0*/  CALL.REL.NOINC `($__internal_54_$__cuda_sm20_div_s64) ;  /* 0x0000001000fc7944 */ /* 0x000fea0003c00000 */
        /* <DEDUP_REMOVED lines=8> */
.L_x_2377:
        /* <DEDUP_REMOVED lines=10> */
.L_x_2369:
        /* <DEDUP_REMOVED lines=31> */
.L_x_2379:
[----:B------:R-:W-:Y:S01]  /*29c0*/  IMAD.MOV.U32 R26, RZ, RZ, R0 ;  /* 0x000000ffff1a7224 */ /* 0x000fe200078e0000 */
[----:B------:R-:W-:Y:S01]  /*29d0*/  MOV R2, R14 ;  /* 0x0000000e00027202 */ /* 0x000fe20000000f00 */
[----:B------:R-:W-:Y:S01]  /*29e0*/  IMAD.MOV.U32 R3, RZ, RZ, R15 ;  /* 0x000000ffff037224 */ /* 0x000fe200078e000f */
[----:B------:R-:W-:-:S07]  /*29f0*/  MOV R10, 0x2a10 ;  /* 0x00002a10000a7802 */ /* 0x000fce0000000f00 */
[----:B------:R-:W-:Y:S05]  /*2a00*/  CALL.REL.NOINC `($__internal_54_$__cuda_sm20_div_s64) ;  /* 0x0000001000247944 */ /* 0x000fea0003c00000 */
        /* <DEDUP_REMOVED lines=10> */
.L_x_2380:
        /* <DEDUP_REMOVED lines=36> */
.L_x_2381:
[----:B------:R-:W-:Y:S01]  /*2cf0*/  IMAD.MOV.U32 R2, RZ, RZ, R14 ;  /* 0x000000ffff027224 */ /* 0x000fe200078e000e */
[----:B------:R-:W-:Y:S02]  /*2d00*/  MOV R3, R15 ;  /* 0x0000000f00037202 */ /* 0x000fe40000000f00 */
        /* <DEDUP_REMOVED lines=10> */
.L_x_2382:
        /* <DEDUP_REMOVED lines=10> */
.L_x_2378:
        /* <DEDUP_REMOVED lines=29> */
.L_x_2383:
[----:B------:R-:W-:-:S07]  /*3020*/  MOV R12, 0x3040 ;  /* 0x00003040000c7802 */ /* 0x000fce0000000f00 */
[----:B------:R-:W-:Y:S05]  /*3030*/  CALL.REL.NOINC `($__internal_55_$__cuda_sm20_rem_s64) ;  /* 0x0000000c00e47944 */ /* 0x000fea0003c00000 */
.L_x_2384:
[----:B------:R-:W0:Y:S02]  /*3040*/  LDC.64 R10, c[0x0][0x398] ;  /* 0x0000e600ff0a7b82 */ /* 0x000e240000000a00 */
[----:B0-----:R-:W-:-:S06]  /*3050*/  IMAD.WIDE.U32 R10, R4, 0x8, R10 ;  /* 0x00000008040a7825 */ /* 0x001fcc00078e000a */
[----:B------:R-:W2:Y:S02]  /*3060*/  LDG.E.64 R10, desc[UR10][R10.64] ;  /* 0x0000000a0a0a7981 */ /* 0x000ea4000c1e1b00 */
[-C--:B--2---:R-:W-:Y:S02]  /*3070*/  IMAD R13, R11, R2.reuse, RZ ;  /* 0x000000020b0d7224 */ /* 0x084fe400078e02ff */
[----:B------:R-:W-:-:S04]  /*3080*/  IMAD.WIDE.U32 R32, R10, R2, R32 ;  /* 0x000000020a207225 */ /* 0x000fc800078e0020 */
[----:B------:R-:W-:-:S04]  /*3090*/  IMAD R13, R10, R3, R13 ;  /* 0x000000030a0d7224 */ /* 0x000fc800078e020d */
[----:B------:R-:W-:-:S07]  /*30a0*/  IMAD.IADD R33, R33, 0x1, R13 ;  /* 0x0000000121217824 */ /* 0x000fce00078e020d */
.L_x_2350:
        /* <DEDUP_REMOVED lines=28> */
.L_x_2387:
        /* <DEDUP_REMOVED lines=51> */
.L_x_2386:
        /* <DEDUP_REMOVED lines=32> */
.L_x_2389:
        /* <DEDUP_REMOVED lines=20> */
.L_x_2390:
[----:B------:R-:W-:Y:S01]  /*38e0*/  @!P1 IMAD R3, R3, UR9, RZ ;  /* 0x0000000903039c24 */ /* 0x000fe2000f8e02ff */
[----:B--2---:R-:W-:-:S04]  /*38f0*/  @!P1 PRMT R5, R9, 0x9910, RZ ;  /* 0x0000991009059816 */ /* 0x004fc800000000ff */
[----:B------:R-:W-:-:S06]  /*3900*/  @!P1 LEA R3, R3, R0, 0x1 ;  /* 0x0000000003039211 */ /* 0x000fcc00078e08ff */
[----:B------:R-:W0:Y:S02]  /*3910*/  @!P1 LDS.U16 R3, [R3] ;  /* 0x0000000003039984 */ /* 0x000e240000000400 */
[----:B0-----:R-:W-:-:S05]  /*3920*/  @!P1 PRMT R2, R3, 0x9910, RZ ;  /* 0x0000991003029816 */ /* 0x001fca00000000ff */
[----:B------:R-:W-:-:S05]  /*3930*/  @!P1 IMAD R2, R5, R2, RZ ;  /* 0x0000000205029224 */ /* 0x000fca00078e02ff */
[----:B------:R-:W-:-:S07]  /*3940*/  @!P1 PRMT R9, R2, 0x7610, R9 ;  /* 0x0000761002099816 */ /* 0x000fce0000000009 */
.L_x_2388:
[----:B--2---:R1:W-:Y:S02]  /*3950*/  STS.U16 [R0], R9 ;  /* 0x0000000900007388 */ /* 0x0043e40000000400 */
.L_x_2385:
[----:B0-----:R-:W0:Y:S01]  /*3960*/  LDC.64 R2, c[0x4][RZ] ;  /* 0x01000000ff027b82 */ /* 0x001e220000000a00 */
[----:B------:R-:W-:Y:S01]  /*3970*/  BSSY B0, `(.L_x_2391) ;  /* 0x0000007000007945 */ /* 0x000fe20003800000 */
[----:B------:R-:W-:-:S07]  /*3980*/  IMAD.MOV.U32 R5, RZ, RZ, 0x1 ;  /* 0x00000001ff057424 */ /* 0x000fce00078e00ff */
.L_x_2392:
[----:B------:R-:W-:Y:S01]  /*3990*/  HFMA2 R4, -RZ, RZ, 0, 0 ;  /* 0x00000000ff047431 */ /* 0x000fe200000001ff */
[----:B------:R-:W-:Y:S05]  /*39a0*/  YIELD ;  /* 0x0000000000007946 */ /* 0x000fea0003800000 */
[----:B0-----:R-:W2:Y:S02]  /*39b0*/  ATOMG.E.CAS.STRONG.GPU PT, R4, [R2], R4, R5 ;  /* 0x00000004020473a9 */ /* 0x001ea400001ee105 */
[----:B--2---:R-:W-:-:S13]  /*39c0*/  ISETP.NE.AND P0, PT, R4, RZ, PT ;  /* 0x000000ff0400720c */ /* 0x004fda0003f05270 */
[----:B------:R-:W-:Y:S05]  /*39d0*/  @P0 BRA `(.L_x_2392) ;  /* 0xfffffffc00ec0947 */ /* 0x000fea000383ffff */
[----:B------:R-:W-:Y:S05]  /*39e0*/  BSYNC B0 ;  /* 0x0000000000007941 */ /* 0x000fea0003800000 */
.L_x_2391:
        /* <DEDUP_REMOVED lines=11> */
        .weak           $__internal_54_$__cuda_sm20_div_s64
        .type           $__internal_54_$__cuda_sm20_div_s64,@function
        .size           $__internal_54_$__cuda_sm20_div_s64,($__internal_55_$__cuda_sm20_rem_s64 - $__internal_54_$__cuda_sm20_div_s64)
$__internal_54_$__cuda_sm20_div_s64:
        /* <DEDUP_REMOVED lines=82> */
[----:B------:R-:W-:Y:S06]  /*3fc0*/  RET.REL.NODEC R10 `(contiguous_reduce3_i16) ;  /* 0xffffffc00a0c7950 */ /* 0x000fec0003c3ffff */
        .weak           $__internal_55_$__cuda_sm20_rem_s64
        .type           $__internal_55_$__cuda_sm20_rem_s64,@function
        .size           $__internal_55_$__cuda_sm20_rem_s64,(.L_x_3180 - $__internal_55_$__cuda_sm20_rem_s64)
$__internal_55_$__cuda_sm20_rem_s64:
        /* <DEDUP_REMOVED lines=65> */
[----:B------:R-:W-:Y:S06]  /*43e0*/  RET.REL.NODEC R12 `(contiguous_reduce3_i16) ;  /* 0xffffffbc0c047950 */ /* 0x000fec0003c3ffff */
.L_x_2393:
        /* <DEDUP_REMOVED lines=9> */
.L_x_3180:


//--------------------- .text.contiguous_reduce22_i16 --------------------------
	.section	.text.contiguous_reduce22_i16,"ax",@progbits
	.align	128
        .global         contiguous_reduce22_i16
        .type           contiguous_reduce22_i16,@function
        .size           contiguous_reduce22_i16,(.L_x_3243 - contiguous_reduce22_i16)
        .other          contiguous_reduce22_i16,@"STO_CUDA_ENTRY STV_DEFAULT"
contiguous_reduce22_i16:
.text.contiguous_reduce22_i16:
        /* <DEDUP_REMOVED lines=39> */
.L_x_2395:
        /* <DEDUP_REMOVED lines=12> */
.L_x_2396:
[----:B------:R-:W-:Y:S05]  /*0330*/  BSYNC.RECONVERGENT B0 ;  /* 0x0000000000007941 */ /* 0x000fea0003800200 */
.L_x_2394:
[----:B------:R-:W-:Y:S01]  /*0340*/  BAR.SYNC.DEFER_BLOCKING 0x0 ;  /* 0x0000000000007b1d */ /* 0x000fe20000010000 */
[----:B------:R-:W-:Y:S02]  /*0350*/  ISETP.GE.U32.AND P1, PT, R3, 0x42, PT ;  /* 0x000000420300780c */ /* 0x000fe40003f26070 */
[----:B------:R-:W-:-:S11]  /*0360*/  ISETP.GT.U32.AND P0, PT, R0, 0x1f, PT ;  /* 0x0000001f0000780c */ /* 0x000fd60003f04070 */
[----:B------:R-:W-:Y:S05]  /*0370*/  @!P1 BRA `(.L_x_2397) ;  /* 0x0000000000389947 */ /* 0x000fea0003800000 */
.L_x_2398:
        /* <DEDUP_REMOVED lines=14> */
.L_x_2397:
        /* <DEDUP_REMOVED lines=58> */
.L_x_2399:
        /* <DEDUP_REMOVED lines=16> */
.L_x_3243:


//--------------------- .text.contiguous_reduce2_i16 --------------------------
	.section	.text.contiguous_reduce2_i16,"ax",@progbits
	.align	128
        .global         contiguous_reduce2_i16
        .type           contiguous_reduce2_i16,@function
        .size           contiguous_reduce2_i16,(.L_x_3182 - contiguous_reduce2_i16)
        .other          contiguous_reduce2_i16,@"STO_CUDA_ENTRY STV_DEFAULT"
contiguous_reduce2_i16:
.text.contiguous_reduce2_i16:
        /* <DEDUP_REMOVED lines=47> */
.L_x_2428:
        /* <DEDUP_REMOVED lines=32> */
.L_x_2405:
[----:B------:R-:W-:Y:S01]  /*04f0*/  IMAD.MOV.U32 R26, RZ, RZ, R6 ;  /* 0x000000ffff1a7224 */ /* 0x000fe200078e0006 */
[----:B------:R-:W-:Y:S01]  /*0500*/  MOV R13, R7 ;  /* 0x00000007000d7202 */ /* 0x000fe20000000f00 */
[----:B------:R-:W-:Y:S01]  /*0510*/  IMAD.MOV.U32 R14, RZ, RZ, R34 ;  /* 0x000000ffff0e7224 */ /* 0x000fe200078e0022 */
[----:B------:R-:W-:Y:S02]  /*0520*/  MOV R11, R35 ;  /* 0x00000023000b7202 */ /* 0x000fe40000000f00 */
[----:B------:R-:W-:-:S07]  /*0530*/  MOV R12, 0x550 ;  /* 0x00000550000c7802 */ /* 0x000fce0000000f00 */
[----:B-1----:R-:W-:Y:S05]  /*0540*/  CALL.REL.NOINC `($__internal_56_$__cuda_sm20_div_s64) ;  /* 0x00000064009c7944 */ /* 0x002fea0003c00000 */
        /* <DEDUP_REMOVED lines=9> */
.L_x_2406:
[----:B------:R-:W-:Y:S05]  /*05e0*/  BSYNC.RECONVERGENT B1 ;  /* 0x0000000000017941 */ /* 0x000fea0003800200 */
.L_x_2404:
        /* <DEDUP_REMOVED lines=34> */
.L_x_2408:
[----:B------:R-:W-:Y:S01]  /*0810*/  MOV R26, R20 ;  /* 0x00000014001a7202 */ /* 0x000fe20000000f00 */
[----:B------:R-:W-:Y:S01]  /*0820*/  IMAD.MOV.U32 R13, RZ, RZ, R9 ;  /* 0x000000ffff0d7224 */ /* 0x000fe200078e0009 */
[----:B------:R-:W-:Y:S01]  /*0830*/  MOV R14, R34 ;  /* 0x00000022000e7202 */ /* 0x000fe20000000f00 */
[----:B------:R-:W-:Y:S01]  /*0840*/  IMAD.MOV.U32 R11, RZ, RZ, R35 ;  /* 0x000000ffff0b7224 */ /* 0x000fe200078e0023 */
[----:B------:R-:W-:-:S07]  /*0850*/  MOV R12, 0x870 ;  /* 0x00000870000c7802 */ /* 0x000fce0000000f00 */
[----:B------:R-:W-:Y:S05]  /*0860*/  CALL.REL.NOINC `($__internal_56_$__cuda_sm20_div_s64) ;  /* 0x0000006000d47944 */ /* 0x000fea0003c00000 */
        /* <DEDUP_REMOVED lines=9> */
.L_x_2409:
[----:B------:R-:W-:Y:S05]  /*0900*/  BSYNC.RECONVERGENT B1 ;  /* 0x0000000000017941 */ /* 0x000fea0003800200 */
.L_x_2407:
        /* <DEDUP_REMOVED lines=33> */
.L_x_2411:
[----:B------:R-:W-:Y:S01]  /*0b20*/  MOV R26, R36 ;  /* 0x00000024001a7202 */ /* 0x000fe20000000f00 */
[----:B------:R-:W-:Y:S01]  /*0b30*/  IMAD.MOV.U32 R13, RZ, RZ, R37 ;  /* 0x000000ffff0d7224 */ /* 0x000fe200078e0025 */
[----:B------:R-:W-:Y:S01]  /*0b40*/  MOV R14, R20 ;  /* 0x00000014000e7202 */ /* 0x000fe20000000f00 */
[----:B------:R-:W-:Y:S01]  /*0b50*/  IMAD.MOV.U32 R11, RZ, RZ, R21 ;  /* 0x000000ffff0b7224 */ /* 0x000fe200078e0015 */
[----:B------:R-:W-:-:S07]  /*0b60*/  MOV R12, 0xb80 ;  /* 0x00000b80000c7802 */ /* 0x000fce0000000f00 */
[----:B------:R-:W-:Y:S05]  /*0b70*/  CALL.REL.NOINC `($__internal_56_$__cuda_sm20_div_s64) ;  /* 0x0000006000107944 */ /* 0x000fea0003c00000 */
        /* <DEDUP_REMOVED lines=10> */
.L_x_2412:
[----:B------:R-:W-:Y:S05]  /*0c20*/  BSYNC.RECONVERGENT B1 ;  /* 0x0000000000017941 */ /* 0x000fea0003800200 */
.L_x_2410:
        /* <DEDUP_REMOVED lines=35> */
.L_x_2414:
[----:B------:R-:W-:Y:S01]  /*0e60*/  IMAD.MOV.U32 R26, RZ, RZ, R34 ;  /* 0x000000ffff1a7224 */ /* 0x000fe200078e0022 */
[----:B------:R-:W-:Y:S01]  /*0e70*/  MOV R13, R35 ;  /* 0x00000023000d7202 */ /* 0x000fe20000000f00 */
[----:B------:R-:W-:Y:S01]  /*0e80*/  IMAD.MOV.U32 R14, RZ, RZ, R20 ;  /* 0x000000ffff0e7224 */ /* 0x000fe200078e0014 */
[----:B------:R-:W-:Y:S02]  /*0e90*/  MOV R11, R21 ;  /* 0x00000015000b7202 */ /* 0x000fe40000000f00 */
[----:B------:R-:W-:-:S07]  /*0ea0*/  MOV R12, 0xec0 ;  /* 0x00000ec0000c7802 */ /* 0x000fce0000000f00 */
[----:B------:R-:W-:Y:S05]  /*0eb0*/  CALL.REL.NOINC `($__internal_56_$__cuda_sm20_div_s64) ;  /* 0x0000005c00407944 */ /* 0x000fea0003c00000 */
        /* <DEDUP_REMOVED lines=11> */
.L_x_2415:
[----:B------:R-:W-:Y:S05]  /*0f70*/  BSYNC.RECONVERGENT B1 ;  /* 0x0000000000017941 */ /* 0x000fea0003800200 */
.L_x_2413:
        /* <DEDUP_REMOVED lines=36> */
.L_x_2417:
        /* <DEDUP_REMOVED lines=16> */
.L_x_2418:
[----:B------:R-:W-:Y:S05]  /*12c0*/  BSYNC.RECONVERGENT B1 ;  /* 0x0000000000017941 */ /* 0x000fea0003800200 */
.L_x_2416:
        /* <DEDUP_REMOVED lines=35> */
.L_x_2420:
        /* <DEDUP_REMOVED lines=17> */
.L_x_2421:
[----:B------:R-:W-:Y:S05]  /*1610*/  BSYNC.RECONVERGENT B1 ;  /* 0x0000000000017941 */ /* 0x000fea0003800200 */
.L_x_2419:
        /* <DEDUP_REMOVED lines=35> */
.L_x_2423:
        /* <DEDUP_REMOVED lines=16> */
.L_x_2424:
[----:B------:R-:W-:Y:S05]  /*1950*/  BSYNC.RECONVERGENT B1 ;  /* 0x0000000000017941 */ /* 0x000fea0003800200 */
.L_x_2422:
        /* <DEDUP_REMOVED lines=35> */
.L_x_2426:
[----:B------:R-:W-:Y:S01]  /*1b90*/  MOV R26, R34 ;  /* 0x00000022001a7202 */ /* 0x000fe20000000f00 */
[----:B------:R-:W-:Y:S01]  /*1ba0*/  IMAD.MOV.U32 R13, RZ, RZ, R35 ;  /* 0x000000ffff0d7224 */ /* 0x000fe200078e0023 */
[----:B------:R-:W-:Y:S01]  /*1bb0*/  MOV R14, R20 ;  /* 0x00000014000e7202 */ /* 0x000fe20000000f00 */
[----:B------:R-:W-:Y:S01]  /*1bc0*/  IMAD.MOV.U32 R11, RZ, RZ, R21 ;  /* 0x000000ffff0b7224 */ /* 0x000fe200078e0015 */
[----:B------:R-:W-:-:S07]  /*1bd0*/  MOV R12, 0x1bf0 ;  /* 0x00001bf0000c7802 */ /* 0x000fce0000000f00 */
[----:B------:R-:W-:Y:S05]  /*1be0*/  CALL.REL.NOINC `($__internal_56_$__cuda_sm20_div_s64) ;  /* 0x0000004c00f47944 */ /* 0x000fea0003c00000 */
        /* <DEDUP_REMOVED lines=10> */
.L_x_2427:
[----:B------:R-:W-:Y:S05]  /*1c90*/  BSYNC.RECONVERGENT B1 ;  /* 0x0000000000017941 */ /* 0x000fea0003800200 */
.L_x_2425:
        /* <DEDUP_REMOVED lines=8> */
.L_x_2403:
        /* <DEDUP_REMOVED lines=36> */
.L_x_2431:
[----:B------:R-:W-:Y:S01]  /*1f60*/  IMAD.MOV.U32 R26, RZ, RZ, R6 ;  /* 0x000000ffff1a7224 */ /* 0x000fe200078e0006 */
[----:B------:R-:W-:Y:S01]  /*1f70*/  MOV R13, R7 ;  /* 0x00000007000d7202 */ /* 0x000fe20000000f00 */
[----:B------:R-:W-:Y:S01]  /*1f80*/  IMAD.MOV.U32 R14, RZ, RZ, R16 ;  /* 0x000000ffff0e7224 */ /* 0x000fe200078e0010 */
[----:B------:R-:W-:Y:S02]  /*1f90*/  MOV R11, R17 ;  /* 0x00000011000b7202 */ /* 0x000fe40000000f00 */
[----:B------:R-:W-:-:S07]  /*1fa0*/  MOV R12, 0x1fc0 ;  /* 0x00001fc0000c7802 */ /* 0x000fce0000000f00 */
[----:B------:R-:W-:Y:S05]  /*1fb0*/  CALL.REL.NOINC `($__internal_56_$__cuda_sm20_div_s64) ;  /* 0x0000004c00007944 */ /* 0x000fea0003c00000 */
        /* <DEDUP_REMOVED lines=9> */
.L_x_2432:
[----:B------:R-:W-:Y:S05]  /*2050*/  BSYNC.RECONVERGENT B1 ;  /* 0x0000000000017941 */ /* 0x000fea0003800200 */
.L_x_2430:
        /* <DEDUP_REMOVED lines=34> */
.L_x_2434:
[----:B------:R-:W-:Y:S01]  /*2280*/  IMAD.MOV.U32 R26, RZ, RZ, R20 ;  /* 0x000000ffff1a7224 */ /* 0x000fe200078e0014 */
[----:B------:R-:W-:Y:S01]  /*2290*/  MOV R13, R9 ;  /* 0x00000009000d7202 */ /* 0x000fe20000000f00 */
[----:B------:R-:W-:Y:S01]  /*22a0*/  IMAD.MOV.U32 R14, RZ, RZ, R16 ;  /* 0x000000ffff0e7224 */ /* 0x000fe200078e0010 */
[----:B------:R-:W-:Y:S02]  /*22b0*/  MOV R11, R17 ;  /* 0x00000011000b7202 */ /* 0x000fe40000000f00 */
[----:B------:R-:W-:-:S07]  /*22c0*/  MOV R12, 0x22e0 ;  /* 0x000022e0000c7802 */ /* 0x000fce0000000f00 */
[----:B------:R-:W-:Y:S05]  /*22d0*/  CALL.REL.NOINC `($__internal_56_$__cuda_sm20_div_s64) ;  /* 0x0000004800387944 */ /* 0x000fea0003c00000 */
        /* <DEDUP_REMOVED lines=11> */
.L_x_2435:
[----:B------:R-:W-:Y:S05]  /*2390*/  BSYNC.RECONVERGENT B1 ;  /* 0x0000000000017941 */ /* 0x000fea0003800200 */
.L_x_2433:
        /* <DEDUP_REMOVED lines=36> */
.L_x_2437:
        /* <DEDUP_REMOVED lines=16> */
.L_x_2438:
[----:B------:R-:W-:Y:S05]  /*26e0*/  BSYNC.RECONVERGENT B1 ;  /* 0x0000000000017941 */ /* 0x000fea0003800200 */
.L_x_2436:
        /* <DEDUP_REMOVED lines=35> */
.L_x_2440:
[----:B------:R-:W-:Y:S01]  /*2920*/  IMAD.MOV.U32 R26, RZ, RZ, R18 ;  /* 0x000000ffff1a7224 */ /* 0x000fe200078e0012 */
[----:B------:R-:W-:Y:S01]  /*2930*/  MOV R13, R19 ;  /* 0x00000013000d7202 */ /* 0x000fe20000000f00 */
[----:B------:R-:W-:Y:S01]  /*2940*/  IMAD.MOV.U32 R14, RZ, RZ, R16 ;  /* 0x000000ffff0e7224 */ /* 0x000fe200078e0010 */
[----:B------:R-:W-:Y:S02]  /*2950*/  MOV R11, R17 ;  /* 0x00000011000b7202 */ /* 0x000fe40000000f00 */
[----:B------:R-:W-:-:S07]  /*2960*/  MOV R12, 0x2980 ;  /* 0x00002980000c7802 */ /* 0x000fce0000000f00 */
[----:B------:R-:W-:Y:S05]  /*2970*/  CALL.REL.NOINC `($__internal_56_$__cuda_sm20_div_s64) ;  /* 0x0000004000907944 */ /* 0x000fea0003c00000 */
        /* <DEDUP_REMOVED lines=10> */
.L_x_2441:
[----:B------:R-:W-:Y:S05]  /*2a20*/  BSYNC.RECONVERGENT B1 ;  /* 0x0000000000017941 */ /* 0x000fea0003800200 */
.L_x_2439:
[----:B------:R-:W-:Y:S01]  /*2a30*/  IMAD R11, R11, R38, RZ ;  /* 0x000000260b0b7224 */ /* 0x000fe200078e02ff */
[----:B------:R-:W-:Y:S01]  /*2a40*/  IADD3 R8, PT, PT, R8, -0x2, RZ ;  /* 0xfffffffe08087810 */ /* 0x000fe20007ffe0ff */
[----:B------:R-:W-:Y:S02]  /*2a50*/  IMAD.MOV.U32 R36, RZ, RZ, R22 ;  /* 0x000000ffff247224 */ /* 0x000fe400078e0016 */
[-C--:B------:R-:W-:Y:S02]  /*2a60*/  IMAD R11, R39, R10.reuse, R11 ;  /* 0x0000000a270b7224 */ /* 0x080fe400078e020b */
[----:B------:R-:W-:-:S04]  /*2a70*/  IMAD.WIDE.U32 R22, R38, R10, R36 ;  /* 0x0000000a26167225 */ /* 0x000fc800078e0024 */
[----:B------:R-:W-:-:S07]  /*2a80*/  IMAD.IADD R23, R23, 0x1, R11 ;  /* 0x0000000117177824 */ /* 0x000fce00078e020b */
.L_x_2429:
        /* <DEDUP_REMOVED lines=30> */
.L_x_2443:
[----:B------:R-:W-:Y:S01]  /*2c70*/  IMAD.MOV.U32 R18, RZ, RZ, R6 ;  /* 0x000000ffff127224 */ /* 0x000fe200078e0006 */
[----:B------:R-:W-:Y:S01]  /*2c80*/  MOV R19, R7 ;  /* 0x0000000700137202 */ /* 0x000fe20000000f00 */
[----:B------:R-:W-:Y:S01]  /*2c90*/  IMAD.MOV.U32 R24, RZ, RZ, R10 ;  /* 0x000000ffff187224 */ /* 0x000fe200078e000a */
[----:B------:R-:W-:Y:S02]  /*2ca0*/  MOV R21, R11 ;  /* 0x0000000b00157202 */ /* 0x000fe40000000f00 */
[----:B------:R-:W-:-:S07]  /*2cb0*/  MOV R26, 0x2cd0 ;  /* 0x00002cd0001a7802 */ /* 0x000fce0000000f00 */
[----:B------:R-:W-:Y:S05]  /*2cc0*/  CALL.REL.NOINC `($__internal_57_$__cuda_sm20_rem_s64) ;  /* 0x0000004400087944 */ /* 0x000fea0003c00000 */
.L_x_2444:
[----:B------:R-:W-:Y:S05]  /*2cd0*/  BSYNC.RECONVERGENT B1 ;  /* 0x0000000000017941 */ /* 0x000fea0003800200 */
.L_x_2442:
        /* <DEDUP_REMOVED lines=30> */
.L_x_2446:
[----:B------:R-:W-:Y:S01]  /*2ec0*/  IMAD.MOV.U32 R24, RZ, RZ, R10 ;  /* 0x000000ffff187224 */ /* 0x000fe200078e000a */
[----:B------:R-:W-:Y:S01]  /*2ed0*/  MOV R21, R11 ;  /* 0x0000000b00157202 */ /* 0x000fe20000000f00 */
[----:B------:R-:W-:Y:S01]  /*2ee0*/  IMAD.MOV.U32 R18, RZ, RZ, R20 ;  /* 0x000000ffff127224 */ /* 0x000fe200078e0014 */
[----:B------:R-:W-:Y:S02]  /*2ef0*/  MOV R19, R9 ;  /* 0x0000000900137202 */ /* 0x000fe40000000f00 */
[----:B------:R-:W-:-:S07]  /*2f00*/  MOV R26, 0x2f20 ;  /* 0x00002f20001a7802 */ /* 0x000fce0000000f00 */
[----:B------:R-:W-:Y:S05]  /*2f10*/  CALL.REL.NOINC `($__internal_57_$__cuda_sm20_rem_s64) ;  /* 0x0000004000747944 */ /* 0x000fea0003c00000 */
.L_x_2447:
[----:B------:R-:W-:Y:S05]  /*2f20*/  BSYNC.RECONVERGENT B1 ;  /* 0x0000000000017941 */ /* 0x000fea0003800200 */
.L_x_2445:
[----:B------:R-:W-:Y:S02]  /*2f30*/  IMAD R7, R7, R16, RZ ;  /* 0x0000001007077224 */ /* 0x000fe400078e02ff */
[----:B------:R-:W-:-:S04]  /*2f40*/  IMAD.WIDE.U32 R22, R16, R6, R22 ;  /* 0x0000000610167225 */ /* 0x000fc800078e0016 */
[----:B------:R-:W-:-:S04]  /*2f50*/  IMAD R7, R17, R6, R7 ;  /* 0x0000000611077224 */ /* 0x000fc800078e0207 */
[----:B------:R-:W-:-:S07]  /*2f60*/  IMAD.IADD R23, R23, 0x1, R7 ;  /* 0x0000000117177824 */ /* 0x000fce00078e0207 */
.L_x_2402:
        /* <DEDUP_REMOVED lines=12> */
.L_x_2401:
        /* <DEDUP_REMOVED lines=18> */
.L_x_2475:
        /* <DEDUP_REMOVED lines=30> */
.L_x_2452:
        /* <DEDUP_REMOVED lines=15> */
.L_x_2453:
[----:B------:R-:W-:Y:S05]  /*3420*/  BSYNC.RECONVERGENT B1 ;  /* 0x0000000000017941 */ /* 0x000fea0003800200 */
.L_x_2451:
        /* <DEDUP_REMOVED lines=39> */
.L_x_2455:
[----:B------:R-:W-:Y:S01]  /*36a0*/  IMAD.MOV.U32 R26, RZ, RZ, R36 ;  /* 0x000000ffff1a7224 */ /* 0x000fe200078e0024 */
[----:B------:R-:W-:Y:S01]  /*36b0*/  MOV R13, R37 ;  /* 0x00000025000d7202 */ /* 0x000fe20000000f00 */
[----:B------:R-:W-:Y:S01]  /*36c0*/  IMAD.MOV.U32 R14, RZ, RZ, R38 ;  /* 0x000000ffff0e7224 */ /* 0x000fe200078e0026 */
[----:B------:R-:W-:Y:S02]  /*36d0*/  MOV R11, R39 ;  /* 0x00000027000b7202 */ /* 0x000fe40000000f00 */
[----:B------:R-:W-:-:S07]  /*36e0*/  MOV R12, 0x3700 ;  /* 0x00003700000c7802 */ /* 0x000fce0000000f00 */
[----:B-1----:R-:W-:Y:S05]  /*36f0*/  CALL.REL.NOINC `($__internal_56_$__cuda_sm20_div_s64) ;  /* 0x0000003400307944 */ /* 0x002fea0003c00000 */
        /* <DEDUP_REMOVED lines=11> */
.L_x_2456:
[----:B------:R-:W-:Y:S05]  /*37b0*/  BSYNC.RECONVERGENT B1 ;  /* 0x0000000000017941 */ /* 0x000fea0003800200 */
.L_x_2454:
        /* <DEDUP_REMOVED lines=37> */
.L_x_2458:
        /* <DEDUP_REMOVED lines=17> */
.L_x_2459:
[----:B------:R-:W-:Y:S05]  /*3b20*/  BSYNC.RECONVERGENT B1 ;  /* 0x0000000000017941 */ /* 0x000fea0003800200 */
.L_x_2457:
        /* <DEDUP_REMOVED lines=38> */
.L_x_2461:
[----:B------:R-:W-:Y:S01]  /*3d90*/  MOV R26, R20 ;  /* 0x00000014001a7202 */ /* 0x000fe20000000f00 */
[----:B------:R-:W-:Y:S01]  /*3da0*/  IMAD.MOV.U32 R13, RZ, RZ, R21 ;  /* 0x000000ffff0d7224 */ /* 0x000fe200078e0015 */
[----:B------:R-:W-:Y:S01]  /*3db0*/  MOV R14, R36 ;  /* 0x00000024000e7202 */ /* 0x000fe20000000f00 */
[----:B------:R-:W-:Y:S01]  /*3dc0*/  IMAD.MOV.U32 R11, RZ, RZ, R37 ;  /* 0x000000ffff0b7224 */ /* 0x000fe200078e0025 */
[----:B------:R-:W-:-:S07]  /*3dd0*/  MOV R12, 0x3df0 ;  /* 0x00003df0000c7802 */ /* 0x000fce0000000f00 */
[----:B-1----:R-:W-:Y:S05]  /*3de0*/  CALL.REL.NOINC `($__internal_56_$__cuda_sm20_div_s64) ;  /* 0x0000002c00747944 */ /* 0x002fea0003c00000 */
        /* <DEDUP_REMOVED lines=11> */
.L_x_2462:
[----:B------:R-:W-:Y:S05]  /*3ea0*/  BSYNC.RECONVERGENT B1 ;  /* 0x0000000000017941 */ /* 0x000fea0003800200 */
.L_x_2460:
        /* <DEDUP_REMOVED lines=38> */
.L_x_2464:
        /* <DEDUP_REMOVED lines=17> */
.L_x_2465:
[----:B------:R-:W-:Y:S05]  /*4220*/  BSYNC.RECONVERGENT B1 ;  /* 0x0000000000017941 */ /* 0x000fea0003800200 */
.L_x_2463:
        /* <DEDUP_REMOVED lines=40> */
.L_x_2467:
        /* <DEDUP_REMOVED lines=17> */
.L_x_2468:
[----:B------:R-:W-:Y:S05]  /*45c0*/  BSYNC.RECONVERGENT B1 ;  /* 0x0000000000017941 */ /* 0x000fea0003800200 */
.L_x_2466:
        /* <DEDUP_REMOVED lines=40> */
.L_x_2470:
        /* <DEDUP_REMOVED lines=17> */
.L_x_2471:
[----:B------:R-:W-:Y:S05]  /*4960*/  BSYNC.RECONVERGENT B1 ;  /* 0x0000000000017941 */ /* 0x000fea0003800200 */
.L_x_2469:
        /* <DEDUP_REMOVED lines=38> */
.L_x_2473:
        /* <DEDUP_REMOVED lines=17> */
.L_x_2474:
[----:B------:R-:W-:Y:S05]  /*4ce0*/  BSYNC.RECONVERGENT B1 ;  /* 0x0000000000017941 */ /* 0x000fea0003800200 */
.L_x_2472:
        /* <DEDUP_REMOVED lines=15> */
.L_x_2450:
        /* <DEDUP_REMOVED lines=37> */
.L_x_2478:
[----:B------:R-:W-:Y:S01]  /*5030*/  MOV R26, R18 ;  /* 0x00000012001a7202 */ /* 0x000fe20000000f00 */
[----:B------:R-:W-:Y:S01]  /*5040*/  IMAD.MOV.U32 R13, RZ, RZ, R19 ;  /* 0x000000ffff0d7224 */ /* 0x000fe200078e0013 */
[----:B------:R-:W-:Y:S01]  /*5050*/  MOV R14, R6 ;  /* 0x00000006000e7202 */ /* 0x000fe20000000f00 */
[----:B------:R-:W-:Y:S01]  /*5060*/  IMAD.MOV.U32 R11, RZ, RZ, R7 ;  /* 0x000000ffff0b7224 */ /* 0x000fe200078e0007 */
[----:B------:R-:W-:-:S07]  /*5070*/  MOV R12, 0x5090 ;  /* 0x00005090000c7802 */ /* 0x000fce0000000f00 */
[----:B------:R-:W-:Y:S05]  /*5080*/  CALL.REL.NOINC `($__internal_56_$__cuda_sm20_div_s64) ;  /* 0x0000001800cc7944 */ /* 0x000fea0003c00000 */
        /* <DEDUP_REMOVED lines=9> */
.L_x_2479:
[----:B------:R-:W-:Y:S05]  /*5120*/  BSYNC.RECONVERGENT B1 ;  /* 0x0000000000017941 */ /* 0x000fea0003800200 */
.L_x_2477:
        /* <DEDUP_REMOVED lines=39> */
.L_x_2481:
        /* <DEDUP_REMOVED lines=17> */
.L_x_2482:
[----:B------:R-:W-:Y:S05]  /*54b0*/  BSYNC.RECONVERGENT B1 ;  /* 0x0000000000017941 */ /* 0x000fea0003800200 */
.L_x_2480:
        /* <DEDUP_REMOVED lines=40> */
.L_x_2484:
[----:B------:R-:W-:Y:S01]  /*5740*/  MOV R26, R18 ;  /* 0x00000012001a7202 */ /* 0x000fe20000000f00 */
[----:B------:R-:W-:Y:S01]  /*5750*/  IMAD.MOV.U32 R14, RZ, RZ, R20 ;  /* 0x000000ffff0e7224 */ /* 0x000fe200078e0014 */
[----:B------:R-:W-:Y:S02]  /*5760*/  MOV R13, R19 ;  /* 0x00000013000d7202 */ /* 0x000fe40000000f00 */
[----:B------:R-:W-:Y:S02]  /*5770*/  MOV R11, R21 ;  /* 0x00000015000b7202 */ /* 0x000fe40000000f00 */
[----:B------:R-:W-:-:S07]  /*5780*/  MOV R12, 0x57a0 ;  /* 0x000057a0000c7802 */ /* 0x000fce0000000f00 */
[----:B------:R-:W-:Y:S05]  /*5790*/  CALL.REL.NOINC `($__internal_56_$__cuda_sm20_div_s64) ;  /* 0x0000001400087944 */ /* 0x000fea0003c00000 */
        /* <DEDUP_REMOVED lines=11> */
.L_x_2485:
[----:B------:R-:W-:Y:S05]  /*5850*/  BSYNC.RECONVERGENT B1 ;  /* 0x0000000000017941 */ /* 0x000fea0003800200 */
.L_x_2483:
        /* <DEDUP_REMOVED lines=40> */
.L_x_2487:
[----:B------:R-:W-:Y:S01]  /*5ae0*/  MOV R26, R18 ;  /* 0x00000012001a7202 */ /* 0x000fe20000000f00 */
[----:B------:R-:W-:Y:S01]  /*5af0*/  IMAD.MOV.U32 R13, RZ, RZ, R19 ;  /* 0x000000ffff0d7224 */ /* 0x000fe200078e0013 */
[----:B------:R-:W-:Y:S02]  /*5b00*/  MOV R14, R20 ;  /* 0x00000014000e7202 */ /* 0x000fe40000000f00 */
[----:B------:R-:W-:Y:S02]  /*5b10*/  MOV R11, R21 ;  /* 0x00000015000b7202 */ /* 0x000fe40000000f00 */
[----:B------:R-:W-:-:S07]  /*5b20*/  MOV R12, 0x5b40 ;  /* 0x00005b40000c7802 */ /* 0x000fce0000000f00 */
[----:B------:R-:W-:Y:S05]  /*5b30*/  CALL.REL.NOINC `($__internal_56_$__cuda_sm20_div_s64) ;  /* 0x0000001000207944 */ /* 0x000fea0003c00000 */
        /* <DEDUP_REMOVED lines=11> */
.L_x_2488:
[----:B------:R-:W-:Y:S05]  /*5bf0*/  BSYNC.RECONVERGENT B1 ;  /* 0x0000000000017941 */ /* 0x000fea0003800200 */
.L_x_2486:
        /* <DEDUP_REMOVED lines=11> */
.L_x_2476:
        /* <DEDUP_REMOVED lines=35> */
.L_x_2491:
[----:B------:R-:W-:Y:S01]  /*5ee0*/  IMAD.MOV.U32 R26, RZ, RZ, R18 ;  /* 0x000000ffff1a7224 */ /* 0x000fe200078e0012 */
[----:B------:R-:W-:Y:S01]  /*5ef0*/  MOV R13, R19 ;  /* 0x00000013000d7202 */ /* 0x000fe20000000f00 */
[----:B------:R-:W-:Y:S01]  /*5f00*/  IMAD.MOV.U32 R11, RZ, RZ, R5 ;  /* 0x000000ffff0b7224 */ /* 0x000fe200078e0005 */
[----:B------:R-:W-:Y:S02]  /*5f10*/  MOV R14, R4 ;  /* 0x00000004000e7202 */ /* 0x000fe40000000f00 */
        /* <DEDUP_REMOVED lines=10> */
.L_x_2492:
[----:B------:R-:W-:Y:S05]  /*5fc0*/  BSYNC.RECONVERGENT B1 ;  /* 0x0000000000017941 */ /* 0x000fea0003800200 */
.L_x_2490:
        /* <DEDUP_REMOVED lines=39> */
.L_x_2494:
        /* <DEDUP_REMOVED lines=17> */
.L_x_2495:
[----:B------:R-:W-:Y:S05]  /*6350*/  BSYNC.RECONVERGENT B1 ;  /* 0x0000000000017941 */ /* 0x000fea0003800200 */
.L_x_2493:
        /* <DEDUP_REMOVED lines=11> */
.L_x_2489:
        /* <DEDUP_REMOVED lines=31> */
.L_x_2497:
[----:B------:R-:W-:Y:S02]  /*6600*/  MOV R24, R20 ;  /* 0x0000001400187202 */ /* 0x000fe40000000f00 */
[----:B------:R-:W-:-:S07]  /*6610*/  MOV R26, 0x6630 ;  /* 0x00006630001a7802 */ /* 0x000fce0000000f00 */
[----:B------:R-:W-:Y:S05]  /*6620*/  CALL.REL.NOINC `($__internal_57_$__cuda_sm20_rem_s64) ;  /* 0x0000000800b07944 */ /* 0x000fea0003c00000 */
[----:B------:R-:W-:Y:S01]  /*6630*/  MOV R4, R6 ;  /* 0x0000000600047202 */ /* 0x000fe20000000f00 */
[----:B------:R-:W-:-:S07]  /*6640*/  IMAD.MOV.U32 R5, RZ, RZ, R7 ;  /* 0x000000ffff057224 */ /* 0x000fce00078e0007 */
.L_x_2498:
[----:B------:R-:W-:Y:S05]  /*6650*/  BSYNC.RECONVERGENT B1 ;  /* 0x0000000000017941 */ /* 0x000fea0003800200 */
.L_x_2496:
        /* <DEDUP_REMOVED lines=9> */
.L_x_2449:
[----:B------:R-:W2:Y:S04]  /*66f0*/  LDG.E.U16 R8, desc[UR12][R8.64] ;  /* 0x0000000c08087981 */ /* 0x000ea8000c1e1500 */
[----:B--2---:R1:W-:Y:S02]  /*6700*/  STS.U16 [R3], R8 ;  /* 0x0000000803007388 */ /* 0x0043e40000000400 */
.L_x_2448:
[----:B------:R-:W-:Y:S05]  /*6710*/  BSYNC.RECONVERGENT B0 ;  /* 0x0000000000007941 */ /* 0x000fea0003800200 */
.L_x_2400:
[----:B------:R-:W-:Y:S01]  /*6720*/  BAR.SYNC.DEFER_BLOCKING 0x0 ;  /* 0x0000000000007b1d */ /* 0x000fe20000010000 */
[----:B------:R-:W-:Y:S02]  /*6730*/  ISETP.GE.U32.AND P0, PT, R2, 0x42, PT ;  /* 0x000000420200780c */ /* 0x000fe40003f06070 */
[----:B------:R-:W-:-:S11]  /*6740*/  ISETP.GT.U32.AND P1, PT, R0, 0x1f, PT ;  /* 0x0000001f0000780c */ /* 0x000fd60003f24070 */
[----:B------:R-:W-:Y:S05]  /*6750*/  @!P0 BRA `(.L_x_2499) ;  /* 0x0000000000388947 */ /* 0x000fea0003800000 */
.L_x_2500:
        /* <DEDUP_REMOVED lines=14> */
.L_x_2499:
        /* <DEDUP_REMOVED lines=56> */
        .weak           $__internal_56_$__cuda_sm20_div_s64
        .type           $__internal_56_$__cuda_sm20_div_s64,@function
        .size           $__internal_56_$__cuda_sm20_div_s64,($__internal_57_$__cuda_sm20_rem_s64 - $__internal_56_$__cuda_sm20_div_s64)
$__internal_56_$__cuda_sm20_div_s64:
        /* <DEDUP_REMOVED lines=82> */
[----:B------:R-:W-:Y:S06]  /*70e0*/  RET.REL.NODEC R12 `(contiguous_reduce2_i16) ;  /* 0xffffff8c0cc47950 */ /* 0x000fec0003c3ffff */
        .weak           $__internal_57_$__cuda_sm20_rem_s64
        .type           $__internal_57_$__cuda_sm20_rem_s64,@function
        .size           $__internal_57_$__cuda_sm20_rem_s64,(.L_x_3182 - $__internal_57_$__cuda_sm20_rem_s64)
$__internal_57_$__cuda_sm20_rem_s64:
        /* <DEDUP_REMOVED lines=76> */
[----:B------:R-:W-:Y:S06]  /*75b0*/  RET.REL.NODEC R26 `(contiguous_reduce2_i16) ;  /* 0xffffff881a907950 */ /* 0x000fec0003c3ffff */
.L_x_2501:
        /* <DEDUP_REMOVED lines=12> */
.L_x_3182:


//--------------------- .text.uncontiguous_reduce_i16 --------------------------
	.section	.text.uncontiguous_reduce_i16,"ax",@progbits
	.align	128
        .global         uncontiguous_reduce_i16
        .type           uncontiguous_reduce_i16,@function
        .size           uncontiguous_reduce_i16,(.L_x_3184 - uncontiguous_reduce_i16)
        .other          uncontiguous_reduce_i16,@"STO_CUDA_ENTRY STV_DEFAULT"
uncontiguous_reduce_i16:
.text.uncontiguous_reduce_i16:
        /* <DEDUP_REMOVED lines=38> */
.L_x_2530:
        /* <DEDUP_REMOVED lines=32> */
.L_x_2507:
[----:B------:R-:W-:Y:S01]  /*0460*/  IMAD.MOV.U32 R26, RZ, RZ, R6 ;  /* 0x000000ffff1a7224 */ /* 0x000fe200078e0006 */
[----:B------:R-:W-:Y:S01]  /*0470*/  MOV R13, R9 ;  /* 0x00000009000d7202 */ /* 0x000fe20000000f00 */
[----:B------:R-:W-:Y:S01]  /*0480*/  IMAD.MOV.U32 R14, RZ, RZ, R40 ;  /* 0x000000ffff0e7224 */ /* 0x000fe200078e0028 */
[----:B------:R-:W-:Y:S02]  /*0490*/  MOV R11, R41 ;  /* 0x00000029000b7202 */ /* 0x000fe40000000f00 */
[----:B------:R-:W-:-:S07]  /*04a0*/  MOV R12, 0x4c0 ;  /* 0x000004c0000c7802 */ /* 0x000fce0000000f00 */
[----:B-1----:R-:W-:Y:S05]  /*04b0*/  CALL.REL.NOINC `($__internal_58_$__cuda_sm20_div_s64) ;  /* 0x0000006400607944 */ /* 0x002fea0003c00000 */
        /* <DEDUP_REMOVED lines=10> */
.L_x_2508:
[----:B------:R-:W-:Y:S05]  /*0560*/  BSYNC.RECONVERGENT B1 ;  /* 0x0000000000017941 */ /* 0x000fea0003800200 */
.L_x_2506:
        /* <DEDUP_REMOVED lines=33> */
.L_x_2510:
[----:B------:R-:W-:Y:S01]  /*0780*/  MOV R26, R20 ;  /* 0x00000014001a7202 */ /* 0x000fe20000000f00 */
[----:B------:R-:W-:Y:S01]  /*0790*/  IMAD.MOV.U32 R13, RZ, RZ, R7 ;  /* 0x000000ffff0d7224 */ /* 0x000fe200078e0007 */
[----:B------:R-:W-:Y:S01]  /*07a0*/  MOV R14, R40 ;  /* 0x00000028000e7202 */ /* 0x000fe20000000f00 */
[----:B------:R-:W-:Y:S01]  /*07b0*/  IMAD.MOV.U32 R11, RZ, RZ, R41 ;  /* 0x000000ffff0b7224 */ /* 0x000fe200078e0029 */
[----:B------:R-:W-:-:S07]  /*07c0*/  MOV R12, 0x7e0 ;  /* 0x000007e0000c7802 */ /* 0x000fce0000000f00 */
[----:B------:R-:W-:Y:S05]  /*07d0*/  CALL.REL.NOINC `($__internal_58_$__cuda_sm20_div_s64) ;  /* 0x0000006000987944 */ /* 0x000fea0003c00000 */
        /* <DEDUP_REMOVED lines=9> */
.L_x_2511:
[----:B------:R-:W-:Y:S05]  /*0870*/  BSYNC.RECONVERGENT B1 ;  /* 0x0000000000017941 */ /* 0x000fea0003800200 */
.L_x_2509:
        /* <DEDUP_REMOVED lines=34> */
.L_x_2513:
[----:B------:R-:W-:Y:S01]  /*0aa0*/  IMAD.MOV.U32 R26, RZ, RZ, R34 ;  /* 0x000000ffff1a7224 */ /* 0x000fe200078e0022 */
[----:B------:R-:W-:Y:S01]  /*0ab0*/  MOV R13, R35 ;  /* 0x00000023000d7202 */ /* 0x000fe20000000f00 */
[----:B------:R-:W-:Y:S01]  /*0ac0*/  IMAD.MOV.U32 R14, RZ, RZ, R20 ;  /* 0x000000ffff0e7224 */ /* 0x000fe200078e0014 */
[----:B------:R-:W-:Y:S02]  /*0ad0*/  MOV R11, R21 ;  /* 0x00000015000b7202 */ /* 0x000fe40000000f00 */
[----:B------:R-:W-:-:S07]  /*0ae0*/  MOV R12, 0xb00 ;  /* 0x00000b00000c7802 */ /* 0x000fce0000000f00 */
[----:B------:R-:W-:Y:S05]  /*0af0*/  CALL.REL.NOINC `($__internal_58_$__cuda_sm20_div_s64) ;  /* 0x0000005c00d07944 */ /* 0x000fea0003c00000 */
        /* <DEDUP_REMOVED lines=10> */
.L_x_2514:
[----:B------:R-:W-:Y:S05]  /*0ba0*/  BSYNC.RECONVERGENT B1 ;  /* 0x0000000000017941 */ /* 0x000fea0003800200 */
.L_x_2512:
        /* <DEDUP_REMOVED lines=34> */
.L_x_2516:
        /* <DEDUP_REMOVED lines=16> */
.L_x_2517:
[----:B------:R-:W-:Y:S05]  /*0ed0*/  BSYNC.RECONVERGENT B1 ;  /* 0x0000000000017941 */ /* 0x000fea0003800200 */
.L_x_2515:
        /* <DEDUP_REMOVED lines=36> */
.L_x_2519:
        /* <DEDUP_REMOVED lines=16> */
.L_x_2520:
[----:B------:R-:W-:Y:S05]  /*1220*/  BSYNC.RECONVERGENT B1 ;  /* 0x0000000000017941 */ /* 0x000fea0003800200 */
.L_x_2518:
        /* <DEDUP_REMOVED lines=35> */
.L_x_2522:
[----:B------:R-:W-:Y:S01]  /*1460*/  MOV R26, R34 ;  /* 0x00000022001a7202 */ /* 0x000fe20000000f00 */
[----:B------:R-:W-:Y:S01]  /*1470*/  IMAD.MOV.U32 R13, RZ, RZ, R35 ;  /* 0x000000ffff0d7224 */ /* 0x000fe200078e0023 */
[----:B------:R-:W-:Y:S01]  /*1480*/  MOV R14, R20 ;  /* 0x00000014000e7202 */ /* 0x000fe20000000f00 */
[----:B------:R-:W-:Y:S01]  /*1490*/  IMAD.MOV.U32 R11, RZ, RZ, R21 ;  /* 0x000000ffff0b7224 */ /* 0x000fe200078e0015 */
[----:B------:R-:W-:-:S07]  /*14a0*/  MOV R12, 0x14c0 ;  /* 0x000014c0000c7802 */ /* 0x000fce0000000f00 */
[----:B------:R-:W-:Y:S05]  /*14b0*/  CALL.REL.NOINC `($__internal_58_$__cuda_sm20_div_s64) ;  /* 0x0000005400607944 */ /* 0x000fea0003c00000 */
        /* <DEDUP_REMOVED lines=10> */
.L_x_2523:
[----:B------:R-:W-:Y:S05]  /*1560*/  BSYNC.RECONVERGENT B1 ;  /* 0x0000000000017941 */ /* 0x000fea0003800200 */
.L_x_2521:
        /* <DEDUP_REMOVED lines=34> */
.L_x_2525:
        /* <DEDUP_REMOVED lines=16> */
.L_x_2526:
[----:B------:R-:W-:Y:S05]  /*1890*/  BSYNC.RECONVERGENT B1 ;  /* 0x0000000000017941 */ /* 0x000fea0003800200 */
.L_x_2524:
        /* <DEDUP_REMOVED lines=35> */
.L_x_2528:
        /* <DEDUP_REMOVED lines=16> */
.L_x_2529:
[----:B------:R-:W-:Y:S05]  /*1bd0*/  BSYNC.RECONVERGENT B1 ;  /* 0x0000000000017941 */ /* 0x000fea0003800200 */
.L_x_2527:
        /* <DEDUP_REMOVED lines=8> */
.L_x_2505:
        /* <DEDUP_REMOVED lines=35> */
.L_x_2533:
        /* <DEDUP_REMOVED lines=16> */
.L_x_2534:
[----:B------:R-:W-:Y:S05]  /*1f90*/  BSYNC.RECONVERGENT B1 ;  /* 0x0000000000017941 */ /* 0x000fea0003800200 */
.L_x_2532:
        /* <DEDUP_REMOVED lines=34> */
.L_x_2536:
        /* <DEDUP_REMOVED lines=16> */
.L_x_2537:
[----:B------:R-:W-:Y:S05]  /*22c0*/  BSYNC.RECONVERGENT B1 ;  /* 0x0000000000017941 */ /* 0x000fea0003800200 */
.L_x_2535:
        /* <DEDUP_REMOVED lines=35> */
.L_x_2539:
        /* <DEDUP_REMOVED lines=16> */
.L_x_2540:
[----:B------:R-:W-:Y:S05]  /*2600*/  BSYNC.RECONVERGENT B1 ;  /* 0x0000000000017941 */ /* 0x000fea0003800200 */
.L_x_2538:
        /* <DEDUP_REMOVED lines=35> */
.L_x_2542:
[----:B------:R-:W-:Y:S01]  /*2840*/  MOV R26, R18 ;  /* 0x00000012001a7202 */ /* 0x000fe20000000f00 */
[----:B------:R-:W-:Y:S01]  /*2850*/  IMAD.MOV.U32 R13, RZ, RZ, R19 ;  /* 0x000000ffff0d7224 */ /* 0x000fe200078e0013 */
[----:B------:R-:W-:Y:S01]  /*2860*/  MOV R14, R16 ;  /* 0x00000010000e7202 */ /* 0x000fe20000000f00 */
[----:B------:R-:W-:Y:S01]  /*2870*/  IMAD.MOV.U32 R11, RZ, RZ, R17 ;  /* 0x000000ffff0b7224 */ /* 0x000fe200078e0011 */
[----:B------:R-:W-:-:S07]  /*2880*/  MOV R12, 0x28a0 ;  /* 0x000028a0000c7802 */ /* 0x000fce0000000f00 */
[----:B------:R-:W-:Y:S05]  /*2890*/  CALL.REL.NOINC `($__internal_58_$__cuda_sm20_div_s64) ;  /* 0x0000004000687944 */ /* 0x000fea0003c00000 */
        /* <DEDUP_REMOVED lines=10> */
.L_x_2543:
[----:B------:R-:W-:Y:S05]  /*2940*/  BSYNC.RECONVERGENT B1 ;  /* 0x0000000000017941 */ /* 0x000fea0003800200 */
.L_x_2541:
[----:B------:R-:W-:Y:S01]  /*2950*/  MOV R38, R22 ;  /* 0x0000001600267202 */ /* 0x000fe20000000f00 */
[----:B------:R-:W-:Y:S02]  /*2960*/  IMAD R11, R11, R34, RZ ;  /* 0x000000220b0b7224 */ /* 0x000fe400078e02ff */
[----:B------:R-:W-:Y:S02]  /*2970*/  VIADD R8, R8, 0xfffffffe ;  /* 0xfffffffe08087836 */ /* 0x000fe40000000000 */
[----:B------:R-:W-:-:S04]  /*2980*/  IMAD.WIDE.U32 R22, R34, R10, R38 ;  /* 0x0000000a22167225 */ /* 0x000fc800078e0026 */
[----:B------:R-:W-:-:S05]  /*2990*/  IMAD R11, R35, R10, R11 ;  /* 0x0000000a230b7224 */ /* 0x000fca00078e020b */
[----:B------:R-:W-:-:S07]  /*29a0*/  IADD3 R23, PT, PT, R23, R11, RZ ;  /* 0x0000000b17177210 */ /* 0x000fce0007ffe0ff */
.L_x_2531:
        /* <DEDUP_REMOVED lines=31> */
.L_x_2545:
[----:B------:R-:W-:Y:S01]  /*2ba0*/  IMAD.MOV.U32 R18, RZ, RZ, R6 ;  /* 0x000000ffff127224 */ /* 0x000fe200078e0006 */
[----:B------:R-:W-:Y:S01]  /*2bb0*/  MOV R21, R9 ;  /* 0x0000000900157202 */ /* 0x000fe20000000f00 */
[----:B------:R-:W-:Y:S01]  /*2bc0*/  IMAD.MOV.U32 R24, RZ, RZ, R16 ;  /* 0x000000ffff187224 */ /* 0x000fe200078e0010 */
[----:B------:R-:W-:Y:S02]  /*2bd0*/  MOV R19, R17 ;  /* 0x0000001100137202 */ /* 0x000fe40000000f00 */
[----:B------:R-:W-:-:S07]  /*2be0*/  MOV R26, 0x2c00 ;  /* 0x00002c00001a7802 */ /* 0x000fce0000000f00 */
[----:B------:R-:W-:Y:S05]  /*2bf0*/  CALL.REL.NOINC `($__internal_59_$__cuda_sm20_rem_s64) ;  /* 0x0000004000dc7944 */ /* 0x000fea0003c00000 */
.L_x_2546:
[----:B------:R-:W-:Y:S05]  /*2c00*/  BSYNC.RECONVERGENT B1 ;  /* 0x0000000000017941 */ /* 0x000fea0003800200 */
.L_x_2544:
        /* <DEDUP_REMOVED lines=30> */
.L_x_2548:
[----:B------:R-:W-:Y:S01]  /*2df0*/  IMAD.MOV.U32 R24, RZ, RZ, R16 ;  /* 0x000000ffff187224 */ /* 0x000fe200078e0010 */
[----:B------:R-:W-:Y:S01]  /*2e00*/  MOV R19, R17 ;  /* 0x0000001100137202 */ /* 0x000fe20000000f00 */
[----:B------:R-:W-:Y:S01]  /*2e10*/  IMAD.MOV.U32 R18, RZ, RZ, R20 ;  /* 0x000000ffff127224 */ /* 0x000fe200078e0014 */
[----:B------:R-:W-:Y:S02]  /*2e20*/  MOV R21, R7 ;  /* 0x0000000700157202 */ /* 0x000fe40000000f00 */
[----:B------:R-:W-:-:S07]  /*2e30*/  MOV R26, 0x2e50 ;  /* 0x00002e50001a7802 */ /* 0x000fce0000000f00 */
[----:B------:R-:W-:Y:S05]  /*2e40*/  CALL.REL.NOINC `($__internal_59_$__cuda_sm20_rem_s64) ;  /* 0x0000004000487944 */ /* 0x000fea0003c00000 */
[----:B------:R-:W-:Y:S01]  /*2e50*/  IMAD.MOV.U32 R6, RZ, RZ, R10 ;  /* 0x000000ffff067224 */ /* 0x000fe200078e000a */
[----:B------:R-:W-:-:S07]  /*2e60*/  MOV R7, R11 ;  /* 0x0000000b00077202 */ /* 0x000fce0000000f00 */
.L_x_2549:
[----:B------:R-:W-:Y:S05]  /*2e70*/  BSYNC.RECONVERGENT B1 ;  /* 0x0000000000017941 */ /* 0x000fea0003800200 */
.L_x_2547:
[----:B------:R-:W-:Y:S02]  /*2e80*/  IMAD R7, R7, R8, RZ ;  /* 0x0000000807077224 */ /* 0x000fe400078e02ff */
[----:B------:R-:W-:-:S04]  /*2e90*/  IMAD.WIDE.U32 R22, R8, R6, R22 ;  /* 0x0000000608167225 */ /* 0x000fc800078e0016 */
[----:B------:R-:W-:-:S04]  /*2ea0*/  IMAD R7, R9, R6, R7 ;  /* 0x0000000609077224 */ /* 0x000fc800078e0207 */
[----:B------:R-:W-:-:S07]  /*2eb0*/  IMAD.IADD R23, R23, 0x1, R7 ;  /* 0x0000000117177824 */ /* 0x000fce00078e0207 */
.L_x_2504:
        /* <DEDUP_REMOVED lines=12> */
.L_x_2503:
        /* <DEDUP_REMOVED lines=22> */
.L_x_2577:
        /* <DEDUP_REMOVED lines=32> */
.L_x_2554:
[----:B------:R-:W-:Y:S01]  /*32e0*/  IMAD.MOV.U32 R26, RZ, RZ, R10 ;  /* 0x000000ffff1a7224 */ /* 0x000fe200078e000a */
[----:B------:R-:W-:Y:S01]  /*32f0*/  MOV R13, R15 ;  /* 0x0000000f000d7202 */ /* 0x000fe20000000f00 */
[----:B------:R-:W-:Y:S01]  /*3300*/  IMAD.MOV.U32 R14, RZ, RZ, R20 ;  /* 0x000000ffff0e7224 */ /* 0x000fe200078e0014 */
[----:B------:R-:W-:Y:S02]  /*3310*/  MOV R11, R21 ;  /* 0x00000015000b7202 */ /* 0x000fe40000000f00 */
[----:B------:R-:W-:-:S07]  /*3320*/  MOV R12, 0x3340 ;  /* 0x00003340000c7802 */ /* 0x000fce0000000f00 */
[----:B-123--:R-:W-:Y:S05]  /*3330*/  CALL.REL.NOINC `($__internal_58_$__cuda_sm20_div_s64) ;  /* 0x0000003400c07944 */ /* 0x00efea0003c00000 */
        /* <DEDUP_REMOVED lines=10> */
.L_x_2555:
[----:B------:R-:W-:Y:S05]  /*33e0*/  BSYNC.RECONVERGENT B1 ;  /* 0x0000000000017941 */ /* 0x000fea0003800200 */
.L_x_2553:
        /* <DEDUP_REMOVED lines=38> */
.L_x_2557:
        /* <DEDUP_REMOVED lines=17> */
.L_x_2558:
[----:B------:R-:W-:Y:S05]  /*3760*/  BSYNC.RECONVERGENT B1 ;  /* 0x0000000000017941 */ /* 0x000fea0003800200 */
.L_x_2556:
        /* <DEDUP_REMOVED lines=38> */
.L_x_2560:
[----:B------:R-:W-:Y:S01]  /*39d0*/  MOV R26, R36 ;  /* 0x00000024001a7202 */ /* 0x000fe20000000f00 */
[----:B------:R-:W-:Y:S01]  /*39e0*/  IMAD.MOV.U32 R13, RZ, RZ, R37 ;  /* 0x000000ffff0d7224 */ /* 0x000fe200078e0025 */
[----:B------:R-:W-:Y:S01]  /*39f0*/  MOV R14, R38 ;  /* 0x00000026000e7202 */ /* 0x000fe20000000f00 */
[----:B------:R-:W-:Y:S01]  /*3a00*/  IMAD.MOV.U32 R11, RZ, RZ, R39 ;  /* 0x000000ffff0b7224 */ /* 0x000fe200078e0027 */
[----:B------:R-:W-:-:S07]  /*3a10*/  MOV R12, 0x3a30 ;  /* 0x00003a30000c7802 */ /* 0x000fce0000000f00 */
[----:B-1----:R-:W-:Y:S05]  /*3a20*/  CALL.REL.NOINC `($__internal_58_$__cuda_sm20_div_s64) ;  /* 0x0000003000047944 */ /* 0x002fea0003c00000 */
        /* <DEDUP_REMOVED lines=11> */
.L_x_2561:
[----:B------:R-:W-:Y:S05]  /*3ae0*/  BSYNC.RECONVERGENT B1 ;  /* 0x0000000000017941 */ /* 0x000fea0003800200 */
.L_x_2559:
        /* <DEDUP_REMOVED lines=37> */
.L_x_2563:
        /* <DEDUP_REMOVED lines=17> */
.L_x_2564:
[----:B------:R-:W-:Y:S05]  /*3e50*/  BSYNC.RECONVERGENT B1 ;  /* 0x0000000000017941 */ /* 0x000fea0003800200 */
.L_x_2562:
        /* <DEDUP_REMOVED lines=38> */
.L_x_2566:
        /* <DEDUP_REMOVED lines=17> */
.L_x_2567:
[----:B------:R-:W-:Y:S05]  /*41d0*/  BSYNC.RECONVERGENT B1 ;  /* 0x0000000000017941 */ /* 0x000fea0003800200 */
.L_x_2565:
        /* <DEDUP_REMOVED lines=38> */
.L_x_2569:
        /* <DEDUP_REMOVED lines=17> */
.L_x_2570:
[----:B------:R-:W-:Y:S05]  /*4550*/  BSYNC.RECONVERGENT B1 ;  /* 0x0000000000017941 */ /* 0x000fea0003800200 */
.L_x_2568:
        /* <DEDUP_REMOVED lines=37> */
.L_x_2572:
        /* <DEDUP_REMOVED lines=17> */
.L_x_2573:
[----:B------:R-:W-:Y:S05]  /*48c0*/  BSYNC.RECONVERGENT B1 ;  /* 0x0000000000017941 */ /* 0x000fea0003800200 */
.L_x_2571:
        /* <DEDUP_REMOVED lines=36> */
.L_x_2575:
        /* <DEDUP_REMOVED lines=17> */
.L_x_2576:
[----:B------:R-:W-:Y:S05]  /*4c20*/  BSYNC.RECONVERGENT B1 ;  /* 0x0000000000017941 */ /* 0x000fea0003800200 */
.L_x_2574:
        /* <DEDUP_REMOVED lines=11> */
.L_x_2552:
        /* <DEDUP_REMOVED lines=36> */
.L_x_2580:
        /* <DEDUP_REMOVED lines=16> */
.L_x_2581:
[----:B------:R-:W-:Y:S05]  /*5020*/  BSYNC.RECONVERGENT B1 ;  /* 0x0000000000017941 */ /* 0x000fea0003800200 */
.L_x_2579:
        /* <DEDUP_REMOVED lines=41> */
.L_x_2583:
[----:B------:R-:W-:Y:S01]  /*52c0*/  MOV R26, R20 ;  /* 0x00000014001a7202 */ /* 0x000fe20000000f00 */
[----:B------:R-:W-:Y:S01]  /*52d0*/  IMAD.MOV.U32 R13, RZ, RZ, R21 ;  /* 0x000000ffff0d7224 */ /* 0x000fe200078e0015 */
[----:B------:R-:W-:Y:S02]  /*52e0*/  MOV R14, R18 ;  /* 0x00000012000e7202 */ /* 0x000fe40000000f00 */
[----:B------:R-:W-:Y:S02]  /*52f0*/  MOV R11, R19 ;  /* 0x00000013000b7202 */ /* 0x000fe40000000f00 */
[----:B------:R-:W-:-:S07]  /*5300*/  MOV R12, 0x5320 ;  /* 0x00005320000c7802 */ /* 0x000fce0000000f00 */
[----:B------:R-:W-:Y:S05]  /*5310*/  CALL.REL.NOINC `($__internal_58_$__cuda_sm20_div_s64) ;  /* 0x0000001400c87944 */ /* 0x000fea0003c00000 */
        /* <DEDUP_REMOVED lines=11> */
.L_x_2584:
[----:B------:R-:W-:Y:S05]  /*53d0*/  BSYNC.RECONVERGENT B1 ;  /* 0x0000000000017941 */ /* 0x000fea0003800200 */
.L_x_2582:
        /* <DEDUP_REMOVED lines=40> */
.L_x_2586:
        /* <DEDUP_REMOVED lines=17> */
.L_x_2587:
[----:B------:R-:W-:Y:S05]  /*5770*/  BSYNC.RECONVERGENT B1 ;  /* 0x0000000000017941 */ /* 0x000fea0003800200 */
.L_x_2585:
        /* <DEDUP_REMOVED lines=39> */
.L_x_2589:
        /* <DEDUP_REMOVED lines=17> */
.L_x_2590:
[----:B------:R-:W-:Y:S05]  /*5b00*/  BSYNC.RECONVERGENT B1 ;  /* 0x0000000000017941 */ /* 0x000fea0003800200 */
.L_x_2588:
        /* <DEDUP_REMOVED lines=9> */
.L_x_2578:
        /* <DEDUP_REMOVED lines=34> */
.L_x_2593:
[----:B------:R-:W-:Y:S01]  /*5dc0*/  IMAD.MOV.U32 R26, RZ, RZ, R10 ;  /* 0x000000ffff1a7224 */ /* 0x000fe200078e000a */
[----:B------:R-:W-:Y:S01]  /*5dd0*/  MOV R13, R15 ;  /* 0x0000000f000d7202 */ /* 0x000fe20000000f00 */
[----:B------:R-:W-:Y:S01]  /*5de0*/  IMAD.MOV.U32 R11, RZ, RZ, R17 ;  /* 0x000000ffff0b7224 */ /* 0x000fe200078e0011 */
[----:B------:R-:W-:Y:S02]  /*5df0*/  MOV R14, R16 ;  /* 0x00000010000e7202 */ /* 0x000fe40000000f00 */
[----:B------:R-:W-:-:S07]  /*5e00*/  MOV R12, 0x5e20 ;  /* 0x00005e20000c7802 */ /* 0x000fce0000000f00 */
[----:B------:R-:W-:Y:S05]  /*5e10*/  CALL.REL.NOINC `($__internal_58_$__cuda_sm20_div_s64) ;  /* 0x0000000c00087944 */ /* 0x000fea0003c00000 */
        /* <DEDUP_REMOVED lines=10> */
.L_x_2594:
[----:B------:R-:W-:Y:S05]  /*5ec0*/  BSYNC.RECONVERGENT B1 ;  /* 0x0000000000017941 */ /* 0x000fea0003800200 */
.L_x_2592:
        /* <DEDUP_REMOVED lines=39> */
.L_x_2596:
[----:B------:R-:W-:Y:S01]  /*6140*/  MOV R26, R18 ;  /* 0x00000012001a7202 */ /* 0x000fe20000000f00 */
[----:B------:R-:W-:Y:S01]  /*6150*/  IMAD.MOV.U32 R13, RZ, RZ, R19 ;  /* 0x000000ffff0d7224 */ /* 0x000fe200078e0013 */
[----:B------:R-:W-:Y:S02]  /*6160*/  MOV R14, R16 ;  /* 0x00000010000e7202 */ /* 0x000fe40000000f00 */
[----:B------:R-:W-:Y:S02]  /*6170*/  MOV R11, R17 ;  /* 0x00000011000b7202 */ /* 0x000fe40000000f00 */
[----:B------:R-:W-:-:S07]  /*6180*/  MOV R12, 0x61a0 ;  /* 0x000061a0000c7802 */ /* 0x000fce0000000f00 */
[----:B------:R-:W-:Y:S05]  /*6190*/  CALL.REL.NOINC `($__internal_58_$__cuda_sm20_div_s64) ;  /* 0x0000000800287944 */ /* 0x000fea0003c00000 */
        /* <DEDUP_REMOVED lines=11> */
.L_x_2597:
[----:B------:R-:W-:Y:S05]  /*6250*/  BSYNC.RECONVERGENT B1 ;  /* 0x0000000000017941 */ /* 0x000fea0003800200 */
.L_x_2595:
        /* <DEDUP_REMOVED lines=9> */
.L_x_2591:
        /* <DEDUP_REMOVED lines=30> */
.L_x_2599:
[----:B------:R-:W-:Y:S01]  /*64d0*/  MOV R24, R18 ;  /* 0x0000001200187202 */ /* 0x000fe20000000f00 */
[----:B------:R-:W-:Y:S01]  /*64e0*/  IMAD.MOV.U32 R18, RZ, RZ, R10 ;  /* 0x000000ffff127224 */ /* 0x000fe200078e000a */
[----:B------:R-:W-:Y:S02]  /*64f0*/  MOV R21, R15 ;  /* 0x0000000f00157202 */ /* 0x000fe40000000f00 */
[----:B------:R-:W-:-:S07]  /*6500*/  MOV R26, 0x6520 ;  /* 0x00006520001a7802 */ /* 0x000fce0000000f00 */
[----:B------:R-:W-:Y:S05]  /*6510*/  CALL.REL.NOINC `($__internal_59_$__cuda_sm20_rem_s64) ;  /* 0x0000000800947944 */ /* 0x000fea0003c00000 */
.L_x_2600:
[----:B------:R-:W-:Y:S05]  /*6520*/  BSYNC.RECONVERGENT B1 ;  /* 0x0000000000017941 */ /* 0x000fea0003800200 */
.L_x_2598:
        /* <DEDUP_REMOVED lines=8> */
.L_x_2551:
[----:B------:R-:W0:Y:S02]  /*65b0*/  LDCU.64 UR6, c[0x0][0x388] ;  /* 0x00007100ff0677ac */ /* 0x000e240008000a00 */
[----:B0-----:R-:W-:-:S04]  /*65c0*/  LEA R4, P0, R6, UR6, 0x1 ;  /* 0x0000000606047c11 */ /* 0x001fc8000f8008ff */
[----:B------:R-:W-:-:S05]  /*65d0*/  LEA.HI.X R5, R6, UR7, R5, 0x1, P0 ;  /* 0x0000000706057c11 */ /* 0x000fca00080f0c05 */
[----:B------:R-:W2:Y:S04]  /*65e0*/  LDG.E.U16 R4, desc[UR8][R4.64] ;  /* 0x0000000804047981 */ /* 0x000ea8000c1e1500 */
[----:B--2---:R1:W-:Y:S02]  /*65f0*/  STS.U16 [R3], R4 ;  /* 0x0000000403007388 */ /* 0x0043e40000000400 */
.L_x_2550:
[----:B------:R-:W-:Y:S05]  /*6600*/  BSYNC.RECONVERGENT B0 ;  /* 0x0000000000007941 */ /* 0x000fea0003800200 */
.L_x_2502:
[----:B------:R-:W-:Y:S01]  /*6610*/  BAR.SYNC.DEFER_BLOCKING 0x0 ;  /* 0x0000000000007b1d */ /* 0x000fe20000010000 */
[----:B------:R-:W-:Y:S01]  /*6620*/  UISETP.GE.U32.AND UP0, UPT, UR5, 0x42, UPT ;  /* 0x000000420500788c */ /* 0x000fe2000bf06070 */
[----:B------:R-:W-:-:S08]  /*6630*/  ISETP.GT.U32.AND P1, PT, R2, 0x1f, PT ;  /* 0x0000001f0200780c */ /* 0x000fd00003f24070 */
[----:B------:R-:W-:Y:S05]  /*6640*/  BRA.U !UP0, `(.L_x_2601) ;  /* 0x0000000108387547 */ /* 0x000fea000b800000 */
.L_x_2602:
        /* <DEDUP_REMOVED lines=14> */
.L_x_2601:
        /* <DEDUP_REMOVED lines=49> */
        .weak           $__internal_58_$__cuda_sm20_div_s64
        .type           $__internal_58_$__cuda_sm20_div_s64,@function
        .size           $__internal_58_$__cuda_sm20_div_s64,($__internal_59_$__cuda_sm20_rem_s64 - $__internal_58_$__cuda_sm20_div_s64)
$__internal_58_$__cuda_sm20_div_s64:
        /* <DEDUP_REMOVED lines=82> */
[----:B------:R-:W-:Y:S06]  /*6f60*/  RET.REL.NODEC R12 `(uncontiguous_reduce_i16) ;  /* 0xffffff900c247950 */ /* 0x000fec0003c3ffff */
        .weak           $__internal_59_$__cuda_sm20_rem_s64
        .type           $__internal_59_$__cuda_sm20_rem_s64,@function
        .size           $__internal_59_$__cuda_sm20_rem_s64,(.L_x_3184 - $__internal_59_$__cuda_sm20_rem_s64)
$__internal_59_$__cuda_sm20_rem_s64:
        /* <DEDUP_REMOVED lines=76> */
[----:B------:R-:W-:Y:S06]  /*7430*/  RET.REL.NODEC R26 `(uncontiguous_reduce_i16) ;  /* 0xffffff881af07950 */ /* 0x000fec0003c3ffff */
.L_x_2603:
        /* <DEDUP_REMOVED lines=12> */
.L_x_3184:


//--------------------- .text.contiguous_reduce_i16 --------------------------
	.section	.text.contiguous_reduce_i16,"ax",@progbits
	.align	128
        .global         contiguous_reduce_i16
        .type           contiguous_reduce_i16,@function
        .size           contiguous_reduce_i16,(.L_x_3246 - contiguous_reduce_i16)
        .other          contiguous_reduce_i16,@"STO_CUDA_ENTRY STV_DEFAULT"
contiguous_reduce_i16:
.text.contiguous_reduce_i16:
        /* <DEDUP_REMOVED lines=40> */
.L_x_2605:
[----:B------:R-:W-:Y:S05]  /*0280*/  BSYNC.RECONVERGENT B0 ;  /* 0x0000000000007941 */ /* 0x000fea0003800200 */
.L_x_2604:
[----:B------:R-:W-:Y:S01]  /*0290*/  BAR.SYNC.DEFER_BLOCKING 0x0 ;  /* 0x0000000000007b1d */ /* 0x000fe20000010000 */
[----:B------:R-:W-:-:S09]  /*02a0*/  UISETP.GE.U32.AND UP0, UPT, UR5, 0x42, UPT ;  /* 0x000000420500788c */ /* 0x000fd2000bf06070 */
[----:B------:R-:W-:Y:S05]  /*02b0*/  BRA.U !UP0, `(.L_x_2606) ;  /* 0x0000000108387547 */ /* 0x000fea000b800000 */
.L_x_2607:
        /* <DEDUP_REMOVED lines=14> */
.L_x_2606:
        /* <DEDUP_REMOVED lines=49> */
.L_x_2608:
        /* <DEDUP_REMOVED lines=13> */
.L_x_3246:


//--------------------- .text.contiguous_reduce3_i8 --------------------------
	.section	.text.contiguous_reduce3_i8,"ax",@progbits
	.align	128
        .global         contiguous_reduce3_i8
        .type           contiguous_reduce3_i8,@function
        .size           contiguous_reduce3_i8,(.L_x_3186 - contiguous_reduce3_i8)
        .other          contiguous_reduce3_i8,@"STO_CUDA_ENTRY STV_DEFAULT"
contiguous_reduce3_i8:
.text.contiguous_reduce3_i8:
        /* <DEDUP_REMOVED lines=44> */
.L_x_2627:
        /* <DEDUP_REMOVED lines=27> */
.L_x_2611:
[----:B------:R-:W-:Y:S01]  /*0470*/  IMAD.MOV.U32 R26, RZ, RZ, R0 ;  /* 0x000000ffff1a7224 */ /* 0x000fe200078e0000 */
[----:B------:R-:W-:Y:S01]  /*0480*/  MOV R2, R34 ;  /* 0x0000002200027202 */ /* 0x000fe20000000f00 */
[----:B------:R-:W-:Y:S01]  /*0490*/  IMAD.MOV.U32 R3, RZ, RZ, R35 ;  /* 0x000000ffff037224 */ /* 0x000fe200078e0023 */
[----:B------:R-:W-:-:S07]  /*04a0*/  MOV R10, 0x4c0 ;  /* 0x000004c0000a7802 */ /* 0x000fce0000000f00 */
[----:B01-3--:R-:W-:Y:S05]  /*04b0*/  CALL.REL.NOINC `($__internal_60_$__cuda_sm20_div_s64) ;  /* 0x0000003000dc7944 */ /* 0x00bfea0003c00000 */
        /* <DEDUP_REMOVED lines=10> */
.L_x_2612:
        /* <DEDUP_REMOVED lines=33> */
.L_x_2613:
[----:B------:R-:W-:Y:S01]  /*0770*/  IMAD.MOV.U32 R2, RZ, RZ, R28 ;  /* 0x000000ffff027224 */ /* 0x000fe200078e001c */
[----:B------:R-:W-:Y:S02]  /*0780*/  MOV R3, R29 ;  /* 0x0000001d00037202 */ /* 0x000fe40000000f00 */
[----:B------:R-:W-:-:S07]  /*0790*/  MOV R10, 0x7b0 ;  /* 0x000007b0000a7802 */ /* 0x000fce0000000f00 */
[----:B---3--:R-:W-:Y:S05]  /*07a0*/  CALL.REL.NOINC `($__internal_60_$__cuda_sm20_div_s64) ;  /* 0x0000003000207944 */ /* 0x008fea0003c00000 */
        /* <DEDUP_REMOVED lines=9> */
.L_x_2614:
        /* <DEDUP_REMOVED lines=34> */
.L_x_2615:
[----:B------:R-:W-:Y:S01]  /*0a60*/  MOV R26, R0 ;  /* 0x00000000001a7202 */ /* 0x000fe20000000f00 */
[----:B------:R-:W-:Y:S01]  /*0a70*/  IMAD.MOV.U32 R2, RZ, RZ, R36 ;  /* 0x000000ffff027224 */ /* 0x000fe200078e0024 */
[----:B------:R-:W-:Y:S02]  /*0a80*/  MOV R3, R37 ;  /* 0x0000002500037202 */ /* 0x000fe40000000f00 */
[----:B------:R-:W-:-:S07]  /*0a90*/  MOV R10, 0xab0 ;  /* 0x00000ab0000a7802 */ /* 0x000fce0000000f00 */
[----:B---3--:R-:W-:Y:S05]  /*0aa0*/  CALL.REL.NOINC `($__internal_60_$__cuda_sm20_div_s64) ;  /* 0x0000002c00607944 */ /* 0x008fea0003c00000 */
        /* <DEDUP_REMOVED lines=10> */
.L_x_2616:
        /* <DEDUP_REMOVED lines=34> */
.L_x_2617:
        /* <DEDUP_REMOVED lines=13> */
.L_x_2618:
        /* <DEDUP_REMOVED lines=35> */
.L_x_2619:
[----:B------:R-:W-:Y:S01]  /*1070*/  IMAD.MOV.U32 R26, RZ, RZ, R28 ;  /* 0x000000ffff1a7224 */ /* 0x000fe200078e001c */
[----:B------:R-:W-:Y:S01]  /*1080*/  MOV R2, R34 ;  /* 0x0000002200027202 */ /* 0x000fe20000000f00 */
[----:B------:R-:W-:Y:S01]  /*1090*/  IMAD.MOV.U32 R3, RZ, RZ, R35 ;  /* 0x000000ffff037224 */ /* 0x000fe200078e0023 */
[----:B------:R-:W-:-:S07]  /*10a0*/  MOV R10, 0x10c0 ;  /* 0x000010c0000a7802 */ /* 0x000fce0000000f00 */
[----:B---3--:R-:W-:Y:S05]  /*10b0*/  CALL.REL.NOINC `($__internal_60_$__cuda_sm20_div_s64) ;  /* 0x0000002400dc7944 */ /* 0x008fea0003c00000 */
        /* <DEDUP_REMOVED lines=9> */
.L_x_2620:
        /* <DEDUP_REMOVED lines=34> */
.L_x_2621:
        /* <DEDUP_REMOVED lines=13> */
.L_x_2622:
        /* <DEDUP_REMOVED lines=34> */
.L_x_2623:
        /* <DEDUP_REMOVED lines=15> */
.L_x_2624:
        /* <DEDUP_REMOVED lines=33> */
.L_x_2625:
[----:B------:R-:W-:Y:S01]  /*1960*/  MOV R2, R32 ;  /* 0x0000002000027202 */ /* 0x000fe20000000f00 */
[----:B------:R-:W-:Y:S01]  /*1970*/  IMAD.MOV.U32 R3, RZ, RZ, R33 ;  /* 0x000000ffff037224 */ /* 0x000fe200078e0021 */
[----:B------:R-:W-:-:S07]  /*1980*/  MOV R10, 0x19a0 ;  /* 0x000019a0000a7802 */ /* 0x000fce0000000f00 */
[----:B---3--:R-:W-:Y:S05]  /*1990*/  CALL.REL.NOINC `($__internal_60_$__cuda_sm20_div_s64) ;  /* 0x0000001c00a47944 */ /* 0x008fea0003c00000 */
        /* <DEDUP_REMOVED lines=8> */
.L_x_2626:
        /* <DEDUP_REMOVED lines=13> */
.L_x_2610:
        /* <DEDUP_REMOVED lines=33> */
.L_x_2629:
[----:B------:R-:W-:Y:S01]  /*1d00*/  MOV R26, R0 ;  /* 0x00000000001a7202 */ /* 0x000fe20000000f00 */
[----:B------:R-:W-:Y:S01]  /*1d10*/  IMAD.MOV.U32 R2, RZ, RZ, R14 ;  /* 0x000000ffff027224 */ /* 0x000fe200078e000e */
[----:B------:R-:W-:Y:S02]  /*1d20*/  MOV R3, R15 ;  /* 0x0000000f00037202 */ /* 0x000fe40000000f00 */
[----:B------:R-:W-:-:S07]  /*1d30*/  MOV R10, 0x1d50 ;  /* 0x00001d50000a7802 */ /* 0x000fce0000000f00 */
[----:B------:R-:W-:Y:S05]  /*1d40*/  CALL.REL.NOINC `($__internal_60_$__cuda_sm20_div_s64) ;  /* 0x0000001800b87944 */ /* 0x000fea0003c00000 */
        /* <DEDUP_REMOVED lines=10> */
.L_x_2630:
        /* <DEDUP_REMOVED lines=35> */
.L_x_2631:
[----:B------:R-:W-:Y:S01]  /*2020*/  MOV R2, R14 ;  /* 0x0000000e00027202 */ /* 0x000fe20000000f00 */
[----:B------:R-:W-:Y:S01]  /*2030*/  IMAD.MOV.U32 R3, RZ, RZ, R15 ;  /* 0x000000ffff037224 */ /* 0x000fe200078e000f */
[----:B------:R-:W-:-:S07]  /*2040*/  MOV R10, 0x2060 ;  /* 0x00002060000a7802 */ /* 0x000fce0000000f00 */
[----:B------:R-:W-:Y:S05]  /*2050*/  CALL.REL.NOINC `($__internal_60_$__cuda_sm20_div_s64) ;  /* 0x0000001400f47944 */ /* 0x000fea0003c00000 */
        /* <DEDUP_REMOVED lines=9> */
.L_x_2632:
        /* <DEDUP_REMOVED lines=36> */
.L_x_2633:
[----:B------:R-:W-:Y:S01]  /*2330*/  MOV R26, R16 ;  /* 0x00000010001a7202 */ /* 0x000fe20000000f00 */
[----:B------:R-:W-:Y:S01]  /*2340*/  IMAD.MOV.U32 R3, RZ, RZ, R29 ;  /* 0x000000ffff037224 */ /* 0x000fe200078e001d */
[----:B------:R-:W-:Y:S02]  /*2350*/  MOV R2, R28 ;  /* 0x0000001c00027202 */ /* 0x000fe40000000f00 */
[----:B------:R-:W-:-:S07]  /*2360*/  MOV R10, 0x2380 ;  /* 0x00002380000a7802 */ /* 0x000fce0000000f00 */
[----:B------:R-:W-:Y:S05]  /*2370*/  CALL.REL.NOINC `($__internal_60_$__cuda_sm20_div_s64) ;  /* 0x00000014002c7944 */ /* 0x000fea0003c00000 */
        /* <DEDUP_REMOVED lines=9> */
.L_x_2634:
        /* <DEDUP_REMOVED lines=37> */
.L_x_2635:
[----:B------:R-:W-:Y:S02]  /*2660*/  MOV R2, R16 ;  /* 0x0000001000027202 */ /* 0x000fe40000000f00 */
[----:B------:R-:W-:Y:S02]  /*2670*/  MOV R3, R17 ;  /* 0x0000001100037202 */ /* 0x000fe40000000f00 */
[----:B------:R-:W-:-:S07]  /*2680*/  MOV R10, 0x26a0 ;  /* 0x000026a0000a7802 */ /* 0x000fce0000000f00 */
[----:B------:R-:W-:Y:S05]  /*2690*/  CALL.REL.NOINC `($__internal_60_$__cuda_sm20_div_s64) ;  /* 0x0000001000647944 */ /* 0x000fea0003c00000 */
        /* <DEDUP_REMOVED lines=8> */
.L_x_2636:
        /* <DEDUP_REMOVED lines=10> */
.L_x_2628:
        /* <DEDUP_REMOVED lines=31> */
.L_x_2638:
[----:B------:R-:W-:Y:S01]  /*29b0*/  MOV R26, R0 ;  /* 0x00000000001a7202 */ /* 0x000fe20000000f00 */
[----:B------:R-:W-:Y:S01]  /*29c0*/  IMAD.MOV.U32 R2, RZ, RZ, R14 ;  /* 0x000000ffff027224 */ /* 0x000fe200078e000e */
[----:B------:R-:W-:Y:S02]  /*29d0*/  MOV R3, R15 ;  /* 0x0000000f00037202 */ /* 0x000fe40000000f00 */
[----:B------:R-:W-:-:S07]  /*29e0*/  MOV R10, 0x2a00 ;  /* 0x00002a00000a7802 */ /* 0x000fce0000000f00 */
[----:B------:R-:W-:Y:S05]  /*29f0*/  CALL.REL.NOINC `($__internal_60_$__cuda_sm20_div_s64) ;  /* 0x0000000c008c7944 */ /* 0x000fea0003c00000 */
        /* <DEDUP_REMOVED lines=10> */
.L_x_2639:
        /* <DEDUP_REMOVED lines=36> */
.L_x_2640:
[----:B------:R-:W-:Y:S01]  /*2ce0*/  MOV R2, R14 ;  /* 0x0000000e00027202 */ /* 0x000fe20000000f00 */
[----:B------:R-:W-:Y:S01]  /*2cf0*/  IMAD.MOV.U32 R3, RZ, RZ, R15 ;  /* 0x000000ffff037224 */ /* 0x000fe200078e000f */
[----:B------:R-:W-:-:S07]  /*2d00*/  MOV R10, 0x2d20 ;  /* 0x00002d20000a7802 */ /* 0x000fce0000000f00 */
[----:B------:R-:W-:Y:S05]  /*2d10*/  CALL.REL.NOINC `($__internal_60_$__cuda_sm20_div_s64) ;  /* 0x0000000800c47944 */ /* 0x000fea0003c00000 */
        /* <DEDUP_REMOVED lines=8> */
.L_x_2641:
        /* <DEDUP_REMOVED lines=10> */
.L_x_2637:
        /* <DEDUP_REMOVED lines=29> */
.L_x_2642:
[----:B------:R-:W-:-:S07]  /*3010*/  MOV R12, 0x3030 ;  /* 0x00003030000c7802 */ /* 0x000fce0000000f00 */
[----:B------:R-:W-:Y:S05]  /*3020*/  CALL.REL.NOINC `($__internal_61_$__cuda_sm20_rem_s64) ;  /* 0x0000000c004c7944 */ /* 0x000fea0003c00000 */
.L_x_2643:
[----:B------:R-:W0:Y:S02]  /*3030*/  LDC.64 R10, c[0x0][0x398] ;  /* 0x0000e600ff0a7b82 */ /* 0x000e240000000a00 */
[----:B0-----:R-:W-:-:S06]  /*3040*/  IMAD.WIDE.U32 R10, R4, 0x8, R10 ;  /* 0x00000008040a7825 */ /* 0x001fcc00078e000a */
[----:B------:R-:W2:Y:S02]  /*3050*/  LDG.E.64 R10, desc[UR10][R10.64] ;  /* 0x0000000a0a0a7981 */ /* 0x000ea4000c1e1b00 */
[-C--:B--2---:R-:W-:Y:S02]  /*3060*/  IMAD R13, R11, R2.reuse, RZ ;  /* 0x000000020b0d7224 */ /* 0x084fe400078e02ff */
[----:B------:R-:W-:-:S04]  /*3070*/  IMAD.WIDE.U32 R32, R10, R2, R32 ;  /* 0x000000020a207225 */ /* 0x000fc800078e0020 */
[----:B------:R-:W-:-:S05]  /*3080*/  IMAD R13, R10, R3, R13 ;  /* 0x000000030a0d7224 */ /* 0x000fca00078e020d */
[----:B------:R-:W-:-:S07]  /*3090*/  IADD3 R33, PT, PT, R33, R13, RZ ;  /* 0x0000000d21217210 */ /* 0x000fce0007ffe0ff */
.L_x_2609:
        /* <DEDUP_REMOVED lines=24> */
.L_x_2646:
        /* <DEDUP_REMOVED lines=37> */
.L_x_2645:
        /* <DEDUP_REMOVED lines=22> */
.L_x_2648:
        /* <DEDUP_REMOVED lines=14> */
.L_x_2649:
[----:B------:R-:W-:Y:S01]  /*36b0*/  @!P1 IMAD R0, R3, UR9, R0 ;  /* 0x0000000903009c24 */ /* 0x000fe2000f8e0200 */
[----:B------:R-:W-:-:S05]  /*36c0*/  @!P1 PRMT R3, R11, 0x9910, RZ ;  /* 0x000099100b039816 */ /* 0x000fca00000000ff */
[----:B------:R-:W1:Y:S02]  /*36d0*/  @!P1 LDS.U8 R0, [R0] ;  /* 0x0000000000009984 */ /* 0x000e640000000000 */
[----:B-1----:R-:W-:-:S05]  /*36e0*/  @!P1 IMAD R2, R0, R3, RZ ;  /* 0x0000000300029224 */ /* 0x002fca00078e02ff */
[----:B------:R-:W-:-:S07]  /*36f0*/  @!P1 PRMT R11, R2, 0x7610, R11 ;  /* 0x00007610020b9816 */ /* 0x000fce000000000b */
.L_x_2647:
[----:B------:R1:W-:Y:S02]  /*3700*/  STS.U8 [R8+UR5], R11 ;  /* 0x0000000b08007988 */ /* 0x0003e40008000005 */
.L_x_2644:
[----:B------:R-:W2:Y:S01]  /*3710*/  LDC.64 R2, c[0x4][RZ] ;  /* 0x01000000ff027b82 */ /* 0x000ea20000000a00 */
[----:B0-----:R-:W-:Y:S01]  /*3720*/  HFMA2 R5, -RZ, RZ, 0, 5.9604644775390625e-08 ;  /* 0x00000001ff057431 */ /* 0x001fe200000001ff */
[----:B------:R-:W-:Y:S06]  /*3730*/  BSSY B0, `(.L_x_2650) ;  /* 0x0000006000007945 */ /* 0x000fec0003800000 */
.L_x_2651:
[----:B------:R-:W-:Y:S01]  /*3740*/  IMAD.MOV.U32 R4, RZ, RZ, RZ ;  /* 0x000000ffff047224 */ /* 0x000fe200078e00ff */
[----:B------:R-:W-:Y:S05]  /*3750*/  YIELD ;  /* 0x0000000000007946 */ /* 0x000fea0003800000 */
[----:B--2---:R-:W2:Y:S02]  /*3760*/  ATOMG.E.CAS.STRONG.GPU PT, R0, [R2], R4, R5 ;  /* 0x00000004020073a9 */ /* 0x004ea400001ee105 */
[----:B--2---:R-:W-:-:S13]  /*3770*/  ISETP.NE.AND P0, PT, R0, RZ, PT ;  /* 0x000000ff0000720c */ /* 0x004fda0003f05270 */
[----:B------:R-:W-:Y:S05]  /*3780*/  @P0 BRA `(.L_x_2651) ;  /* 0xfffffffc00ec0947 */ /* 0x000fea000383ffff */
[----:B------:R-:W-:Y:S05]  /*3790*/  BSYNC B0 ;  /* 0x0000000000007941 */ /* 0x000fea0003800000 */
.L_x_2650:
        /* <DEDUP_REMOVED lines=9> */
        .weak           $__internal_60_$__cuda_sm20_div_s64
        .type           $__internal_60_$__cuda_sm20_div_s64,@function
        .size           $__internal_60_$__cuda_sm20_div_s64,($__internal_61_$__cuda_sm20_rem_s64 - $__internal_60_$__cuda_sm20_div_s64)
$__internal_60_$__cuda_sm20_div_s64:
        /* <DEDUP_REMOVED lines=82> */
[----:B------:R-:W-:Y:S06]  /*3d50*/  RET.REL.NODEC R10 `(contiguous_reduce3_i8) ;  /* 0xffffffc00aa87950 */ /* 0x000fec0003c3ffff */
        .weak           $__internal_61_$__cuda_sm20_rem_s64
        .type           $__internal_61_$__cuda_sm20_rem_s64,@function
        .size           $__internal_61_$__cuda_sm20_rem_s64,(.L_x_3186 - $__internal_61_$__cuda_sm20_rem_s64)
$__internal_61_$__cuda_sm20_rem_s64:
        /* <DEDUP_REMOVED lines=65> */
[----:B------:R-:W-:Y:S06]  /*4170*/  RET.REL.NODEC R12 `(contiguous_reduce3_i8) ;  /* 0xffffffbc0ca07950 */ /* 0x000fec0003c3ffff */
.L_x_2652:
        /* <DEDUP_REMOVED lines=16> */
.L_x_3186:


//--------------------- .text.contiguous_reduce22_i8 --------------------------
	.section	.text.contiguous_reduce22_i8,"ax",@progbits
	.align	128
        .global         contiguous_reduce22_i8
        .type           contiguous_reduce22_i8,@function
        .size           contiguous_reduce22_i8,(.L_x_3248 - contiguous_reduce22_i8)
        .other          contiguous_reduce22_i8,@"STO_CUDA_ENTRY STV_DEFAULT"
contiguous_reduce22_i8:
.text.contiguous_reduce22_i8:
        /* <DEDUP_REMOVED lines=48> */
.L_x_2654:
[----:B------:R-:W-:Y:S05]  /*0300*/  BSYNC.RECONVERGENT B0 ;  /* 0x0000000000007941 */ /* 0x000fea0003800200 */
.L_x_2653:
[----:B------:R-:W-:Y:S01]  /*0310*/  BAR.SYNC.DEFER_BLOCKING 0x0 ;  /* 0x0000000000007b1d */ /* 0x000fe20000010000 */
[----:B------:R-:W-:Y:S01]  /*0320*/  UISETP.GE.U32.AND UP0, UPT, UR5, 0x42, UPT ;  /* 0x000000420500788c */ /* 0x000fe2000bf06070 */
[----:B------:R-:W-:-:S08]  /*0330*/  VIADD R2, R0, UR4 ;  /* 0x0000000400027c36 */ /* 0x000fd00008000000 */
[----:B------:R-:W-:Y:S05]  /*0340*/  BRA.U !UP0, `(.L_x_2655) ;  /* 0x0000000108287547 */ /* 0x000fea000b800000 */
.L_x_2656:
        /* <DEDUP_REMOVED lines=10> */
.L_x_2655:
        /* <DEDUP_REMOVED lines=44> */
.L_x_2657:
        /* <DEDUP_REMOVED lines=13> */
.L_x_3248:


//--------------------- .text.contiguous_reduce2_i8 --------------------------
	.section	.text.contiguous_reduce2_i8,"ax",@progbits
	.align	128
        .global         contiguous_reduce2_i8
        .type           contiguous_reduce2_i8,@function
        .size           contiguous_reduce2_i8,(.L_x_3188 - contiguous_reduce2_i8)
        .other          contiguous_reduce2_i8,@"STO_CUDA_ENTRY STV_DEFAULT"
contiguous_reduce2_i8:
.text.contiguous_reduce2_i8:
        /* <DEDUP_REMOVED lines=49> */
.L_x_2686:
        /* <DEDUP_REMOVED lines=32> */
.L_x_2663:
[----:B------:R-:W-:Y:S01]  /*0510*/  IMAD.MOV.U32 R26, RZ, RZ, R4 ;  /* 0x000000ffff1a7224 */ /* 0x000fe200078e0004 */
[----:B------:R-:W-:Y:S01]  /*0520*/  MOV R11, R3 ;  /* 0x00000003000b7202 */ /* 0x000fe20000000f00 */
[----:B------:R-:W-:Y:S01]  /*0530*/  IMAD.MOV.U32 R10, RZ, RZ, R22 ;  /* 0x000000ffff0a7224 */ /* 0x000fe200078e0016 */
[----:B------:R-:W-:Y:S02]  /*0540*/  MOV R9, R23 ;  /* 0x0000001700097202 */ /* 0x000fe40000000f00 */
[----:B------:R-:W-:-:S07]  /*0550*/  MOV R8, 0x570 ;  /* 0x0000057000087802 */ /* 0x000fce0000000f00 */
[----:B-1----:R-:W-:Y:S05]  /*0560*/  CALL.REL.NOINC `($__internal_62_$__cuda_sm20_div_s64) ;  /* 0x00000064002c7944 */ /* 0x002fea0003c00000 */
        /* <DEDUP_REMOVED lines=10> */
.L_x_2664:
[----:B------:R-:W-:Y:S05]  /*0610*/  BSYNC.RECONVERGENT B1 ;  /* 0x0000000000017941 */ /* 0x000fea0003800200 */
.L_x_2662:
        /* <DEDUP_REMOVED lines=34> */
.L_x_2666:
[----:B------:R-:W-:Y:S01]  /*0840*/  IMAD.MOV.U32 R26, RZ, RZ, R18 ;  /* 0x000000ffff1a7224 */ /* 0x000fe200078e0012 */
[----:B------:R-:W-:Y:S01]  /*0850*/  MOV R11, R19 ;  /* 0x00000013000b7202 */ /* 0x000fe20000000f00 */
[----:B------:R-:W-:Y:S01]  /*0860*/  IMAD.MOV.U32 R10, RZ, RZ, R22 ;  /* 0x000000ffff0a7224 */ /* 0x000fe200078e0016 */
[----:B------:R-:W-:Y:S02]  /*0870*/  MOV R9, R23 ;  /* 0x0000001700097202 */ /* 0x000fe40000000f00 */
[----:B------:R-:W-:-:S07]  /*0880*/  MOV R8, 0x8a0 ;  /* 0x000008a000087802 */ /* 0x000fce0000000f00 */
[----:B------:R-:W-:Y:S05]  /*0890*/  CALL.REL.NOINC `($__internal_62_$__cuda_sm20_div_s64) ;  /* 0x0000006000607944 */ /* 0x000fea0003c00000 */
        /* <DEDUP_REMOVED lines=8> */
.L_x_2667:
[----:B------:R-:W-:Y:S05]  /*0920*/  BSYNC.RECONVERGENT B1 ;  /* 0x0000000000017941 */ /* 0x000fea0003800200 */
.L_x_2665:
        /* <DEDUP_REMOVED lines=33> */
.L_x_2669:
[----:B------:R-:W-:Y:S01]  /*0b40*/  MOV R26, R36 ;  /* 0x00000024001a7202 */ /* 0x000fe20000000f00 */
[----:B------:R-:W-:Y:S01]  /*0b50*/  IMAD.MOV.U32 R11, RZ, RZ, R37 ;  /* 0x000000ffff0b7224 */ /* 0x000fe200078e0025 */
[----:B------:R-:W-:Y:S01]  /*0b60*/  MOV R10, R18 ;  /* 0x00000012000a7202 */ /* 0x000fe20000000f00 */
[----:B------:R-:W-:Y:S01]  /*0b70*/  IMAD.MOV.U32 R9, RZ, RZ, R19 ;  /* 0x000000ffff097224 */ /* 0x000fe200078e0013 */
[----:B------:R-:W-:-:S07]  /*0b80*/  MOV R8, 0xba0 ;  /* 0x00000ba000087802 */ /* 0x000fce0000000f00 */
[----:B------:R-:W-:Y:S05]  /*0b90*/  CALL.REL.NOINC `($__internal_62_$__cuda_sm20_div_s64) ;  /* 0x0000005c00a07944 */ /* 0x000fea0003c00000 */
        /* <DEDUP_REMOVED lines=10> */
.L_x_2670:
[----:B------:R-:W-:Y:S05]  /*0c40*/  BSYNC.RECONVERGENT B1 ;  /* 0x0000000000017941 */ /* 0x000fea0003800200 */
.L_x_2668:
        /* <DEDUP_REMOVED lines=35> */
.L_x_2672:
[----:B------:R-:W-:Y:S01]  /*0e80*/  IMAD.MOV.U32 R26, RZ, RZ, R22 ;  /* 0x000000ffff1a7224 */ /* 0x000fe200078e0016 */
[----:B------:R-:W-:Y:S01]  /*0e90*/  MOV R11, R23 ;  /* 0x00000017000b7202 */ /* 0x000fe20000000f00 */
[----:B------:R-:W-:Y:S01]  /*0ea0*/  IMAD.MOV.U32 R10, RZ, RZ, R18 ;  /* 0x000000ffff0a7224 */ /* 0x000fe200078e0012 */
[----:B------:R-:W-:Y:S02]  /*0eb0*/  MOV R9, R19 ;  /* 0x0000001300097202 */ /* 0x000fe40000000f00 */
[----:B------:R-:W-:-:S07]  /*0ec0*/  MOV R8, 0xee0 ;  /* 0x00000ee000087802 */ /* 0x000fce0000000f00 */
[----:B------:R-:W-:Y:S05]  /*0ed0*/  CALL.REL.NOINC `($__internal_62_$__cuda_sm20_div_s64) ;  /* 0x0000005800d07944 */ /* 0x000fea0003c00000 */
        /* <DEDUP_REMOVED lines=11> */
.L_x_2673:
[----:B------:R-:W-:Y:S05]  /*0f90*/  BSYNC.RECONVERGENT B1 ;  /* 0x0000000000017941 */ /* 0x000fea0003800200 */
.L_x_2671:
        /* <DEDUP_REMOVED lines=36> */
.L_x_2675:
        /* <DEDUP_REMOVED lines=16> */
.L_x_2676:
[----:B------:R-:W-:Y:S05]  /*12e0*/  BSYNC.RECONVERGENT B1 ;  /* 0x0000000000017941 */ /* 0x000fea0003800200 */
.L_x_2674:
        /* <DEDUP_REMOVED lines=35> */
.L_x_2678:
[----:B------:R-:W-:Y:S01]  /*1520*/  IMAD.MOV.U32 R26, RZ, RZ, R42 ;  /* 0x000000ffff1a7224 */ /* 0x000fe200078e002a */
[----:B------:R-:W-:Y:S01]  /*1530*/  MOV R11, R43 ;  /* 0x0000002b000b7202 */ /* 0x000fe20000000f00 */
[----:B------:R-:W-:Y:S01]  /*1540*/  IMAD.MOV.U32 R10, RZ, RZ, R18 ;  /* 0x000000ffff0a7224 */ /* 0x000fe200078e0012 */
[----:B------:R-:W-:Y:S02]  /*1550*/  MOV R9, R19 ;  /* 0x0000001300097202 */ /* 0x000fe40000000f00 */
[----:B------:R-:W-:-:S07]  /*1560*/  MOV R8, 0x1580 ;  /* 0x0000158000087802 */ /* 0x000fce0000000f00 */
[----:B------:R-:W-:Y:S05]  /*1570*/  CALL.REL.NOINC `($__internal_62_$__cuda_sm20_div_s64) ;  /* 0x0000005400287944 */ /* 0x000fea0003c00000 */
        /* <DEDUP_REMOVED lines=11> */
.L_x_2679:
[----:B------:R-:W-:Y:S05]  /*1630*/  BSYNC.RECONVERGENT B1 ;  /* 0x0000000000017941 */ /* 0x000fea0003800200 */
.L_x_2677:
        /* <DEDUP_REMOVED lines=35> */
.L_x_2681:
[----:B------:R-:W-:Y:S01]  /*1870*/  IMAD.MOV.U32 R26, RZ, RZ, R38 ;  /* 0x000000ffff1a7224 */ /* 0x000fe200078e0026 */
[----:B------:R-:W-:Y:S01]  /*1880*/  MOV R11, R39 ;  /* 0x00000027000b7202 */ /* 0x000fe20000000f00 */
[----:B------:R-:W-:Y:S01]  /*1890*/  IMAD.MOV.U32 R10, RZ, RZ, R20 ;  /* 0x000000ffff0a7224 */ /* 0x000fe200078e0014 */
[----:B------:R-:W-:Y:S02]  /*18a0*/  MOV R9, R21 ;  /* 0x0000001500097202 */ /* 0x000fe40000000f00 */
[----:B------:R-:W-:-:S07]  /*18b0*/  MOV R8, 0x18d0 ;  /* 0x000018d000087802 */ /* 0x000fce0000000f00 */
[----:B------:R-:W-:Y:S05]  /*18c0*/  CALL.REL.NOINC `($__internal_62_$__cuda_sm20_div_s64) ;  /* 0x0000005000547944 */ /* 0x000fea0003c00000 */
        /* <DEDUP_REMOVED lines=11> */
.L_x_2682:
[----:B------:R-:W-:Y:S05]  /*1980*/  BSYNC.RECONVERGENT B1 ;  /* 0x0000000000017941 */ /* 0x000fea0003800200 */
.L_x_2680:
        /* <DEDUP_REMOVED lines=35> */
.L_x_2684:
[----:B------:R-:W-:Y:S01]  /*1bc0*/  IMAD.MOV.U32 R26, RZ, RZ, R18 ;  /* 0x000000ffff1a7224 */ /* 0x000fe200078e0012 */
[----:B------:R-:W-:Y:S01]  /*1bd0*/  MOV R11, R19 ;  /* 0x00000013000b7202 */ /* 0x000fe20000000f00 */
[----:B------:R-:W-:Y:S01]  /*1be0*/  IMAD.MOV.U32 R10, RZ, RZ, R20 ;  /* 0x000000ffff0a7224 */ /* 0x000fe200078e0014 */
[----:B------:R-:W-:Y:S02]  /*1bf0*/  MOV R9, R21 ;  /* 0x0000001500097202 */ /* 0x000fe40000000f00 */
[----:B------:R-:W-:-:S07]  /*1c00*/  MOV R8, 0x1c20 ;  /* 0x00001c2000087802 */ /* 0x000fce0000000f00 */
[----:B------:R-:W-:Y:S05]  /*1c10*/  CALL.REL.NOINC `($__internal_62_$__cuda_sm20_div_s64) ;  /* 0x0000004c00807944 */ /* 0x000fea0003c00000 */
        /* <DEDUP_REMOVED lines=11> */
.L_x_2685:
[----:B------:R-:W-:Y:S05]  /*1cd0*/  BSYNC.RECONVERGENT B1 ;  /* 0x0000000000017941 */ /* 0x000fea0003800200 */
.L_x_2683:
        /* <DEDUP_REMOVED lines=9> */
.L_x_2661:
        /* <DEDUP_REMOVED lines=35> */
.L_x_2689:
        /* <DEDUP_REMOVED lines=16> */
.L_x_2690:
[----:B------:R-:W-:Y:S05]  /*20a0*/  BSYNC.RECONVERGENT B1 ;  /* 0x0000000000017941 */ /* 0x000fea0003800200 */
.L_x_2688:
        /* <DEDUP_REMOVED lines=34> */
.L_x_2692:
        /* <DEDUP_REMOVED lines=14> */
.L_x_2693:
[----:B------:R-:W-:Y:S05]  /*23b0*/  BSYNC.RECONVERGENT B1 ;  /* 0x0000000000017941 */ /* 0x000fea0003800200 */
.L_x_2691:
        /* <DEDUP_REMOVED lines=35> */
.L_x_2695:
[----:B------:R-:W-:Y:S01]  /*25f0*/  MOV R26, R22 ;  /* 0x00000016001a7202 */ /* 0x000fe20000000f00 */
[----:B------:R-:W-:Y:S01]  /*2600*/  IMAD.MOV.U32 R11, RZ, RZ, R23 ;  /* 0x000000ffff0b7224 */ /* 0x000fe200078e0017 */
[----:B------:R-:W-:Y:S01]  /*2610*/  MOV R10, R14 ;  /* 0x0000000e000a7202 */ /* 0x000fe20000000f00 */
[----:B------:R-:W-:Y:S01]  /*2620*/  IMAD.MOV.U32 R9, RZ, RZ, R15 ;  /* 0x000000ffff097224 */ /* 0x000fe200078e000f */
[----:B------:R-:W-:-:S07]  /*2630*/  MOV R8, 0x2650 ;  /* 0x0000265000087802 */ /* 0x000fce0000000f00 */
[----:B------:R-:W-:Y:S05]  /*2640*/  CALL.REL.NOINC `($__internal_62_$__cuda_sm20_div_s64) ;  /* 0x0000004000f47944 */ /* 0x000fea0003c00000 */
        /* <DEDUP_REMOVED lines=11> */
.L_x_2696:
[----:B------:R-:W-:Y:S05]  /*2700*/  BSYNC.RECONVERGENT B1 ;  /* 0x0000000000017941 */ /* 0x000fea0003800200 */
.L_x_2694:
        /* <DEDUP_REMOVED lines=35> */
.L_x_2698:
        /* <DEDUP_REMOVED lines=16> */
.L_x_2699:
[----:B------:R-:W-:Y:S05]  /*2a40*/  BSYNC.RECONVERGENT B1 ;  /* 0x0000000000017941 */ /* 0x000fea0003800200 */
.L_x_2697:
[----:B------:R-:W-:Y:S01]  /*2a50*/  IMAD R9, R9, R22, RZ ;  /* 0x0000001609097224 */ /* 0x000fe200078e02ff */
[----:B------:R-:W-:Y:S01]  /*2a60*/  IADD3 R5, PT, PT, R5, -0x2, RZ ;  /* 0xfffffffe05057810 */ /* 0x000fe20007ffe0ff */
[----:B------:R-:W-:Y:S02]  /*2a70*/  IMAD.MOV.U32 R6, RZ, RZ, R20 ;  /* 0x000000ffff067224 */ /* 0x000fe400078e0014 */
[-C--:B------:R-:W-:Y:S02]  /*2a80*/  IMAD R9, R23, R8.reuse, R9 ;  /* 0x0000000817097224 */ /* 0x080fe400078e0209 */
[----:B------:R-:W-:-:S04]  /*2a90*/  IMAD.WIDE.U32 R20, R22, R8, R6 ;  /* 0x0000000816147225 */ /* 0x000fc800078e0006 */
[----:B------:R-:W-:-:S07]  /*2aa0*/  IMAD.IADD R21, R21, 0x1, R9 ;  /* 0x0000000115157824 */ /* 0x000fce00078e0209 */
.L_x_2687:
        /* <DEDUP_REMOVED lines=31> */
.L_x_2701:
[----:B------:R-:W-:Y:S01]  /*2ca0*/  MOV R23, R3 ;  /* 0x0000000300177202 */ /* 0x000fe20000000f00 */
[----:B------:R-:W-:Y:S01]  /*2cb0*/  IMAD.MOV.U32 R22, RZ, RZ, R6 ;  /* 0x000000ffff167224 */ /* 0x000fe200078e0006 */
[----:B------:R-:W-:Y:S02]  /*2cc0*/  MOV R3, R7 ;  /* 0x0000000700037202 */ /* 0x000fe40000000f00 */
[----:B------:R-:W-:-:S07]  /*2cd0*/  MOV R24, 0x2cf0 ;  /* 0x00002cf000187802 */ /* 0x000fce0000000f00 */
[----:B------:R-:W-:Y:S05]  /*2ce0*/  CALL.REL.NOINC `($__internal_63_$__cuda_sm20_rem_s64) ;  /* 0x0000004000987944 */ /* 0x000fea0003c00000 */
[----:B------:R-:W-:-:S07]  /*2cf0*/  IMAD.MOV.U32 R8, RZ, RZ, R4 ;  /* 0x000000ffff087224 */ /* 0x000fce00078e0004 */
.L_x_2702:
[----:B------:R-:W-:Y:S05]  /*2d00*/  BSYNC.RECONVERGENT B1 ;  /* 0x0000000000017941 */ /* 0x000fea0003800200 */
.L_x_2700:
        /* <DEDUP_REMOVED lines=30> */
.L_x_2704:
[----:B------:R-:W-:Y:S01]  /*2ef0*/  MOV R22, R6 ;  /* 0x0000000600167202 */ /* 0x000fe20000000f00 */
[----:B------:R-:W-:Y:S01]  /*2f00*/  IMAD.MOV.U32 R3, RZ, RZ, R7 ;  /* 0x000000ffff037224 */ /* 0x000fe200078e0007 */
[----:B------:R-:W-:Y:S01]  /*2f10*/  MOV R4, R18 ;  /* 0x0000001200047202 */ /* 0x000fe20000000f00 */
[----:B------:R-:W-:Y:S01]  /*2f20*/  IMAD.MOV.U32 R23, RZ, RZ, R19 ;  /* 0x000000ffff177224 */ /* 0x000fe200078e0013 */
[----:B------:R-:W-:-:S07]  /*2f30*/  MOV R24, 0x2f50 ;  /* 0x00002f5000187802 */ /* 0x000fce0000000f00 */
[----:B------:R-:W-:Y:S05]  /*2f40*/  CALL.REL.NOINC `($__internal_63_$__cuda_sm20_rem_s64) ;  /* 0x0000004000007944 */ /* 0x000fea0003c00000 */
[----:B------:R-:W-:-:S07]  /*2f50*/  MOV R5, R9 ;  /* 0x0000000900057202 */ /* 0x000fce0000000f00 */
.L_x_2705:
[----:B------:R-:W-:Y:S05]  /*2f60*/  BSYNC.RECONVERGENT B1 ;  /* 0x0000000000017941 */ /* 0x000fea0003800200 */
.L_x_2703:
[----:B------:R-:W-:Y:S02]  /*2f70*/  IMAD R3, R5, R14, RZ ;  /* 0x0000000e05037224 */ /* 0x000fe400078e02ff */
[----:B------:R-:W-:-:S04]  /*2f80*/  IMAD.WIDE.U32 R20, R14, R4, R20 ;  /* 0x000000040e147225 */ /* 0x000fc800078e0014 */
[----:B------:R-:W-:-:S04]  /*2f90*/  IMAD R3, R15, R4, R3 ;  /* 0x000000040f037224 */ /* 0x000fc800078e0203 */
[----:B------:R-:W-:-:S07]  /*2fa0*/  IMAD.IADD R21, R21, 0x1, R3 ;  /* 0x0000000115157824 */ /* 0x000fce00078e0203 */
.L_x_2660:
        /* <DEDUP_REMOVED lines=10> */
.L_x_2659:
        /* <DEDUP_REMOVED lines=20> */
.L_x_2733:
        /* <DEDUP_REMOVED lines=31> */
.L_x_2710:
[----:B------:R-:W-:Y:S01]  /*3380*/  MOV R26, R4 ;  /* 0x00000004001a7202 */ /* 0x000fe20000000f00 */
[----:B------:R-:W-:Y:S01]  /*3390*/  IMAD.MOV.U32 R11, RZ, RZ, R5 ;  /* 0x000000ffff0b7224 */ /* 0x000fe200078e0005 */
[----:B------:R-:W-:Y:S01]  /*33a0*/  MOV R10, R36 ;  /* 0x00000024000a7202 */ /* 0x000fe20000000f00 */
[----:B------:R-:W-:Y:S01]  /*33b0*/  IMAD.MOV.U32 R9, RZ, RZ, R37 ;  /* 0x000000ffff097224 */ /* 0x000fe200078e0025 */
[----:B------:R-:W-:-:S07]  /*33c0*/  MOV R8, 0x33e0 ;  /* 0x000033e000087802 */ /* 0x000fce0000000f00 */
[----:B-123--:R-:W-:Y:S05]  /*33d0*/  CALL.REL.NOINC `($__internal_62_$__cuda_sm20_div_s64) ;  /* 0x0000003400907944 */ /* 0x00efea0003c00000 */
        /* <DEDUP_REMOVED lines=8> */
.L_x_2711:
[----:B------:R-:W-:Y:S05]  /*3460*/  BSYNC.RECONVERGENT B1 ;  /* 0x0000000000017941 */ /* 0x000fea0003800200 */
.L_x_2709:
        /* <DEDUP_REMOVED lines=37> */
.L_x_2713:
        /* <DEDUP_REMOVED lines=16> */
.L_x_2714:
[----:B------:R-:W-:Y:S05]  /*37c0*/  BSYNC.RECONVERGENT B1 ;  /* 0x0000000000017941 */ /* 0x000fea0003800200 */
.L_x_2712:
        /* <DEDUP_REMOVED lines=38> */
.L_x_2716:
        /* <DEDUP_REMOVED lines=17> */
.L_x_2717:
[----:B------:R-:W-:Y:S05]  /*3b40*/  BSYNC.RECONVERGENT B1 ;  /* 0x0000000000017941 */ /* 0x000fea0003800200 */
.L_x_2715:
        /* <DEDUP_REMOVED lines=38> */
.L_x_2719:
[----:B------:R-:W-:Y:S01]  /*3db0*/  MOV R26, R36 ;  /* 0x00000024001a7202 */ /* 0x000fe20000000f00 */
[----:B------:R-:W-:Y:S01]  /*3dc0*/  IMAD.MOV.U32 R11, RZ, RZ, R37 ;  /* 0x000000ffff0b7224 */ /* 0x000fe200078e0025 */
[----:B------:R-:W-:Y:S01]  /*3dd0*/  MOV R10, R38 ;  /* 0x00000026000a7202 */ /* 0x000fe20000000f00 */
[----:B------:R-:W-:Y:S01]  /*3de0*/  IMAD.MOV.U32 R9, RZ, RZ, R39 ;  /* 0x000000ffff097224 */ /* 0x000fe200078e0027 */
[----:B------:R-:W-:-:S07]  /*3df0*/  MOV R8, 0x3e10 ;  /* 0x00003e1000087802 */ /* 0x000fce0000000f00 */
[----:B-1----:R-:W-:Y:S05]  /*3e00*/  CALL.REL.NOINC `($__internal_62_$__cuda_sm20_div_s64) ;  /* 0x0000002c00047944 */ /* 0x002fea0003c00000 */
        /* <DEDUP_REMOVED lines=11> */
.L_x_2720:
[----:B------:R-:W-:Y:S05]  /*3ec0*/  BSYNC.RECONVERGENT B1 ;  /* 0x0000000000017941 */ /* 0x000fea0003800200 */
.L_x_2718:
        /* <DEDUP_REMOVED lines=38> */
.L_x_2722:
        /* <DEDUP_REMOVED lines=17> */
.L_x_2723:
[----:B------:R-:W-:Y:S05]  /*4240*/  BSYNC.RECONVERGENT B1 ;  /* 0x0000000000017941 */ /* 0x000fea0003800200 */
.L_x_2721:
        /* <DEDUP_REMOVED lines=38> */
.L_x_2725:
        /* <DEDUP_REMOVED lines=17> */
.L_x_2726:
[----:B------:R-:W-:Y:S05]  /*45c0*/  BSYNC.RECONVERGENT B1 ;  /* 0x0000000000017941 */ /* 0x000fea0003800200 */
.L_x_2724:
        /* <DEDUP_REMOVED lines=38> */
.L_x_2728:
[----:B------:R-:W-:Y:S01]  /*4830*/  MOV R26, R36 ;  /* 0x00000024001a7202 */ /* 0x000fe20000000f00 */
[----:B------:R-:W-:Y:S01]  /*4840*/  IMAD.MOV.U32 R11, RZ, RZ, R37 ;  /* 0x000000ffff0b7224 */ /* 0x000fe200078e0025 */
[----:B------:R-:W-:Y:S02]  /*4850*/  MOV R10, R38 ;  /* 0x00000026000a7202 */ /* 0x000fe40000000f00 */
[----:B------:R-:W-:Y:S02]  /*4860*/  MOV R9, R39 ;  /* 0x0000002700097202 */ /* 0x000fe40000000f00 */
[----:B------:R-:W-:-:S07]  /*4870*/  MOV R8, 0x4890 ;  /* 0x0000489000087802 */ /* 0x000fce0000000f00 */
[----:B-1----:R-:W-:Y:S05]  /*4880*/  CALL.REL.NOINC `($__internal_62_$__cuda_sm20_div_s64) ;  /* 0x0000002000647944 */ /* 0x002fea0003c00000 */
        /* <DEDUP_REMOVED lines=11> */
.L_x_2729:
[----:B------:R-:W-:Y:S05]  /*4940*/  BSYNC.RECONVERGENT B1 ;  /* 0x0000000000017941 */ /* 0x000fea0003800200 */
.L_x_2727:
        /* <DEDUP_REMOVED lines=36> */
.L_x_2731:
[----:B------:R-:W-:Y:S01]  /*4b90*/  MOV R26, R36 ;  /* 0x00000024001a7202 */ /* 0x000fe20000000f00 */
[----:B------:R-:W-:Y:S01]  /*4ba0*/  IMAD.MOV.U32 R10, RZ, RZ, R38 ;  /* 0x000000ffff0a7224 */ /* 0x000fe200078e0026 */
[----:B------:R-:W-:Y:S02]  /*4bb0*/  MOV R11, R37 ;  /* 0x00000025000b7202 */ /* 0x000fe40000000f00 */
[----:B------:R-:W-:Y:S02]  /*4bc0*/  MOV R9, R39 ;  /* 0x0000002700097202 */ /* 0x000fe40000000f00 */
[----:B------:R-:W-:-:S07]  /*4bd0*/  MOV R8, 0x4bf0 ;  /* 0x00004bf000087802 */ /* 0x000fce0000000f00 */
[----:B-1----:R-:W-:Y:S05]  /*4be0*/  CALL.REL.NOINC `($__internal_62_$__cuda_sm20_div_s64) ;  /* 0x0000001c008c7944 */ /* 0x002fea0003c00000 */
        /* <DEDUP_REMOVED lines=11> */
.L_x_2732:
[----:B------:R-:W-:Y:S05]  /*4ca0*/  BSYNC.RECONVERGENT B1 ;  /* 0x0000000000017941 */ /* 0x000fea0003800200 */
.L_x_2730:
        /* <DEDUP_REMOVED lines=14> */
.L_x_2708:
        /* <DEDUP_REMOVED lines=36> */
.L_x_2736:
[----:B------:R-:W-:Y:S01]  /*4fd0*/  IMAD.MOV.U32 R26, RZ, RZ, R4 ;  /* 0x000000ffff1a7224 */ /* 0x000fe200078e0004 */
[----:B------:R-:W-:Y:S01]  /*4fe0*/  MOV R11, R5 ;  /* 0x00000005000b7202 */ /* 0x000fe20000000f00 */
[----:B------:R-:W-:Y:S01]  /*4ff0*/  IMAD.MOV.U32 R9, RZ, RZ, R17 ;  /* 0x000000ffff097224 */ /* 0x000fe200078e0011 */
[----:B------:R-:W-:Y:S02]  /*5000*/  MOV R10, R16 ;  /* 0x00000010000a7202 */ /* 0x000fe40000000f00 */
[----:B------:R-:W-:-:S07]  /*5010*/  MOV R8, 0x5030 ;  /* 0x0000503000087802 */ /* 0x000fce0000000f00 */
[----:B------:R-:W-:Y:S05]  /*5020*/  CALL.REL.NOINC `($__internal_62_$__cuda_sm20_div_s64) ;  /* 0x00000018007c7944 */ /* 0x000fea0003c00000 */
        /* <DEDUP_REMOVED lines=9> */
.L_x_2737:
[----:B------:R-:W-:Y:S05]  /*50c0*/  BSYNC.RECONVERGENT B1 ;  /* 0x0000000000017941 */ /* 0x000fea0003800200 */
.L_x_2735:
        /* <DEDUP_REMOVED lines=39> */
.L_x_2739:
[----:B------:R-:W-:Y:S01]  /*5340*/  MOV R26, R20 ;  /* 0x00000014001a7202 */ /* 0x000fe20000000f00 */
[----:B------:R-:W-:Y:S01]  /*5350*/  IMAD.MOV.U32 R10, RZ, RZ, R4 ;  /* 0x000000ffff0a7224 */ /* 0x000fe200078e0004 */
[----:B------:R-:W-:Y:S02]  /*5360*/  MOV R11, R21 ;  /* 0x00000015000b7202 */ /* 0x000fe40000000f00 */
[----:B------:R-:W-:Y:S02]  /*5370*/  MOV R9, R5 ;  /* 0x0000000500097202 */ /* 0x000fe40000000f00 */
[----:B------:R-:W-:-:S07]  /*5380*/  MOV R8, 0x53a0 ;  /* 0x000053a000087802 */ /* 0x000fce0000000f00 */
[----:B------:R-:W-:Y:S05]  /*5390*/  CALL.REL.NOINC `($__internal_62_$__cuda_sm20_div_s64) ;  /* 0x0000001400a07944 */ /* 0x000fea0003c00000 */
        /* <DEDUP_REMOVED lines=11> */
.L_x_2740:
[----:B------:R-:W-:Y:S05]  /*5450*/  BSYNC.RECONVERGENT B1 ;  /* 0x0000000000017941 */ /* 0x000fea0003800200 */
.L_x_2738:
        /* <DEDUP_REMOVED lines=39> */
.L_x_2742:
        /* <DEDUP_REMOVED lines=17> */
.L_x_2743:
[----:B------:R-:W-:Y:S05]  /*57e0*/  BSYNC.RECONVERGENT B1 ;  /* 0x0000000000017941 */ /* 0x000fea0003800200 */
.L_x_2741:
        /* <DEDUP_REMOVED lines=40> */
.L_x_2745:
[----:B------:R-:W-:Y:S01]  /*5a70*/  MOV R26, R20 ;  /* 0x00000014001a7202 */ /* 0x000fe20000000f00 */
[----:B------:R-:W-:Y:S01]  /*5a80*/  IMAD.MOV.U32 R11, RZ, RZ, R21 ;  /* 0x000000ffff0b7224 */ /* 0x000fe200078e0015 */
[----:B------:R-:W-:Y:S02]  /*5a90*/  MOV R10, R4 ;  /* 0x00000004000a7202 */ /* 0x000fe40000000f00 */
        /* <DEDUP_REMOVED lines=14> */
.L_x_2746:
[----:B------:R-:W-:Y:S05]  /*5b80*/  BSYNC.RECONVERGENT B1 ;  /* 0x0000000000017941 */ /* 0x000fea0003800200 */
.L_x_2744:
        /* <DEDUP_REMOVED lines=10> */
.L_x_2734:
        /* <DEDUP_REMOVED lines=34> */
.L_x_2749:
        /* <DEDUP_REMOVED lines=15> */
.L_x_2750:
[----:B------:R-:W-:Y:S05]  /*5f40*/  BSYNC.RECONVERGENT B1 ;  /* 0x0000000000017941 */ /* 0x000fea0003800200 */
.L_x_2748:
        /* <DEDUP_REMOVED lines=39> */
.L_x_2752:
        /* <DEDUP_REMOVED lines=17> */
.L_x_2753:
[----:B------:R-:W-:Y:S05]  /*62d0*/  BSYNC.RECONVERGENT B1 ;  /* 0x0000000000017941 */ /* 0x000fea0003800200 */
.L_x_2751:
        /* <DEDUP_REMOVED lines=10> */
.L_x_2747:
        /* <DEDUP_REMOVED lines=30> */
.L_x_2755:
[----:B------:R-:W-:Y:S02]  /*6560*/  MOV R3, R23 ;  /* 0x0000001700037202 */ /* 0x000fe40000000f00 */
[----:B------:R-:W-:Y:S02]  /*6570*/  MOV R23, R5 ;  /* 0x0000000500177202 */ /* 0x000fe40000000f00 */
[----:B------:R-:W-:-:S07]  /*6580*/  MOV R24, 0x65a0 ;  /* 0x000065a000187802 */ /* 0x000fce0000000f00 */
[----:B------:R-:W-:Y:S05]  /*6590*/  CALL.REL.NOINC `($__internal_63_$__cuda_sm20_rem_s64) ;  /* 0x00000008006c7944 */ /* 0x000fea0003c00000 */
[----:B------:R-:W-:-:S07]  /*65a0*/  IMAD.MOV.U32 R5, RZ, RZ, R9 ;  /* 0x000000ffff057224 */ /* 0x000fce00078e0009 */
.L_x_2756:
[----:B------:R-:W-:Y:S05]  /*65b0*/  BSYNC.RECONVERGENT B1 ;  /* 0x0000000000017941 */ /* 0x000fea0003800200 */
.L_x_2754:
        /* <DEDUP_REMOVED lines=8> */
.L_x_2707:
[----:B------:R-:W-:-:S06]  /*6640*/  IMAD.MOV.U32 R13, RZ, RZ, R7 ;  /* 0x000000ffff0d7224 */ /* 0x000fcc00078e0007 */
[----:B------:R-:W2:Y:S04]  /*6650*/  LDG.E.U8 R13, desc[UR12][R12.64] ;  /* 0x0000000c0c0d7981 */ /* 0x000ea8000c1e1100 */
[----:B--2---:R0:W-:Y:S02]  /*6660*/  STS.U8 [R0+UR4], R13 ;  /* 0x0000000d00007988 */ /* 0x0041e40008000004 */
.L_x_2706:
[----:B------:R-:W-:Y:S05]  /*6670*/  BSYNC.RECONVERGENT B0 ;  /* 0x0000000000007941 */ /* 0x000fea0003800200 */
.L_x_2658:
[----:B------:R-:W-:Y:S01]  /*6680*/  BAR.SYNC.DEFER_BLOCKING 0x0 ;  /* 0x0000000000007b1d */ /* 0x000fe20000010000 */
[----:B------:R-:W-:Y:S01]  /*6690*/  UISETP.GE.U32.AND UP0, UPT, UR5, 0x42, UPT ;  /* 0x000000420500788c */ /* 0x000fe2000bf06070 */
[----:B------:R-:W-:-:S08]  /*66a0*/  ISETP.GT.U32.AND P1, PT, R0, 0x1f, PT ;  /* 0x0000001f0000780c */ /* 0x000fd00003f24070 */
[----:B------:R-:W-:Y:S05]  /*66b0*/  BRA.U !UP0, `(.L_x_2757) ;  /* 0x0000000108287547 */ /* 0x000fea000b800000 */
.L_x_2758:
        /* <DEDUP_REMOVED lines=10> */
.L_x_2757:
        /* <DEDUP_REMOVED lines=44> */
        .weak           $__internal_62_$__cuda_sm20_div_s64
        .type           $__internal_62_$__cuda_sm20_div_s64,@function
        .size           $__internal_62_$__cuda_sm20_div_s64,($__internal_63_$__cuda_sm20_rem_s64 - $__internal_62_$__cuda_sm20_div_s64)
$__internal_62_$__cuda_sm20_div_s64:
        /* <DEDUP_REMOVED lines=82> */
[----:B------:R-:W-:Y:S06]  /*6f40*/  RET.REL.NODEC R8 `(contiguous_reduce2_i8) ;  /* 0xffffff90082c7950 */ /* 0x000fec0003c3ffff */
        .weak           $__internal_63_$__cuda_sm20_rem_s64
        .type           $__internal_63_$__cuda_sm20_rem_s64,@function
        .size           $__internal_63_$__cuda_sm20_rem_s64,(.L_x_3188 - $__internal_63_$__cuda_sm20_rem_s64)
$__internal_63_$__cuda_sm20_rem_s64:
        /* <DEDUP_REMOVED lines=76> */
[----:B------:R-:W-:Y:S06]  /*7410*/  RET.REL.NODEC R24 `(contiguous_reduce2_i8) ;  /* 0xffffff8818f87950 */ /* 0x000fec0003c3ffff */
.L_x_2759:
        /* <DEDUP_REMOVED lines=14> */
.L_x_3188:


//--------------------- .text.uncontiguous_reduce_i8 --------------------------
	.section	.text.uncontiguous_reduce_i8,"ax",@progbits
	.align	128
        .global         uncontiguous_reduce_i8
        .type           uncontiguous_reduce_i8,@function
        .size           uncontiguous_reduce_i8,(.L_x_3190 - uncontiguous_reduce_i8)
        .other          uncontiguous_reduce_i8,@"STO_CUDA_ENTRY STV_DEFAULT"
uncontiguous_reduce_i8:
.text.uncontiguous_reduce_i8:
        /* <DEDUP_REMOVED lines=39> */
.L_x_2788:
        /* <DEDUP_REMOVED lines=32> */
.L_x_2765:
[----:B------:R-:W-:Y:S01]  /*0470*/  MOV R26, R4 ;  /* 0x00000004001a7202 */ /* 0x000fe20000000f00 */
[----:B------:R-:W-:Y:S01]  /*0480*/  IMAD.MOV.U32 R11, RZ, RZ, R5 ;  /* 0x000000ffff0b7224 */ /* 0x000fe200078e0005 */
[----:B------:R-:W-:Y:S01]  /*0490*/  MOV R10, R36 ;  /* 0x00000024000a7202 */ /* 0x000fe20000000f00 */
[----:B------:R-:W-:Y:S01]  /*04a0*/  IMAD.MOV.U32 R9, RZ, RZ, R37 ;  /* 0x000000ffff097224 */ /* 0x000fe200078e0025 */
[----:B------:R-:W-:-:S07]  /*04b0*/  MOV R8, 0x4d0 ;  /* 0x000004d000087802 */ /* 0x000fce0000000f00 */
[----:B-1----:R-:W-:Y:S05]  /*04c0*/  CALL.REL.NOINC `($__internal_64_$__cuda_sm20_div_s64) ;  /* 0x00000064002c7944 */ /* 0x002fea0003c00000 */
        /* <DEDUP_REMOVED lines=9> */
.L_x_2766:
[----:B------:R-:W-:Y:S05]  /*0560*/  BSYNC.RECONVERGENT B1 ;  /* 0x0000000000017941 */ /* 0x000fea0003800200 */
.L_x_2764:
        /* <DEDUP_REMOVED lines=33> */
.L_x_2768:
[----:B------:R-:W-:Y:S01]  /*0780*/  MOV R26, R18 ;  /* 0x00000012001a7202 */ /* 0x000fe20000000f00 */
[----:B------:R-:W-:Y:S01]  /*0790*/  IMAD.MOV.U32 R11, RZ, RZ, R19 ;  /* 0x000000ffff0b7224 */ /* 0x000fe200078e0013 */
[----:B------:R-:W-:Y:S01]  /*07a0*/  MOV R10, R36 ;  /* 0x00000024000a7202 */ /* 0x000fe20000000f00 */
[----:B------:R-:W-:Y:S01]  /*07b0*/  IMAD.MOV.U32 R9, RZ, RZ, R37 ;  /* 0x000000ffff097224 */ /* 0x000fe200078e0025 */
[----:B------:R-:W-:-:S07]  /*07c0*/  MOV R8, 0x7e0 ;  /* 0x000007e000087802 */ /* 0x000fce0000000f00 */
[----:B------:R-:W-:Y:S05]  /*07d0*/  CALL.REL.NOINC `($__internal_64_$__cuda_sm20_div_s64) ;  /* 0x0000006000687944 */ /* 0x000fea0003c00000 */
        /* <DEDUP_REMOVED lines=9> */
.L_x_2769:
[----:B------:R-:W-:Y:S05]  /*0870*/  BSYNC.RECONVERGENT B1 ;  /* 0x0000000000017941 */ /* 0x000fea0003800200 */
.L_x_2767:
        /* <DEDUP_REMOVED lines=34> */
.L_x_2771:
[----:B------:R-:W-:Y:S01]  /*0aa0*/  IMAD.MOV.U32 R26, RZ, RZ, R22 ;  /* 0x000000ffff1a7224 */ /* 0x000fe200078e0016 */
[----:B------:R-:W-:Y:S01]  /*0ab0*/  MOV R11, R23 ;  /* 0x00000017000b7202 */ /* 0x000fe20000000f00 */
[----:B------:R-:W-:Y:S01]  /*0ac0*/  IMAD.MOV.U32 R10, RZ, RZ, R40 ;  /* 0x000000ffff0a7224 */ /* 0x000fe200078e0028 */
[----:B------:R-:W-:Y:S02]  /*0ad0*/  MOV R9, R41 ;  /* 0x0000002900097202 */ /* 0x000fe40000000f00 */
[----:B------:R-:W-:-:S07]  /*0ae0*/  MOV R8, 0xb00 ;  /* 0x00000b0000087802 */ /* 0x000fce0000000f00 */
[----:B------:R-:W-:Y:S05]  /*0af0*/  CALL.REL.NOINC `($__internal_64_$__cuda_sm20_div_s64) ;  /* 0x0000005c00a07944 */ /* 0x000fea0003c00000 */
        /* <DEDUP_REMOVED lines=10> */
.L_x_2772:
[----:B------:R-:W-:Y:S05]  /*0ba0*/  BSYNC.RECONVERGENT B1 ;  /* 0x0000000000017941 */ /* 0x000fea0003800200 */
.L_x_2770:
        /* <DEDUP_REMOVED lines=35> */
.L_x_2774:
[----:B------:R-:W-:Y:S01]  /*0de0*/  MOV R26, R42 ;  /* 0x0000002a001a7202 */ /* 0x000fe20000000f00 */
[----:B------:R-:W-:Y:S01]  /*0df0*/  IMAD.MOV.U32 R11, RZ, RZ, R43 ;  /* 0x000000ffff0b7224 */ /* 0x000fe200078e002b */
[----:B------:R-:W-:Y:S01]  /*0e00*/  MOV R10, R40 ;  /* 0x00000028000a7202 */ /* 0x000fe20000000f00 */
[----:B------:R-:W-:Y:S01]  /*0e10*/  IMAD.MOV.U32 R9, RZ, RZ, R41 ;  /* 0x000000ffff097224 */ /* 0x000fe200078e0029 */
[----:B------:R-:W-:-:S07]  /*0e20*/  MOV R8, 0xe40 ;  /* 0x00000e4000087802 */ /* 0x000fce0000000f00 */
[----:B------:R-:W-:Y:S05]  /*0e30*/  CALL.REL.NOINC `($__internal_64_$__cuda_sm20_div_s64) ;  /* 0x0000005800d07944 */ /* 0x000fea0003c00000 */
        /* <DEDUP_REMOVED lines=11> */
.L_x_2775:
[----:B------:R-:W-:Y:S05]  /*0ef0*/  BSYNC.RECONVERGENT B1 ;  /* 0x0000000000017941 */ /* 0x000fea0003800200 */
.L_x_2773:
        /* <DEDUP_REMOVED lines=36> */
.L_x_2777:
        /* <DEDUP_REMOVED lines=16> */
.L_x_2778:
[----:B------:R-:W-:Y:S05]  /*1240*/  BSYNC.RECONVERGENT B1 ;  /* 0x0000000000017941 */ /* 0x000fea0003800200 */
.L_x_2776:
        /* <DEDUP_REMOVED lines=34> */
.L_x_2780:
[----:B------:R-:W-:Y:S01]  /*1470*/  IMAD.MOV.U32 R26, RZ, RZ, R40 ;  /* 0x000000ffff1a7224 */ /* 0x000fe200078e0028 */
[----:B------:R-:W-:Y:S01]  /*1480*/  MOV R11, R41 ;  /* 0x00000029000b7202 */ /* 0x000fe20000000f00 */
[----:B------:R-:W-:Y:S01]  /*1490*/  IMAD.MOV.U32 R10, RZ, RZ, R20 ;  /* 0x000000ffff0a7224 */ /* 0x000fe200078e0014 */
[----:B------:R-:W-:Y:S02]  /*14a0*/  MOV R9, R21 ;  /* 0x0000001500097202 */ /* 0x000fe40000000f00 */
[----:B------:R-:W-:-:S07]  /*14b0*/  MOV R8, 0x14d0 ;  /* 0x000014d000087802 */ /* 0x000fce0000000f00 */
[----:B------:R-:W-:Y:S05]  /*14c0*/  CALL.REL.NOINC `($__internal_64_$__cuda_sm20_div_s64) ;  /* 0x00000054002c7944 */ /* 0x000fea0003c00000 */
        /* <DEDUP_REMOVED lines=11> */
.L_x_2781:
[----:B------:R-:W-:Y:S05]  /*1580*/  BSYNC.RECONVERGENT B1 ;  /* 0x0000000000017941 */ /* 0x000fea0003800200 */
.L_x_2779:
        /* <DEDUP_REMOVED lines=34> */
.L_x_2783:
        /* <DEDUP_REMOVED lines=17> */
.L_x_2784:
[----:B------:R-:W-:Y:S05]  /*18c0*/  BSYNC.RECONVERGENT B1 ;  /* 0x0000000000017941 */ /* 0x000fea0003800200 */
.L_x_2782:
        /* <DEDUP_REMOVED lines=35> */
.L_x_2786:
[----:B------:R-:W-:Y:S01]  /*1b00*/  MOV R26, R18 ;  /* 0x00000012001a7202 */ /* 0x000fe20000000f00 */
[----:B------:R-:W-:Y:S01]  /*1b10*/  IMAD.MOV.U32 R11, RZ, RZ, R19 ;  /* 0x000000ffff0b7224 */ /* 0x000fe200078e0013 */
[----:B------:R-:W-:Y:S01]  /*1b20*/  MOV R10, R20 ;  /* 0x00000014000a7202 */ /* 0x000fe20000000f00 */
[----:B------:R-:W-:Y:S01]  /*1b30*/  IMAD.MOV.U32 R9, RZ, RZ, R21 ;  /* 0x000000ffff097224 */ /* 0x000fe200078e0015 */
[----:B------:R-:W-:-:S07]  /*1b40*/  MOV R8, 0x1b60 ;  /* 0x00001b6000087802 */ /* 0x000fce0000000f00 */
[----:B------:R-:W-:Y:S05]  /*1b50*/  CALL.REL.NOINC `($__internal_64_$__cuda_sm20_div_s64) ;  /* 0x0000004c00887944 */ /* 0x000fea0003c00000 */
        /* <DEDUP_REMOVED lines=11> */
.L_x_2787:
[----:B------:R-:W-:Y:S05]  /*1c10*/  BSYNC.RECONVERGENT B1 ;  /* 0x0000000000017941 */ /* 0x000fea0003800200 */
.L_x_2785:
        /* <DEDUP_REMOVED lines=9> */
.L_x_2763:
        /* <DEDUP_REMOVED lines=36> */
.L_x_2791:
[----:B------:R-:W-:Y:S01]  /*1ef0*/  IMAD.MOV.U32 R26, RZ, RZ, R4 ;  /* 0x000000ffff1a7224 */ /* 0x000fe200078e0004 */
[----:B------:R-:W-:Y:S01]  /*1f00*/  MOV R11, R5 ;  /* 0x00000005000b7202 */ /* 0x000fe20000000f00 */
[----:B------:R-:W-:Y:S01]  /*1f10*/  IMAD.MOV.U32 R10, RZ, RZ, R6 ;  /* 0x000000ffff0a7224 */ /* 0x000fe200078e0006 */
[----:B------:R-:W-:Y:S02]  /*1f20*/  MOV R9, R7 ;  /* 0x0000000700097202 */ /* 0x000fe40000000f00 */
[----:B------:R-:W-:-:S07]  /*1f30*/  MOV R8, 0x1f50 ;  /* 0x00001f5000087802 */ /* 0x000fce0000000f00 */
[----:B------:R-:W-:Y:S05]  /*1f40*/  CALL.REL.NOINC `($__internal_64_$__cuda_sm20_div_s64) ;  /* 0x00000048008c7944 */ /* 0x000fea0003c00000 */
        /* <DEDUP_REMOVED lines=9> */
.L_x_2792:
[----:B------:R-:W-:Y:S05]  /*1fe0*/  BSYNC.RECONVERGENT B1 ;  /* 0x0000000000017941 */ /* 0x000fea0003800200 */
.L_x_2790:
        /* <DEDUP_REMOVED lines=34> */
.L_x_2794:
        /* <DEDUP_REMOVED lines=14> */
.L_x_2795:
[----:B------:R-:W-:Y:S05]  /*22f0*/  BSYNC.RECONVERGENT B1 ;  /* 0x0000000000017941 */ /* 0x000fea0003800200 */
.L_x_2793:
        /* <DEDUP_REMOVED lines=36> */
.L_x_2797:
        /* <DEDUP_REMOVED lines=17> */
.L_x_2798:
[----:B------:R-:W-:Y:S05]  /*2650*/  BSYNC.RECONVERGENT B1 ;  /* 0x0000000000017941 */ /* 0x000fea0003800200 */
.L_x_2796:
        /* <DEDUP_REMOVED lines=35> */
.L_x_2800:
[----:B------:R-:W-:Y:S01]  /*2890*/  IMAD.MOV.U32 R26, RZ, RZ, R16 ;  /* 0x000000ffff1a7224 */ /* 0x000fe200078e0010 */
[----:B------:R-:W-:Y:S01]  /*28a0*/  MOV R11, R17 ;  /* 0x00000011000b7202 */ /* 0x000fe20000000f00 */
[----:B------:R-:W-:Y:S01]  /*28b0*/  IMAD.MOV.U32 R10, RZ, RZ, R14 ;  /* 0x000000ffff0a7224 */ /* 0x000fe200078e000e */
[----:B------:R-:W-:Y:S02]  /*28c0*/  MOV R9, R15 ;  /* 0x0000000f00097202 */ /* 0x000fe40000000f00 */
[----:B------:R-:W-:-:S07]  /*28d0*/  MOV R8, 0x28f0 ;  /* 0x000028f000087802 */ /* 0x000fce0000000f00 */
[----:B------:R-:W-:Y:S05]  /*28e0*/  CALL.REL.NOINC `($__internal_64_$__cuda_sm20_div_s64) ;  /* 0x0000004000247944 */ /* 0x000fea0003c00000 */
        /* <DEDUP_REMOVED lines=10> */
.L_x_2801:
[----:B------:R-:W-:Y:S05]  /*2990*/  BSYNC.RECONVERGENT B1 ;  /* 0x0000000000017941 */ /* 0x000fea0003800200 */
.L_x_2799:
[----:B------:R-:W-:Y:S01]  /*29a0*/  IMAD R9, R9, R22, RZ ;  /* 0x0000001609097224 */ /* 0x000fe200078e02ff */
[----:B------:R-:W-:Y:S01]  /*29b0*/  IADD3 R3, PT, PT, R3, -0x2, RZ ;  /* 0xfffffffe03037810 */ /* 0x000fe20007ffe0ff */
[----:B------:R-:W-:Y:S02]  /*29c0*/  IMAD.MOV.U32 R6, RZ, RZ, R20 ;  /* 0x000000ffff067224 */ /* 0x000fe400078e0014 */
[-C--:B------:R-:W-:Y:S02]  /*29d0*/  IMAD R9, R23, R8.reuse, R9 ;  /* 0x0000000817097224 */ /* 0x080fe400078e0209 */
[----:B------:R-:W-:-:S04]  /*29e0*/  IMAD.WIDE.U32 R20, R22, R8, R6 ;  /* 0x0000000816147225 */ /* 0x000fc800078e0006 */
[----:B------:R-:W-:-:S07]  /*29f0*/  IMAD.IADD R21, R21, 0x1, R9 ;  /* 0x0000000115157824 */ /* 0x000fce00078e0209 */
.L_x_2789:
        /* <DEDUP_REMOVED lines=31> */
.L_x_2803:
[----:B------:R-:W-:Y:S01]  /*2bf0*/  MOV R14, R4 ;  /* 0x00000004000e7202 */ /* 0x000fe20000000f00 */
[----:B------:R-:W-:Y:S01]  /*2c00*/  IMAD.MOV.U32 R23, RZ, RZ, R5 ;  /* 0x000000ffff177224 */ /* 0x000fe200078e0005 */
[----:B------:R-:W-:Y:S01]  /*2c10*/  MOV R22, R6 ;  /* 0x0000000600167202 */ /* 0x000fe20000000f00 */
[----:B------:R-:W-:Y:S01]  /*2c20*/  IMAD.MOV.U32 R15, RZ, RZ, R7 ;  /* 0x000000ffff0f7224 */ /* 0x000fe200078e0007 */
[----:B------:R-:W-:-:S07]  /*2c30*/  MOV R24, 0x2c50 ;  /* 0x00002c5000187802 */ /* 0x000fce0000000f00 */
[----:B------:R-:W-:Y:S05]  /*2c40*/  CALL.REL.NOINC `($__internal_65_$__cuda_sm20_rem_s64) ;  /* 0x0000004000987944 */ /* 0x000fea0003c00000 */
.L_x_2804:
[----:B------:R-:W-:Y:S05]  /*2c50*/  BSYNC.RECONVERGENT B1 ;  /* 0x0000000000017941 */ /* 0x000fea0003800200 */
.L_x_2802:
        /* <DEDUP_REMOVED lines=31> */
.L_x_2806:
[----:B------:R-:W-:Y:S01]  /*2e50*/  IMAD.MOV.U32 R22, RZ, RZ, R6 ;  /* 0x000000ffff167224 */ /* 0x000fe200078e0006 */
[----:B------:R-:W-:Y:S01]  /*2e60*/  MOV R15, R7 ;  /* 0x00000007000f7202 */ /* 0x000fe20000000f00 */
[----:B------:R-:W-:Y:S01]  /*2e70*/  IMAD.MOV.U32 R14, RZ, RZ, R18 ;  /* 0x000000ffff0e7224 */ /* 0x000fe200078e0012 */
[----:B------:R-:W-:Y:S02]  /*2e80*/  MOV R23, R19 ;  /* 0x0000001300177202 */ /* 0x000fe40000000f00 */
[----:B------:R-:W-:-:S07]  /*2e90*/  MOV R24, 0x2eb0 ;  /* 0x00002eb000187802 */ /* 0x000fce0000000f00 */
[----:B------:R-:W-:Y:S05]  /*2ea0*/  CALL.REL.NOINC `($__internal_65_$__cuda_sm20_rem_s64) ;  /* 0x0000004000007944 */ /* 0x000fea0003c00000 */
[----:B------:R-:W-:Y:S01]  /*2eb0*/  IMAD.MOV.U32 R6, RZ, RZ, R8 ;  /* 0x000000ffff067224 */ /* 0x000fe200078e0008 */
[----:B------:R-:W-:-:S07]  /*2ec0*/  MOV R7, R9 ;  /* 0x0000000900077202 */ /* 0x000fce0000000f00 */
.L_x_2807:
[----:B------:R-:W-:Y:S05]  /*2ed0*/  BSYNC.RECONVERGENT B1 ;  /* 0x0000000000017941 */ /* 0x000fea0003800200 */
.L_x_2805:
[----:B------:R-:W-:Y:S02]  /*2ee0*/  IMAD R3, R7, R4, RZ ;  /* 0x0000000407037224 */ /* 0x000fe400078e02ff */
[----:B------:R-:W-:-:S04]  /*2ef0*/  IMAD.WIDE.U32 R20, R4, R6, R20 ;  /* 0x0000000604147225 */ /* 0x000fc800078e0014 */
[----:B------:R-:W-:-:S04]  /*2f00*/  IMAD R3, R5, R6, R3 ;  /* 0x0000000605037224 */ /* 0x000fc800078e0203 */
[----:B------:R-:W-:-:S07]  /*2f10*/  IMAD.IADD R21, R21, 0x1, R3 ;  /* 0x0000000115157824 */ /* 0x000fce00078e0203 */
.L_x_2762:
        /* <DEDUP_REMOVED lines=10> */
.L_x_2761:
        /* <DEDUP_REMOVED lines=20> */
.L_x_2835:
        /* <DEDUP_REMOVED lines=33> */
.L_x_2812:
[----:B------:R-:W-:Y:S01]  /*3310*/  IMAD.MOV.U32 R26, RZ, RZ, R14 ;  /* 0x000000ffff1a7224 */ /* 0x000fe200078e000e */
[----:B------:R-:W-:Y:S01]  /*3320*/  MOV R11, R13 ;  /* 0x0000000d000b7202 */ /* 0x000fe20000000f00 */
[----:B------:R-:W-:Y:S01]  /*3330*/  IMAD.MOV.U32 R10, RZ, RZ, R34 ;  /* 0x000000ffff0a7224 */ /* 0x000fe200078e0022 */
[----:B------:R-:W-:Y:S02]  /*3340*/  MOV R9, R35 ;  /* 0x0000002300097202 */ /* 0x000fe40000000f00 */
[----:B------:R-:W-:-:S07]  /*3350*/  MOV R8, 0x3370 ;  /* 0x0000337000087802 */ /* 0x000fce0000000f00 */
[----:B-123--:R-:W-:Y:S05]  /*3360*/  CALL.REL.NOINC `($__internal_64_$__cuda_sm20_div_s64) ;  /* 0x0000003400847944 */ /* 0x00efea0003c00000 */
        /* <DEDUP_REMOVED lines=10> */
.L_x_2813:
[----:B------:R-:W-:Y:S05]  /*3410*/  BSYNC.RECONVERGENT B1 ;  /* 0x0000000000017941 */ /* 0x000fea0003800200 */
.L_x_2811:
        /* <DEDUP_REMOVED lines=37> */
.L_x_2815:
        /* <DEDUP_REMOVED lines=17> */
.L_x_2816:
[----:B------:R-:W-:Y:S05]  /*3780*/  BSYNC.RECONVERGENT B1 ;  /* 0x0000000000017941 */ /* 0x000fea0003800200 */
.L_x_2814:
        /* <DEDUP_REMOVED lines=38> */
.L_x_2818:
[----:B------:R-:W-:Y:S01]  /*39f0*/  IMAD.MOV.U32 R26, RZ, RZ, R34 ;  /* 0x000000ffff1a7224 */ /* 0x000fe200078e0022 */
[----:B------:R-:W-:Y:S01]  /*3a00*/  MOV R11, R35 ;  /* 0x00000023000b7202 */ /* 0x000fe20000000f00 */
[----:B------:R-:W-:Y:S01]  /*3a10*/  IMAD.MOV.U32 R10, RZ, RZ, R36 ;  /* 0x000000ffff0a7224 */ /* 0x000fe200078e0024 */
[----:B------:R-:W-:Y:S02]  /*3a20*/  MOV R9, R37 ;  /* 0x0000002500097202 */ /* 0x000fe40000000f00 */
[----:B------:R-:W-:-:S07]  /*3a30*/  MOV R8, 0x3a50 ;  /* 0x00003a5000087802 */ /* 0x000fce0000000f00 */
[----:B-1----:R-:W-:Y:S05]  /*3a40*/  CALL.REL.NOINC `($__internal_64_$__cuda_sm20_div_s64) ;  /* 0x0000002c00cc7944 */ /* 0x002fea0003c00000 */
        /* <DEDUP_REMOVED lines=11> */
.L_x_2819:
[----:B------:R-:W-:Y:S05]  /*3b00*/  BSYNC.RECONVERGENT B1 ;  /* 0x0000000000017941 */ /* 0x000fea0003800200 */
.L_x_2817:
        /* <DEDUP_REMOVED lines=37> */
.L_x_2821:
        /* <DEDUP_REMOVED lines=17> */
.L_x_2822:
[----:B------:R-:W-:Y:S05]  /*3e70*/  BSYNC.RECONVERGENT B1 ;  /* 0x0000000000017941 */ /* 0x000fea0003800200 */
.L_x_2820:
        /* <DEDUP_REMOVED lines=38> */
.L_x_2824:
        /* <DEDUP_REMOVED lines=17> */
.L_x_2825:
[----:B------:R-:W-:Y:S05]  /*41f0*/  BSYNC.RECONVERGENT B1 ;  /* 0x0000000000017941 */ /* 0x000fea0003800200 */
.L_x_2823:
        /* <DEDUP_REMOVED lines=38> */
.L_x_2827:
        /* <DEDUP_REMOVED lines=17> */
.L_x_2828:
[----:B------:R-:W-:Y:S05]  /*4570*/  BSYNC.RECONVERGENT B1 ;  /* 0x0000000000017941 */ /* 0x000fea0003800200 */
.L_x_2826:
        /* <DEDUP_REMOVED lines=37> */
.L_x_2830:
        /* <DEDUP_REMOVED lines=17> */
.L_x_2831:
[----:B------:R-:W-:Y:S05]  /*48e0*/  BSYNC.RECONVERGENT B1 ;  /* 0x0000000000017941 */ /* 0x000fea0003800200 */
.L_x_2829:
        /* <DEDUP_REMOVED lines=37> */
.L_x_2833:
[----:B------:R-:W-:Y:S01]  /*4b40*/  MOV R26, R14 ;  /* 0x0000000e001a7202 */ /* 0x000fe20000000f00 */
[----:B------:R-:W-:Y:S01]  /*4b50*/  IMAD.MOV.U32 R11, RZ, RZ, R15 ;  /* 0x000000ffff0b7224 */ /* 0x000fe200078e000f */
[----:B------:R-:W-:Y:S02]  /*4b60*/  MOV R10, R34 ;  /* 0x00000022000a7202 */ /* 0x000fe40000000f00 */
[----:B------:R-:W-:Y:S02]  /*4b70*/  MOV R9, R35 ;  /* 0x0000002300097202 */ /* 0x000fe40000000f00 */
[----:B------:R-:W-:-:S07]  /*4b80*/  MOV R8, 0x4ba0 ;  /* 0x00004ba000087802 */ /* 0x000fce0000000f00 */
[----:B-1----:R-:W-:Y:S05]  /*4b90*/  CALL.REL.NOINC `($__internal_64_$__cuda_sm20_div_s64) ;  /* 0x0000001c00787944 */ /* 0x002fea0003c00000 */
        /* <DEDUP_REMOVED lines=11> */
.L_x_2834:
[----:B------:R-:W-:Y:S05]  /*4c50*/  BSYNC.RECONVERGENT B1 ;  /* 0x0000000000017941 */ /* 0x000fea0003800200 */
.L_x_2832:
        /* <DEDUP_REMOVED lines=12> */
.L_x_2810:
        /* <DEDUP_REMOVED lines=37> */
.L_x_2838:
        /* <DEDUP_REMOVED lines=16> */
.L_x_2839:
[----:B------:R-:W-:Y:S05]  /*5070*/  BSYNC.RECONVERGENT B1 ;  /* 0x0000000000017941 */ /* 0x000fea0003800200 */
.L_x_2837:
        /* <DEDUP_REMOVED lines=38> */
.L_x_2841:
[----:B------:R-:W-:Y:S01]  /*52e0*/  MOV R26, R14 ;  /* 0x0000000e001a7202 */ /* 0x000fe20000000f00 */
[----:B------:R-:W-:Y:S01]  /*52f0*/  IMAD.MOV.U32 R10, RZ, RZ, R12 ;  /* 0x000000ffff0a7224 */ /* 0x000fe200078e000c */
[----:B------:R-:W-:Y:S02]  /*5300*/  MOV R11, R15 ;  /* 0x0000000f000b7202 */ /* 0x000fe40000000f00 */
[----:B------:R-:W-:Y:S02]  /*5310*/  MOV R9, R13 ;  /* 0x0000000d00097202 */ /* 0x000fe40000000f00 */
[----:B------:R-:W-:-:S07]  /*5320*/  MOV R8, 0x5340 ;  /* 0x0000534000087802 */ /* 0x000fce0000000f00 */
[----:B------:R-:W-:Y:S05]  /*5330*/  CALL.REL.NOINC `($__internal_64_$__cuda_sm20_div_s64) ;  /* 0x0000001400907944 */ /* 0x000fea0003c00000 */
        /* <DEDUP_REMOVED lines=11> */
.L_x_2842:
[----:B------:R-:W-:Y:S05]  /*53f0*/  BSYNC.RECONVERGENT B1 ;  /* 0x0000000000017941 */ /* 0x000fea0003800200 */
.L_x_2840:
        /* <DEDUP_REMOVED lines=40> */
.L_x_2844:
[----:B------:R-:W-:Y:S01]  /*5680*/  MOV R26, R12 ;  /* 0x0000000c001a7202 */ /* 0x000fe20000000f00 */
[----:B------:R-:W-:Y:S01]  /*5690*/  IMAD.MOV.U32 R11, RZ, RZ, R13 ;  /* 0x000000ffff0b7224 */ /* 0x000fe200078e000d */
[----:B------:R-:W-:Y:S02]  /*56a0*/  MOV R10, R14 ;  /* 0x0000000e000a7202 */ /* 0x000fe40000000f00 */
[----:B------:R-:W-:Y:S02]  /*56b0*/  MOV R9, R15 ;  /* 0x0000000f00097202 */ /* 0x000fe40000000f00 */
[----:B------:R-:W-:-:S07]  /*56c0*/  MOV R8, 0x56e0 ;  /* 0x000056e000087802 */ /* 0x000fce0000000f00 */
[----:B------:R-:W-:Y:S05]  /*56d0*/  CALL.REL.NOINC `($__internal_64_$__cuda_sm20_div_s64) ;  /* 0x0000001000a87944 */ /* 0x000fea0003c00000 */
        /* <DEDUP_REMOVED lines=11> */
.L_x_2845:
[----:B------:R-:W-:Y:S05]  /*5790*/  BSYNC.RECONVERGENT B1 ;  /* 0x0000000000017941 */ /* 0x000fea0003800200 */
.L_x_2843:
        /* <DEDUP_REMOVED lines=40> */
.L_x_2847:
        /* <DEDUP_REMOVED lines=17> */
.L_x_2848:
[----:B------:R-:W-:Y:S05]  /*5b30*/  BSYNC.RECONVERGENT B1 ;  /* 0x0000000000017941 */ /* 0x000fea0003800200 */
.L_x_2846:
        /* <DEDUP_REMOVED lines=9> */
.L_x_2836:
        /* <DEDUP_REMOVED lines=35> */
.L_x_2851:
        /* <DEDUP_REMOVED lines=16> */
.L_x_2852:
[----:B------:R-:W-:Y:S05]  /*5f00*/  BSYNC.RECONVERGENT B1 ;  /* 0x0000000000017941 */ /* 0x000fea0003800200 */
.L_x_2850:
        /* <DEDUP_REMOVED lines=39> */
.L_x_2854:
        /* <DEDUP_REMOVED lines=17> */
.L_x_2855:
[----:B------:R-:W-:Y:S05]  /*6290*/  BSYNC.RECONVERGENT B1 ;  /* 0x0000000000017941 */ /* 0x000fea0003800200 */
.L_x_2853:
        /* <DEDUP_REMOVED lines=9> */
.L_x_2849:
        /* <DEDUP_REMOVED lines=31> */
.L_x_2857:
[----:B------:R-:W-:Y:S02]  /*6520*/  MOV R15, R23 ;  /* 0x00000017000f7202 */ /* 0x000fe40000000f00 */
[----:B------:R-:W-:Y:S02]  /*6530*/  MOV R23, R13 ;  /* 0x0000000d00177202 */ /* 0x000fe40000000f00 */
[----:B------:R-:W-:-:S07]  /*6540*/  MOV R24, 0x6560 ;  /* 0x0000656000187802 */ /* 0x000fce0000000f00 */
[----:B------:R-:W-:Y:S05]  /*6550*/  CALL.REL.NOINC `($__internal_65_$__cuda_sm20_rem_s64) ;  /* 0x0000000800547944 */ /* 0x000fea0003c00000 */
.L_x_2858:
[----:B------:R-:W-:Y:S05]  /*6560*/  BSYNC.RECONVERGENT B1 ;  /* 0x0000000000017941 */ /* 0x000fea0003800200 */
.L_x_2856:
[----:B------:R-:W0:Y:S02]  /*6570*/  LDC.64 R10, c[0x0][0x398] ;  /* 0x0000e600ff0a7b82 */ /* 0x000e240000000a00 */
[----:B0-----:R-:W-:-:S06]  /*6580*/  IMAD.WIDE.U32 R6, R7, 0x8, R10 ;  /* 0x0000000807067825 */ /* 0x001fcc00078e000a */
[----:B------:R-:W2:Y:S02]  /*6590*/  LDG.E.64 R6, desc[UR8][R6.64] ;  /* 0x0000000806067981 */ /* 0x000ea4000c1e1b00 */
[-C--:B--2---:R-:W-:Y:S02]  /*65a0*/  IMAD R3, R7, R8.reuse, RZ ;  /* 0x0000000807037224 */ /* 0x084fe400078e02ff */
[----:B------:R-:W-:-:S04]  /*65b0*/  IMAD.WIDE.U32 R4, R6, R8, R4 ;  /* 0x0000000806047225 */ /* 0x000fc800078e0004 */
[----:B------:R-:W-:-:S04]  /*65c0*/  IMAD R3, R6, R9, R3 ;  /* 0x0000000906037224 */ /* 0x000fc800078e0203 */
[----:B------:R-:W-:-:S07]  /*65d0*/  IMAD.IADD R5, R5, 0x1, R3 ;  /* 0x0000000105057824 */ /* 0x000fce00078e0203 */
.L_x_2809:
[----:B------:R-:W0:Y:S02]  /*65e0*/  LDCU.64 UR12, c[0x0][0x388] ;  /* 0x00007100ff0c77ac */ /* 0x000e240008000a00 */
[----:B0-----:R-:W-:-:S04]  /*65f0*/  IADD3 R4, P0, PT, R4, UR12, RZ ;  /* 0x0000000c04047c10 */ /* 0x001fc8000ff1e0ff */
[----:B------:R-:W-:-:S06]  /*6600*/  IADD3.X R5, PT, PT, R5, UR13, RZ, P0, !PT ;  /* 0x0000000d05057c10 */ /* 0x000fcc00087fe4ff */
[----:B------:R-:W2:Y:S04]  /*6610*/  LDG.E.U8 R5, desc[UR8][R4.64] ;  /* 0x0000000804057981 */ /* 0x000ea8000c1e1100 */
[----:B--2---:R1:W-:Y:S02]  /*6620*/  STS.U8 [R0+UR4], R5 ;  /* 0x0000000500007988 */ /* 0x0043e40008000004 */
.L_x_2808:
[----:B------:R-:W-:Y:S05]  /*6630*/  BSYNC.RECONVERGENT B0 ;  /* 0x0000000000007941 */ /* 0x000fea0003800200 */
.L_x_2760:
[----:B------:R-:W-:Y:S01]  /*6640*/  BAR.SYNC.DEFER_BLOCKING 0x0 ;  /* 0x0000000000007b1d */ /* 0x000fe20000010000 */
[----:B------:R-:W-:Y:S01]  /*6650*/  UISETP.GE.U32.AND UP0, UPT, UR5, 0x42, UPT ;  /* 0x000000420500788c */ /* 0x000fe2000bf06070 */
[----:B------:R-:W-:-:S08]  /*6660*/  ISETP.GT.U32.AND P1, PT, R0, 0x1f, PT ;  /* 0x0000001f0000780c */ /* 0x000fd00003f24070 */
[----:B------:R-:W-:Y:S05]  /*6670*/  BRA.U !UP0, `(.L_x_2859) ;  /* 0x0000000108287547 */ /* 0x000fea000b800000 */
.L_x_2860:
        /* <DEDUP_REMOVED lines=10> */
.L_x_2859:
        /* <DEDUP_REMOVED lines=38> */
        .weak           $__internal_64_$__cuda_sm20_div_s64
        .type           $__internal_64_$__cuda_sm20_div_s64,@function
        .size           $__internal_64_$__cuda_sm20_div_s64,($__internal_65_$__cuda_sm20_rem_s64 - $__internal_64_$__cuda_sm20_div_s64)
$__internal_64_$__cuda_sm20_div_s64:
        /* <DEDUP_REMOVED lines=82> */
[----:B------:R-:W-:Y:S06]  /*6ea0*/  RET.REL.NODEC R8 `(uncontiguous_reduce_i8) ;  /* 0xffffff9008547950 */ /* 0x000fec0003c3ffff */
        .weak           $__internal_65_$__cuda_sm20_rem_s64
        .type           $__internal_65_$__cuda_sm20_rem_s64,@function
        .size           $__internal_65_$__cuda_sm20_rem_s64,(.L_x_3190 - $__internal_65_$__cuda_sm20_rem_s64)
$__internal_65_$__cuda_sm20_rem_s64:
        /* <DEDUP_REMOVED lines=76> */
[----:B------:R-:W-:Y:S06]  /*7370*/  RET.REL.NODEC R24 `(uncontiguous_reduce_i8) ;  /* 0xffffff8c18207950 */ /* 0x000fec0003c3ffff */
.L_x_2861:
        /* <DEDUP_REMOVED lines=16> */
.L_x_3190:


//--------------------- .text.contiguous_reduce_i8 --------------------------
	.section	.text.contiguous_reduce_i8,"ax",@progbits
	.align	128
        .global         contiguous_reduce_i8
        .type           contiguous_reduce_i8,@function
        .size           contiguous_reduce_i8,(.L_x_3251 - contiguous_reduce_i8)
        .other          contiguous_reduce_i8,@"STO_CUDA_ENTRY STV_DEFAULT"
contiguous_reduce_i8:
.text.contiguous_reduce_i8:
        /* <DEDUP_REMOVED lines=38> */
.L_x_2863:
[----:B------:R-:W-:Y:S05]  /*0260*/  BSYNC.RECONVERGENT B0 ;  /* 0x0000000000007941 */ /* 0x000fea0003800200 */
.L_x_2862:
[----:B------:R-:W-:Y:S01]  /*0270*/  BAR.SYNC.DEFER_BLOCKING 0x0 ;  /* 0x0000000000007b1d */ /* 0x000fe20000010000 */
[----:B------:R-:W-:Y:S01]  /*0280*/  UISETP.GE.U32.AND UP0, UPT, UR5, 0x42, UPT ;  /* 0x000000420500788c */ /* 0x000fe2000bf06070 */
[----:B------:R-:W-:-:S08]  /*0290*/  VIADD R2, R0, UR4 ;  /* 0x0000000400027c36 */ /* 0x000fd00008000000 */
[----:B------:R-:W-:Y:S05]  /*02a0*/  BRA.U !UP0, `(.L_x_2864) ;  /* 0x0000000108287547 */ /* 0x000fea000b800000 */
.L_x_2865:
        /* <DEDUP_REMOVED lines=10> */
.L_x_2864:
        /* <DEDUP_REMOVED lines=38> */
.L_x_2866:
        /* <DEDUP_REMOVED lines=13> */
.L_x_3251:


//--------------------- .text.contiguous_reduce3_bool --------------------------
	.section	.text.contiguous_reduce3_bool,"ax",@progbits
	.align	128
        .global         contiguous_reduce3_bool
        .type           contiguous_reduce3_bool,@function
        .size           contiguous_reduce3_bool,(.L_x_3192 - contiguous_reduce3_bool)
        .other          contiguous_reduce3_bool,@"STO_CUDA_ENTRY STV_DEFAULT"
contiguous_reduce3_bool:
.text.contiguous_reduce3_bool:
        /* <DEDUP_REMOVED lines=44> */
.L_x_2885:
        /* <DEDUP_REMOVED lines=27> */
.L_x_2869:
[----:B------:R-:W-:Y:S01]  /*0470*/  IMAD.MOV.U32 R26, RZ, RZ, R0 ;  /* 0x000000ffff1a7224 */ /* 0x000fe200078e0000 */
[----:B------:R-:W-:Y:S01]  /*0480*/  MOV R2, R34 ;  /* 0x0000002200027202 */ /* 0x000fe20000000f00 */
[----:B------:R-:W-:Y:S01]  /*0490*/  IMAD.MOV.U32 R3, RZ, RZ, R35 ;  /* 0x000000ffff037224 */ /* 0x000fe200078e0023 */
[----:B------:R-:W-:-:S07]  /*04a0*/  MOV R10, 0x4c0 ;  /* 0x000004c0000a7802 */ /* 0x000fce0000000f00 */
[----:B01-3--:R-:W-:Y:S05]  /*04b0*/  CALL.REL.NOINC `($__internal_66_$__cuda_sm20_div_s64) ;  /* 0x0000003000a07944 */ /* 0x00bfea0003c00000 */
        /* <DEDUP_REMOVED lines=10> */
.L_x_2870:
        /* <DEDUP_REMOVED lines=33> */
.L_x_2871:
[----:B------:R-:W-:Y:S01]  /*0770*/  IMAD.MOV.U32 R2, RZ, RZ, R28 ;  /* 0x000000ffff027224 */ /* 0x000fe200078e001c */
[----:B------:R-:W-:Y:S02]  /*0780*/  MOV R3, R29 ;  /* 0x0000001d00037202 */ /* 0x000fe40000000f00 */
[----:B------:R-:W-:-:S07]  /*0790*/  MOV R10, 0x7b0 ;  /* 0x000007b0000a7802 */ /* 0x000fce0000000f00 */
[----:B---3--:R-:W-:Y:S05]  /*07a0*/  CALL.REL.NOINC `($__internal_66_$__cuda_sm20_div_s64) ;  /* 0x0000002c00e47944 */ /* 0x008fea0003c00000 */
        /* <DEDUP_REMOVED lines=9> */
.L_x_2872:
        /* <DEDUP_REMOVED lines=34> */
.L_x_2873:
[----:B------:R-:W-:Y:S01]  /*0a60*/  MOV R26, R0 ;  /* 0x00000000001a7202 */ /* 0x000fe20000000f00 */
[----:B------:R-:W-:Y:S01]  /*0a70*/  IMAD.MOV.U32 R2, RZ, RZ, R36 ;  /* 0x000000ffff027224 */ /* 0x000fe200078e0024 */
[----:B------:R-:W-:Y:S02]  /*0a80*/  MOV R3, R37 ;  /* 0x0000002500037202 */ /* 0x000fe40000000f00 */
[----:B------:R-:W-:-:S07]  /*0a90*/  MOV R10, 0xab0 ;  /* 0x00000ab0000a7802 */ /* 0x000fce0000000f00 */
[----:B---3--:R-:W-:Y:S05]  /*0aa0*/  CALL.REL.NOINC `($__internal_66_$__cuda_sm20_div_s64) ;  /* 0x0000002c00247944 */ /* 0x008fea0003c00000 */
        /* <DEDUP_REMOVED lines=10> */
.L_x_2874:
        /* <DEDUP_REMOVED lines=34> */
.L_x_2875:
        /* <DEDUP_REMOVED lines=13> */
.L_x_2876:
        /* <DEDUP_REMOVED lines=35> */
.L_x_2877:
[----:B------:R-:W-:Y:S01]  /*1070*/  IMAD.MOV.U32 R26, RZ, RZ, R28 ;  /* 0x000000ffff1a7224 */ /* 0x000fe200078e001c */
[----:B------:R-:W-:Y:S01]  /*1080*/  MOV R2, R34 ;  /* 0x0000002200027202 */ /* 0x000fe20000000f00 */
[----:B------:R-:W-:Y:S01]  /*1090*/  IMAD.MOV.U32 R3, RZ, RZ, R35 ;  /* 0x000000ffff037224 */ /* 0x000fe200078e0023 */
[----:B------:R-:W-:-:S07]  /*10a0*/  MOV R10, 0x10c0 ;  /* 0x000010c0000a7802 */ /* 0x000fce0000000f00 */
[----:B---3--:R-:W-:Y:S05]  /*10b0*/  CALL.REL.NOINC `($__internal_66_$__cuda_sm20_div_s64) ;  /* 0x0000002400a07944 */ /* 0x008fea0003c00000 */
        /* <DEDUP_REMOVED lines=9> */
.L_x_2878:
        /* <DEDUP_REMOVED lines=34> */
.L_x_2879:
        /* <DEDUP_REMOVED lines=13> */
.L_x_2880:
        /* <DEDUP_REMOVED lines=34> */
.L_x_2881:
        /* <DEDUP_REMOVED lines=15> */
.L_x_2882:
        /* <DEDUP_REMOVED lines=33> */
.L_x_2883:
[----:B------:R-:W-:Y:S01]  /*1960*/  MOV R2, R32 ;  /* 0x0000002000027202 */ /* 0x000fe20000000f00 */
[----:B------:R-:W-:Y:S01]  /*1970*/  IMAD.MOV.U32 R3, RZ, RZ, R33 ;  /* 0x000000ffff037224 */ /* 0x000fe200078e0021 */
[----:B------:R-:W-:-:S07]  /*1980*/  MOV R10, 0x19a0 ;  /* 0x000019a0000a7802 */ /* 0x000fce0000000f00 */
[----:B---3--:R-:W-:Y:S05]  /*1990*/  CALL.REL.NOINC `($__internal_66_$__cuda_sm20_div_s64) ;  /* 0x0000001c00687944 */ /* 0x008fea0003c00000 */
        /* <DEDUP_REMOVED lines=8> */
.L_x_2884:
        /* <DEDUP_REMOVED lines=13> */
.L_x_2868:
        /* <DEDUP_REMOVED lines=33> */
.L_x_2887:
[----:B------:R-:W-:Y:S01]  /*1d00*/  MOV R26, R0 ;  /* 0x00000000001a7202 */ /* 0x000fe20000000f00 */
[----:B------:R-:W-:Y:S01]  /*1d10*/  IMAD.MOV.U32 R2, RZ, RZ, R14 ;  /* 0x000000ffff027224 */ /* 0x000fe200078e000e */
[----:B------:R-:W-:Y:S02]  /*1d20*/  MOV R3, R15 ;  /* 0x0000000f00037202 */ /* 0x000fe40000000f00 */
[----:B------:R-:W-:-:S07]  /*1d30*/  MOV R10, 0x1d50 ;  /* 0x00001d50000a7802 */ /* 0x000fce0000000f00 */
[----:B------:R-:W-:Y:S05]  /*1d40*/  CALL.REL.NOINC `($__internal_66_$__cuda_sm20_div_s64) ;  /* 0x00000018007c7944 */ /* 0x000fea0003c00000 */
        /* <DEDUP_REMOVED lines=10> */
.L_x_2888:
        /* <DEDUP_REMOVED lines=35> */
.L_x_2889:
[----:B------:R-:W-:Y:S01]  /*2020*/  MOV R2, R14 ;  /* 0x0000000e00027202 */ /* 0x000fe20000000f00 */
[----:B------:R-:W-:Y:S01]  /*2030*/  IMAD.MOV.U32 R3, RZ, RZ, R15 ;  /* 0x000000ffff037224 */ /* 0x000fe200078e000f */
[----:B------:R-:W-:-:S07]  /*2040*/  MOV R10, 0x2060 ;  /* 0x00002060000a7802 */ /* 0x000fce0000000f00 */
[----:B------:R-:W-:Y:S05]  /*2050*/  CALL.REL.NOINC `($__internal_66_$__cuda_sm20_div_s64) ;  /* 0x0000001400b87944 */ /* 0x000fea0003c00000 */
        /* <DEDUP_REMOVED lines=9> */
.L_x_2890:
        /* <DEDUP_REMOVED lines=36> */
.L_x_2891:
[----:B------:R-:W-:Y:S01]  /*2330*/  IMAD.MOV.U32 R26, RZ, RZ, R16 ;  /* 0x000000ffff1a7224 */ /* 0x000fe200078e0010 */
        /* <DEDUP_REMOVED lines=13> */
.L_x_2892:
        /* <DEDUP_REMOVED lines=37> */
.L_x_2893:
[----:B------:R-:W-:Y:S01]  /*2660*/  MOV R2, R16 ;  /* 0x0000001000027202 */ /* 0x000fe20000000f00 */
[----:B------:R-:W-:Y:S01]  /*2670*/  IMAD.MOV.U32 R3, RZ, RZ, R17 ;  /* 0x000000ffff037224 */ /* 0x000fe200078e0011 */
[----:B------:R-:W-:-:S07]  /*2680*/  MOV R10, 0x26a0 ;  /* 0x000026a0000a7802 */ /* 0x000fce0000000f00 */
[----:B------:R-:W-:Y:S05]  /*2690*/  CALL.REL.NOINC `($__internal_66_$__cuda_sm20_div_s64) ;  /* 0x0000001000287944 */ /* 0x000fea0003c00000 */
        /* <DEDUP_REMOVED lines=8> */
.L_x_2894:
        /* <DEDUP_REMOVED lines=10> */
.L_x_2886:
        /* <DEDUP_REMOVED lines=31> */
.L_x_2896:
[----:B------:R-:W-:Y:S01]  /*29b0*/  IMAD.MOV.U32 R26, RZ, RZ, R0 ;  /* 0x000000ffff1a7224 */ /* 0x000fe200078e0000 */
[----:B------:R-:W-:Y:S01]  /*29c0*/  MOV R2, R14 ;  /* 0x0000000e00027202 */ /* 0x000fe20000000f00 */
[----:B------:R-:W-:Y:S01]  /*29d0*/  IMAD.MOV.U32 R3, RZ, RZ, R15 ;  /* 0x000000ffff037224 */ /* 0x000fe200078e000f */
[----:B------:R-:W-:-:S07]  /*29e0*/  MOV R10, 0x2a00 ;  /* 0x00002a00000a7802 */ /* 0x000fce0000000f00 */
[----:B------:R-:W-:Y:S05]  /*29f0*/  CALL.REL.NOINC `($__internal_66_$__cuda_sm20_div_s64) ;  /* 0x0000000c00507944 */ /* 0x000fea0003c00000 */
        /* <DEDUP_REMOVED lines=10> */
.L_x_2897:
        /* <DEDUP_REMOVED lines=36> */
.L_x_2898:
[----:B------:R-:W-:Y:S01]  /*2ce0*/  MOV R2, R14 ;  /* 0x0000000e00027202 */ /* 0x000fe20000000f00 */
[----:B------:R-:W-:Y:S01]  /*2cf0*/  IMAD.MOV.U32 R3, RZ, RZ, R15 ;  /* 0x000000ffff037224 */ /* 0x000fe200078e000f */
[----:B------:R-:W-:-:S07]  /*2d00*/  MOV R10, 0x2d20 ;  /* 0x00002d20000a7802 */ /* 0x000fce0000000f00 */
[----:B------:R-:W-:Y:S05]  /*2d10*/  CALL.REL.NOINC `($__internal_66_$__cuda_sm20_div_s64) ;  /* 0x0000000800887944 */ /* 0x000fea0003c00000 */
        /* <DEDUP_REMOVED lines=8> */
.L_x_2899:
        /* <DEDUP_REMOVED lines=10> */
.L_x_2895:
        /* <DEDUP_REMOVED lines=29> */
.L_x_2900:
[----:B------:R-:W-:-:S07]  /*3010*/  MOV R12, 0x3030 ;  /* 0x00003030000c7802 */ /* 0x000fce0000000f00 */
[----:B------:R-:W-:Y:S05]  /*3020*/  CALL.REL.NOINC `($__internal_67_$__cuda_sm20_rem_s64) ;  /* 0x0000000c00107944 */ /* 0x000fea0003c00000 */
.L_x_2901:
[----:B------:R-:W0:Y:S02]  /*3030*/  LDC.64 R10, c[0x0][0x398] ;  /* 0x0000e600ff0a7b82 */ /* 0x000e240000000a00 */
[----:B0-----:R-:W-:-:S06]  /*3040*/  IMAD.WIDE.U32 R10, R4, 0x8, R10 ;  /* 0x00000008040a7825 */ /* 0x001fcc00078e000a */
[----:B------:R-:W2:Y:S02]  /*3050*/  LDG.E.64 R10, desc[UR10][R10.64] ;  /* 0x0000000a0a0a7981 */ /* 0x000ea4000c1e1b00 */
[-C--:B--2---:R-:W-:Y:S02]  /*3060*/  IMAD R13, R11, R2.reuse, RZ ;  /* 0x000000020b0d7224 */ /* 0x084fe400078e02ff */
[----:B------:R-:W-:-:S04]  /*3070*/  IMAD.WIDE.U32 R32, R10, R2, R32 ;  /* 0x000000020a207225 */ /* 0x000fc800078e0020 */
[----:B------:R-:W-:-:S05]  /*3080*/  IMAD R13, R10, R3, R13 ;  /* 0x000000030a0d7224 */ /* 0x000fca00078e020d */
[----:B------:R-:W-:-:S07]  /*3090*/  IADD3 R33, PT, PT, R33, R13, RZ ;  /* 0x0000000d21217210 */ /* 0x000fce0007ffe0ff */
.L_x_2867:
        /* <DEDUP_REMOVED lines=12> */
[C---:B------:R-:W-:Y:S02]  /*3160*/  IADD3 R2, PT, PT, R7.reuse, -0x2, RZ ;  /* 0xfffffffe07027810 */ /* 0x040fe40007ffe0ff */
[----:B------:R-:W-:Y:S02]  /*3170*/  IADD3 R7, PT, PT, R7, -0x1, RZ ;  /* 0xffffffff07077810 */ /* 0x000fe40007ffe0ff */
[----:B------:R-:W-:Y:S02]  /*3180*/  ISETP.GE.U32.AND P1, PT, R2, 0x7, PT ;  /* 0x000000070200780c */ /* 0x000fe40003f26070 */
[----:B------:R-:W-:Y:S02]  /*3190*/  LOP3.LUT R2, R7, 0x7, RZ, 0xc0, !PT ;  /* 0x0000000707027812 */ /* 0x000fe400078ec0ff */
[----:B-1----:R-:W-:Y:S01]  /*31a0*/  ISETP.NE.AND P0, PT, R3, RZ, PT ;  /* 0x000000ff0300720c */ /* 0x002fe20003f05270 */
[----:B------:R-:W-:-:S08]  /*31b0*/  IMAD.MOV.U32 R3, RZ, RZ, 0x1 ;  /* 0x00000001ff037424 */ /* 0x000fd000078e00ff */
[----:B------:R-:W-:Y:S05]  /*31c0*/  @!P1 BRA `(.L_x_2903) ;  /* 0x0000000000849947 */ /* 0x000fea0003800000 */
[----:B------:R-:W1:Y:S01]  /*31d0*/  LDC R17, c[0x0][0x360] ;  /* 0x0000d800ff117b82 */ /* 0x000e620000000800 */
[----:B------:R-:W-:Y:S02]  /*31e0*/  LOP3.LUT R3, R7, 0xfffffff8, RZ, 0xc0, !PT ;  /* 0xfffffff807037812 */ /* 0x000fe400078ec0ff */
[----:B0-----:R-:W-:Y:S02]  /*31f0*/  MOV R5, RZ ;  /* 0x000000ff00057202 */ /* 0x001fe40000000f00 */
[----:B------:R-:W-:Y:S02]  /*3200*/  IADD3 R3, PT, PT, -R3, RZ, RZ ;  /* 0x000000ff03037210 */ /* 0x000fe40007ffe1ff */
[----:B-1----:R-:W-:-:S07]  /*3210*/  IADD3 R4, PT, PT, R8, UR5, R17 ;  /* 0x0000000508047c10 */ /* 0x002fce000fffe011 */
.L_x_2904:
[----:B------:R-:W-:Y:S01]  /*3220*/  VIADD R9, R4, UR9 ;  /* 0x0000000904097c36 */ /* 0x000fe20008000000 */
[----:B------:R-:W0:Y:S01]  /*3230*/  LDS.U8 R16, [R4] ;  /* 0x0000000004107984 */ /* 0x000e220000000000 */
[----:B------:R-:W-:Y:S01]  /*3240*/  VIADD R3, R3, 0x8 ;  /* 0x0000000803037836 */ /* 0x000fe20000000000 */
[----:B------:R-:W-:Y:S02]  /*3250*/  IADD3 R5, PT, PT, R5, 0x8, RZ ;  /* 0x0000000805057810 */ /* 0x000fe40007ffe0ff */
[----:B------:R1:W2:Y:S01]  /*3260*/  LDS.U8 R10, [R4+UR9] ;  /* 0x00000009040a7984 */ /* 0x0002a20008000000 */
[----:B------:R-:W-:Y:S02]  /*3270*/  IADD3 R11, PT, PT, R9, UR9, RZ ;  /* 0x00000009090b7c10 */ /* 0x000fe4000fffe0ff */
[----:B------:R-:W-:Y:S01]  /*3280*/  ISETP.NE.AND P1, PT, R3, RZ, PT ;  /* 0x000000ff0300720c */ /* 0x000fe20003f25270 */
[----:B------:R-:W3:Y:S01]  /*3290*/  LDS.U8 R9, [R9+UR9] ;  /* 0x0000000909097984 */ /* 0x000ee20008000000 */
[----:B------:R-:W-:-:S03]  /*32a0*/  IADD3 R12, PT, PT, R11, UR9, RZ ;  /* 0x000000090b0c7c10 */ /* 0x000fc6000fffe0ff */
[----:B------:R-:W4:Y:S01]  /*32b0*/  LDS.U8 R11, [R11+UR9] ;  /* 0x000000090b0b7984 */ /* 0x000f220008000000 */
[----:B-1----:R-:W-:Y:S01]  /*32c0*/  LEA R4, R17, R4, 0x3 ;  /* 0x0000000411047211 */ /* 0x002fe200078e18ff */
[----:B------:R-:W-:Y:S02]  /*32d0*/  VIADD R13, R12, UR9 ;  /* 0x000000090c0d7c36 */ /* 0x000fe40008000000 */
[----:B------:R-:W1:Y:S03]  /*32e0*/  LDS.U8 R12, [R12+UR9] ;  /* 0x000000090c0c7984 */ /* 0x000e660008000000 */
[----:B------:R-:W-:Y:S02]  /*32f0*/  IADD3 R14, PT, PT, R13, UR9, RZ ;  /* 0x000000090d0e7c10 */ /* 0x000fe4000fffe0ff */
[----:B------:R-:W5:Y:S02]  /*3300*/  LDS.U8 R13, [R13+UR9] ;  /* 0x000000090d0d7984 */ /* 0x000f640008000000 */
[----:B------:R-:W-:-:S02]  /*3310*/  IADD3 R15, PT, PT, R14, UR9, RZ ;  /* 0x000000090e0f7c10 */ /* 0x000fc4000fffe0ff */
[----:B------:R-:W5:Y:S04]  /*3320*/  LDS.U8 R14, [R14+UR9] ;  /* 0x000000090e0e7984 */ /* 0x000f680008000000 */
[----:B------:R-:W5:Y:S01]  /*3330*/  LDS.U8 R15, [R15+UR9] ;  /* 0x000000090f0f7984 */ /* 0x000f620008000000 */
[----:B0-----:R-:W-:-:S04]  /*3340*/  ISETP.NE.AND P0, PT, R16, RZ, P0 ;  /* 0x000000ff1000720c */ /* 0x001fc80000705270 */
[----:B--2---:R-:W-:-:S04]  /*3350*/  ISETP.NE.AND P0, PT, R10, RZ, P0 ;  /* 0x000000ff0a00720c */ /* 0x004fc80000705270 */
[----:B---3--:R-:W-:-:S04]  /*3360*/  ISETP.NE.AND P0, PT, R9, RZ, P0 ;  /* 0x000000ff0900720c */ /* 0x008fc80000705270 */
[----:B----4-:R-:W-:-:S04]  /*3370*/  ISETP.NE.AND P0, PT, R11, RZ, P0 ;  /* 0x000000ff0b00720c */ /* 0x010fc80000705270 */
[----:B-1----:R-:W-:-:S04]  /*3380*/  ISETP.NE.AND P0, PT, R12, RZ, P0 ;  /* 0x000000ff0c00720c */ /* 0x002fc80000705270 */
[----:B-----5:R-:W-:-:S04]  /*3390*/  ISETP.NE.AND P0, PT, R13, RZ, P0 ;  /* 0x000000ff0d00720c */ /* 0x020fc80000705270 */
[----:B------:R-:W-:-:S04]  /*33a0*/  ISETP.NE.AND P0, PT, R14, RZ, P0 ;  /* 0x000000ff0e00720c */ /* 0x000fc80000705270 */
[----:B------:R-:W-:Y:S01]  /*33b0*/  ISETP.NE.AND P0, PT, R15, RZ, P0 ;  /* 0x000000ff0f00720c */ /* 0x000fe20000705270 */
[----:B------:R-:W-:-:S12]  /*33c0*/  @P1 BRA `(.L_x_2904) ;  /* 0xfffffffc00941947 */ /* 0x000fd8000383ffff */
[----:B------:R-:W-:-:S07]  /*33d0*/  VIADD R3, R5, 0x1 ;  /* 0x0000000105037836 */ /* 0x000fce0000000000 */
.L_x_2903:
[----:B------:R-:W-:-:S13]  /*33e0*/  ISETP.NE.AND P1, PT, R2, RZ, PT ;  /* 0x000000ff0200720c */ /* 0x000fda0003f25270 */
[----:B------:R-:W-:Y:S05]  /*33f0*/  @!P1 BRA `(.L_x_2905) ;  /* 0x0000000000789947 */ /* 0x000fea0003800000 */
[----:B------:R-:W-:Y:S02]  /*3400*/  ISETP.GE.U32.AND P2, PT, R2, 0x4, PT ;  /* 0x000000040200780c */ /* 0x000fe40003f46070 */
[----:B------:R-:W-:-:S04]  /*3410*/  LOP3.LUT R10, R7, 0x3, RZ, 0xc0, !PT ;  /* 0x00000003070a7812 */ /* 0x000fc800078ec0ff */
[----:B------:R-:W-:-:S07]  /*3420*/  ISETP.NE.AND P1, PT, R10, RZ, PT ;  /* 0x000000ff0a00720c */ /* 0x000fce0003f25270 */
[----:B------:R-:W-:Y:S06]  /*3430*/  @!P2 BRA `(.L_x_2906) ;  /* 0x000000000030a947 */ /* 0x000fec0003800000 */
[C---:B------:R-:W-:Y:S02]  /*3440*/  IMAD R2, R3.reuse, UR9, R0 ;  /* 0x0000000903027c24 */ /* 0x040fe4000f8e0200 */
[----:B------:R-:W-:-:S03]  /*3450*/  VIADD R3, R3, 0x4 ;  /* 0x0000000403037836 */ /* 0x000fc60000000000 */
[----:B------:R-:W1:Y:S01]  /*3460*/  LDS.U8 R11, [R2] ;  /* 0x00000000020b7984 */ /* 0x000e620000000000 */
[----:B------:R-:W-:-:S03]  /*3470*/  IADD3 R4, PT, PT, R2, UR9, RZ ;  /* 0x0000000902047c10 */ /* 0x000fc6000fffe0ff */
[----:B0-----:R-:W0:Y:S01]  /*3480*/  LDS.U8 R5, [R2+UR9] ;  /* 0x0000000902057984 */ /* 0x001e220008000000 */
[----:B------:R-:W-:-:S03]  /*3490*/  IADD3 R9, PT, PT, R4, UR9, RZ ;  /* 0x0000000904097c10 */ /* 0x000fc6000fffe0ff */
[----:B------:R-:W2:Y:S04]  /*34a0*/  LDS.U8 R4, [R4+UR9] ;  /* 0x0000000904047984 */ /* 0x000ea80008000000 */
[----:B------:R-:W3:Y:S01]  /*34b0*/  LDS.U8 R9, [R9+UR9] ;  /* 0x0000000909097984 */ /* 0x000ee20008000000 */
[----:B-1----:R-:W-:-:S04]  /*34c0*/  ISETP.NE.AND P0, PT, R11, RZ, P0 ;  /* 0x000000ff0b00720c */ /* 0x002fc80000705270 */
[----:B0-----:R-:W-:-:S04]  /*34d0*/  ISETP.NE.AND P0, PT, R5, RZ, P0 ;  /* 0x000000ff0500720c */ /* 0x001fc80000705270 */
[----:B--2---:R-:W-:-:S04]  /*34e0*/  ISETP.NE.AND P0, PT, R4, RZ, P0 ;  /* 0x000000ff0400720c */ /* 0x004fc80000705270 */
[----:B---3--:R-:W-:-:S13]  /*34f0*/  ISETP.NE.AND P0, PT, R9, RZ, P0 ;  /* 0x000000ff0900720c */ /* 0x008fda0000705270 */
.L_x_2906:
[----:B------:R-:W-:Y:S05]  /*3500*/  @!P1 BRA `(.L_x_2905) ;  /* 0x0000000000349947 */ /* 0x000fea0003800000 */
[----:B------:R-:W-:Y:S02]  /*3510*/  ISETP.NE.AND P1, PT, R10, 0x1, PT ;  /* 0x000000010a00780c */ /* 0x000fe40003f25270 */
[----:B------:R-:W-:-:S04]  /*3520*/  LOP3.LUT R7, R7, 0x1, RZ, 0xc0, !PT ;  /* 0x0000000107077812 */ /* 0x000fc800078ec0ff */
[----:B------:R-:W-:-:S07]  /*3530*/  ISETP.NE.U32.AND P2, PT, R7, 0x1, PT ;  /* 0x000000010700780c */ /* 0x000fce0003f45070 */
[----:B------:R-:W-:Y:S06]  /*3540*/  @!P1 BRA `(.L_x_2907) ;  /* 0x0000000000189947 */ /* 0x000fec0003800000 */
[C---:B------:R-:W-:Y:S01]  /*3550*/  IMAD R2, R3.reuse, UR9, R0 ;  /* 0x0000000903027c24 */ /* 0x040fe2000f8e0200 */
[----:B------:R-:W-:-:S04]  /*3560*/  IADD3 R3, PT, PT, R3, 0x2, RZ ;  /* 0x0000000203037810 */ /* 0x000fc80007ffe0ff */
[----:B0-----:R-:W0:Y:S04]  /*3570*/  LDS.U8 R5, [R2] ;  /* 0x0000000002057984 */ /* 0x001e280000000000 */
[----:B------:R-:W1:Y:S01]  /*3580*/  LDS.U8 R4, [R2+UR9] ;  /* 0x0000000902047984 */ /* 0x000e620008000000 */
[----:B0-----:R-:W-:-:S04]  /*3590*/  ISETP.NE.AND P0, PT, R5, RZ, P0 ;  /* 0x000000ff0500720c */ /* 0x001fc80000705270 */
[----:B-1----:R-:W-:-:S13]  /*35a0*/  ISETP.NE.AND P0, PT, R4, RZ, P0 ;  /* 0x000000ff0400720c */ /* 0x002fda0000705270 */
.L_x_2907:
[----:B------:R-:W-:-:S06]  /*35b0*/  @!P2 IMAD R0, R3, UR9, R0 ;  /* 0x000000090300ac24 */ /* 0x000fcc000f8e0200 */
[----:B------:R-:W1:Y:S02]  /*35c0*/  @!P2 LDS.U8 R0, [R0] ;  /* 0x000000000000a984 */ /* 0x000e640000000000 */
[----:B-1----:R-:W-:-:S13]  /*35d0*/  @!P2 ISETP.NE.AND P0, PT, R0, RZ, P0 ;  /* 0x000000ff0000a20c */ /* 0x002fda0000705270 */
.L_x_2905:
[----:B------:R-:W-:-:S05]  /*35e0*/  SEL R3, RZ, 0x1, !P0 ;  /* 0x00000001ff037807 */ /* 0x000fca0004000000 */
[----:B------:R1:W-:Y:S02]  /*35f0*/  STS.U8 [R8+UR5], R3 ;  /* 0x0000000308007988 */ /* 0x0003e40008000005 */
.L_x_2902:
[----:B-1----:R-:W1:Y:S01]  /*3600*/  LDC.64 R2, c[0x4][RZ] ;  /* 0x01000000ff027b82 */ /* 0x002e620000000a00 */
[----:B0-----:R-:W-:Y:S01]  /*3610*/  HFMA2 R5, -RZ, RZ, 0, 5.9604644775390625e-08 ;  /* 0x00000001ff057431 */ /* 0x001fe200000001ff */
[----:B------:R-:W-:Y:S06]  /*3620*/  BSSY B0, `(.L_x_2908) ;  /* 0x0000006000007945 */ /* 0x000fec0003800000 */
.L_x_2909:
[----:B------:R-:W-:Y:S01]  /*3630*/  IMAD.MOV.U32 R4, RZ, RZ, RZ ;  /* 0x000000ffff047224 */ /* 0x000fe200078e00ff */
[----:B------:R-:W-:Y:S05]  /*3640*/  YIELD ;  /* 0x0000000000007946 */ /* 0x000fea0003800000 */
[----:B-1----:R-:W2:Y:S02]  /*3650*/  ATOMG.E.CAS.STRONG.GPU PT, R0, [R2], R4, R5 ;  /* 0x00000004020073a9 */ /* 0x002ea400001ee105 */
[----:B--2---:R-:W-:-:S13]  /*3660*/  ISETP.NE.AND P0, PT, R0, RZ, PT ;  /* 0x000000ff0000720c */ /* 0x004fda0003f05270 */
[----:B------:R-:W-:Y:S05]  /*3670*/  @P0 BRA `(.L_x_2909) ;  /* 0xfffffffc00ec0947 */ /* 0x000fea000383ffff */
[----:B------:R-:W-:Y:S05]  /*3680*/  BSYNC B0 ;  /* 0x0000000000007941 */ /* 0x000fea0003800000 */
.L_x_2908:
[----:B------:R-:W0:Y:S01]  /*3690*/  LDCU.64 UR6, c[0x0][0x380] ;  /* 0x00007000ff0677ac */ /* 0x000e220008000a00 */
[----:B------:R-:W1:Y:S01]  /*36a0*/  LDS.U8 R8, [R8+UR5] ;  /* 0x0000000508087984 */ /* 0x000e620008000000 */
[----:B0-----:R-:W-:-:S04]  /*36b0*/  IADD3 R6, P0, PT, R6, UR6, RZ ;  /* 0x0000000606067c10 */ /* 0x001fc8000ff1e0ff */
[----:B------:R-:W-:-:S05]  /*36c0*/  IADD3.X R7, PT, PT, RZ, UR7, RZ, P0, !PT ;  /* 0x00000007ff077c10 */ /* 0x000fca00087fe4ff */
[----:B------:R-:W2:Y:S01]  /*36d0*/  LDG.E.U8 R0, desc[UR10][R6.64] ;  /* 0x0000000a06007981 */ /* 0x000ea2000c1e1100 */
[----:B-1----:R-:W-:-:S04]  /*36e0*/  ISETP.NE.AND P0, PT, R8, RZ, PT ;  /* 0x000000ff0800720c */ /* 0x002fc80003f05270 */
[----:B--2---:R-:W-:-:S04]  /*36f0*/  ISETP.NE.AND P0, PT, R0, RZ, P0 ;  /* 0x000000ff0000720c */ /* 0x004fc80000705270 */
[----:B------:R-:W-:-:S05]  /*3700*/  SEL R5, RZ, 0x1, !P0 ;  /* 0x00000001ff057807 */ /* 0x000fca0004000000 */
[----:B------:R-:W-:Y:S04]  /*3710*/  STG.E.U8 desc[UR10][R6.64], R5 ;  /* 0x0000000506007986 */ /* 0x000fe8000c10110a */
[----:B------:R-:W-:Y:S01]  /*3720*/  ATOMG.E.EXCH.STRONG.GPU PT, RZ, desc[UR10][R2.64], RZ ;  /* 0x800000ff02ff79a8 */ /* 0x000fe2000c1ef10a */
[----:B------:R-:W-:Y:S05]  /*3730*/  EXIT ;  /* 0x000000000000794d */ /* 0x000fea0003800000 */
        .weak           $__internal_66_$__cuda_sm20_div_s64
        .type           $__internal_66_$__cuda_sm20_div_s64,@function
        .size           $__internal_66_$__cuda_sm20_div_s64,($__internal_67_$__cuda_sm20_rem_s64 - $__internal_66_$__cuda_sm20_div_s64)
$__internal_66_$__cuda_sm20_div_s64:
        /* <DEDUP_REMOVED lines=82> */
[----:B------:R-:W-:Y:S06]  /*3c60*/  RET.REL.NODEC R10 `(contiguous_reduce3_bool) ;  /* 0xffffffc00ae47950 */ /* 0x000fec0003c3ffff */
        .weak           $__internal_67_$__cuda_sm20_rem_s64
        .type           $__internal_67_$__cuda_sm20_rem_s64,@function
        .size           $__internal_67_$__cuda_sm20_rem_s64,(.L_x_3192 - $__internal_67_$__cuda_sm20_rem_s64)
$__internal_67_$__cuda_sm20_rem_s64:
        /* <DEDUP_REMOVED lines=65> */
[----:B------:R-:W-:Y:S06]  /*4080*/  RET.REL.NODEC R12 `(contiguous_reduce3_bool) ;  /* 0xffffffbc0cdc7950 */ /* 0x000fec0003c3ffff */
.L_x_2910:
        /* <DEDUP_REMOVED lines=15> */
.L_x_3192:


//--------------------- .text.contiguous_reduce22_bool --------------------------
	.section	.text.contiguous_reduce22_bool,"ax",@progbits
	.align	128
        .global         contiguous_reduce22_bool
        .type           contiguous_reduce22_bool,@function
        .size           contiguous_reduce22_bool,(.L_x_3253 - contiguous_reduce22_bool)
        .other          contiguous_reduce22_bool,@"STO_CUDA_ENTRY STV_DEFAULT"
contiguous_reduce22_bool:
.text.contiguous_reduce22_bool:
        /* <DEDUP_REMOVED lines=16> */
[----:B------:R-:W-:Y:S01]  /*0100*/  @!P0 IMAD.WIDE.U32 R4, R9, UR8, R2 ;  /* 0x0000000809048c25 */ /* 0x000fe2000f8e0002 */
[----:B-1----:R-:W-:-:S03]  /*0110*/  @!P0 IADD3 R6, P2, PT, R6, R10, RZ ;  /* 0x0000000a06068210 */ /* 0x002fc60007f5e0ff */
[----:B------:R-:W-:Y:S01]  /*0120*/  @!P0 IMAD R9, R9, UR9, RZ ;  /* 0x0000000909098c24 */ /* 0x000fe2000f8e02ff */
[----:B------:R-:W-:-:S04]  /*0130*/  @!P0 IADD3 R4, P1, PT, R4, R10, RZ ;  /* 0x0000000a04048210 */ /* 0x000fc80007f3e0ff */
[C---:B------:R-:W-:Y:S02]  /*0140*/  @!P0 IADD3.X R7, PT, PT, R11.reuse, R9, R7, P2, !PT ;  /* 0x000000090b078210 */ /* 0x040fe400017fe407 */
[----:B------:R-:W-:-:S03]  /*0150*/  @!P0 IADD3.X R5, PT, PT, R11, R5, R9, P1, !PT ;  /* 0x000000050b058210 */ /* 0x000fc60000ffe409 */
[----:B---3--:R-:W2:Y:S04]  /*0160*/  @!P0 LDG.E.U8 R6, desc[UR12][R6.64] ;  /* 0x0000000c06068981 */ /* 0x008ea8000c1e1100 */
[----:B------:R0:W3:Y:S01]  /*0170*/  @!P0 LDG.E.U8 R4, desc[UR12][R4.64] ;  /* 0x0000000c04048981 */ /* 0x0000e2000c1e1100 */
[----:B------:R-:W1:Y:S01]  /*0180*/  S2UR UR6, SR_CgaCtaId ;  /* 0x00000000000679c3 */ /* 0x000e620000008800 */
[----:B------:R-:W-:Y:S01]  /*0190*/  UMOV UR4, 0x400 ;  /* 0x0000040000047882 */ /* 0x000fe20000000000 */
[----:B------:R-:W-:Y:S01]  /*01a0*/  IMAD.MOV.U32 R8, RZ, RZ, 0x1 ;  /* 0x00000001ff087424 */ /* 0x000fe200078e00ff */
[----:B------:R-:W4:Y:S01]  /*01b0*/  LDCU UR5, c[0x0][0x360] ;  /* 0x00006c00ff0577ac */ /* 0x000f220008000800 */
[----:B------:R-:W-:Y:S01]  /*01c0*/  BSSY.RECONVERGENT B0, `(.L_x_2911) ;  /* 0x0000016000007945 */ /* 0x000fe20003800200 */
[----:B------:R-:W-:-:S02]  /*01d0*/  ISETP.GT.U32.AND P2, PT, R0, 0x1f, PT ;  /* 0x0000001f0000780c */ /* 0x000fc40003f44070 */
[----:B0-----:R-:W-:Y:S01]  /*01e0*/  PRMT R5, R8, 0x7610, R5 ;  /* 0x0000761008057816 */ /* 0x001fe20000000005 */
[----:B-1----:R-:W-:-:S09]  /*01f0*/  ULEA UR4, UR6, UR4, 0x18 ;  /* 0x0000000406047291 */ /* 0x002fd2000f8ec0ff */
[----:B------:R0:W-:Y:S01]  /*0200*/  STS.U8 [R0+UR4], R5 ;  /* 0x0000000500007988 */ /* 0x0001e20008000004 */
[----:B--2---:R-:W-:-:S04]  /*0210*/  @!P0 ISETP.NE.AND P1, PT, R6, RZ, PT ;  /* 0x000000ff0600820c */ /* 0x004fc80003f25270 */
[----:B---3--:R-:W-:-:S04]  /*0220*/  @!P0 ISETP.NE.AND P1, PT, R4, RZ, P1 ;  /* 0x000000ff0400820c */ /* 0x008fc80000f25270 */
[----:B------:R-:W-:-:S05]  /*0230*/  @!P0 SEL R7, RZ, 0x1, !P1 ;  /* 0x00000001ff078807 */ /* 0x000fca0004800000 */
[----:B------:R0:W-:Y:S01]  /*0240*/  @!P0 STS.U8 [R0+UR4], R7 ;  /* 0x0000000700008988 */ /* 0x0001e20008000004 */
[----:B----4-:R-:W-:Y:S05]  /*0250*/  @!P0 BRA `(.L_x_2912) ;  /* 0x0000000000308947 */ /* 0x010fea0003800000 */
        /* <DEDUP_REMOVED lines=8> */
[----:B-1----:R-:W-:-:S04]  /*02e0*/  IADD3 R2, P0, PT, R2, UR10, RZ ;  /* 0x0000000a02027c10 */ /* 0x002fc8000ff1e0ff */
[----:B------:R-:W-:-:S06]  /*02f0*/  IADD3.X R3, PT, PT, R5, UR11, RZ, P0, !PT ;  /* 0x0000000b05037c10 */ /* 0x000fcc00087fe4ff */
[----:B------:R-:W2:Y:S04]  /*0300*/  LDG.E.U8 R3, desc[UR12][R2.64] ;  /* 0x0000000c02037981 */ /* 0x000ea8000c1e1100 */
[----:B--2---:R1:W-:Y:S02]  /*0310*/  STS.U8 [R0+UR4], R3 ;  /* 0x0000000300007988 */ /* 0x0043e40008000004 */
.L_x_2912:
[----:B------:R-:W-:Y:S05]  /*0320*/  BSYNC.RECONVERGENT B0 ;  /* 0x0000000000007941 */ /* 0x000fea0003800200 */
.L_x_2911:
[----:B------:R-:W-:Y:S01]  /*0330*/  BAR.SYNC.DEFER_BLOCKING 0x0 ;  /* 0x0000000000007b1d */ /* 0x000fe20000010000 */
[----:B------:R-:W-:Y:S01]  /*0340*/  UISETP.GE.U32.AND UP0, UPT, UR5, 0x42, UPT ;  /* 0x000000420500788c */ /* 0x000fe2000bf06070 */
[----:B------:R-:W-:-:S08]  /*0350*/  VIADD R2, R0, UR4 ;  /* 0x0000000400027c36 */ /* 0x000fd00008000000 */
[----:B------:R-:W-:Y:S05]  /*0360*/  BRA.U !UP0, `(.L_x_2913) ;  /* 0x0000000108307547 */ /* 0x000fea000b800000 */
.L_x_2914:
[----:B------:R-:W-:Y:S02]  /*0370*/  USHF.R.U32.HI UR6, URZ, 0x1, UR5 ;  /* 0x00000001ff067899 */ /* 0x000fe40008011605 */
[----:B------:R-:W-:-:S04]  /*0380*/  UISETP.GT.U32.AND UP0, UPT, UR5, 0x83, UPT ;  /* 0x000000830500788c */ /* 0x000fc8000bf04070 */
[----:B------:R-:W-:Y:S01]  /*0390*/  ISETP.GE.U32.AND P1, PT, R0, UR6, PT ;  /* 0x0000000600007c0c */ /* 0x000fe2000bf26070 */
[----:B------:R-:W-:-:S12]  /*03a0*/  UMOV UR5, UR6 ;  /* 0x0000000600057c82 */ /* 0x000fd80008000000 */
[----:B--2---:R-:W2:Y:S04]  /*03b0*/  @!P1 LDS.U8 R4, [R2+UR6] ;  /* 0x0000000602049984 */ /* 0x004ea80008000000 */
[----:B-1----:R-:W1:Y:S01]  /*03c0*/  @!P1 LDS.U8 R3, [R0+UR4] ;  /* 0x0000000400039984 */ /* 0x002e620008000000 */
[----:B--2---:R-:W-:-:S04]  /*03d0*/  @!P1 ISETP.NE.AND P0, PT, R4, RZ, PT ;  /* 0x000000ff0400920c */ /* 0x004fc80003f05270 */
[----:B-1----:R-:W-:-:S04]  /*03e0*/  @!P1 ISETP.NE.AND P0, PT, R3, RZ, P0 ;  /* 0x000000ff0300920c */ /* 0x002fc80000705270 */
[----:B------:R-:W-:-:S05]  /*03f0*/  @!P1 SEL R3, RZ, 0x1, !P0 ;  /* 0x00000001ff039807 */ /* 0x000fca0004000000 */
[----:B------:R2:W-:Y:S01]  /*0400*/  @!P1 STS.U8 [R0+UR4], R3 ;  /* 0x0000000300009988 */ /* 0x0005e20008000004 */
[----:B------:R-:W-:Y:S06]  /*0410*/  BAR.SYNC.DEFER_BLOCKING 0x0 ;  /* 0x0000000000007b1d */ /* 0x000fec0000010000 */
[----:B------:R-:W-:Y:S05]  /*0420*/  BRA.U UP0, `(.L_x_2914) ;  /* 0xfffffffd00d07547 */ /* 0x000fea000b83ffff */
.L_x_2913:
[----:B------:R-:W-:Y:S05]  /*0430*/  @P2 EXIT ;  /* 0x000000000000294d */ /* 0x000fea0003800000 */
[----:B-12---:R-:W-:Y:S01]  /*0440*/  LDS.U8 R3, [R0+UR4] ;  /* 0x0000000400037984 */ /* 0x006fe20008000000 */
[----:B------:R-:W-:-:S03]  /*0450*/  ISETP.NE.AND P1, PT, R0, RZ, PT ;  /* 0x000000ff0000720c */ /* 0x000fc60003f25270 */
[----:B------:R-:W1:Y:S02]  /*0460*/  LDS.U8 R2, [R0+UR4+0x20] ;  /* 0x0000200400027984 */ /* 0x000e640008000000 */
[----:B-1----:R-:W-:-:S04]  /*0470*/  ISETP.NE.AND P0, PT, R2, RZ, PT ;  /* 0x000000ff0200720c */ /* 0x002fc80003f05270 */
[----:B------:R-:W-:-:S04]  /*0480*/  ISETP.NE.AND P0, PT, R3, RZ, P0 ;  /* 0x000000ff0300720c */ /* 0x000fc80000705270 */
[----:B------:R-:W-:-:S05]  /*0490*/  SEL R3, RZ, 0x1, !P0 ;  /* 0x00000001ff037807 */ /* 0x000fca0004000000 */
[----:B------:R-:W-:Y:S04]  /*04a0*/  STS.U8 [R0+UR4], R3 ;  /* 0x0000000300007988 */ /* 0x000fe80008000004 */
[----:B------:R-:W-:Y:S04]  /*04b0*/  LDS.U8 R2, [R0+UR4] ;  /* 0x0000000400027984 */ /* 0x000fe80008000000 */
[----:B------:R-:W1:Y:S02]  /*04c0*/  LDS.U8 R4, [R0+UR4+0x10] ;  /* 0x0000100400047984 */ /* 0x000e640008000000 */
[----:B-1----:R-:W-:-:S04]  /*04d0*/  ISETP.NE.AND P0, PT, R4, RZ, PT ;  /* 0x000000ff0400720c */ /* 0x002fc80003f05270 */
[----:B------:R-:W-:-:S04]  /*04e0*/  ISETP.NE.AND P0, PT, R2, RZ, P0 ;  /* 0x000000ff0200720c */ /* 0x000fc80000705270 */
[----:B0-----:R-:W-:-:S05]  /*04f0*/  SEL R5, RZ, 0x1, !P0 ;  /* 0x00000001ff057807 */ /* 0x001fca0004000000 */
[----:B------:R-:W-:Y:S04]  /*0500*/  STS.U8 [R0+UR4], R5 ;  /* 0x0000000500007988 */ /* 0x000fe80008000004 */
[----:B------:R-:W-:Y:S04]  /*0510*/  LDS.U8 R2, [R0+UR4] ;  /* 0x0000000400027984 */ /* 0x000fe80008000000 */
[----:B------:R-:W0:Y:S02]  /*0520*/  LDS.U8 R4, [R0+UR4+0x8] ;  /* 0x0000080400047984 */ /* 0x000e240008000000 */
[----:B0-----:R-:W-:-:S04]  /*0530*/  ISETP.NE.AND P0, PT, R4, RZ, PT ;  /* 0x000000ff0400720c */ /* 0x001fc80003f05270 */
[----:B------:R-:W-:-:S04]  /*0540*/  ISETP.NE.AND P0, PT, R2, RZ, P0 ;  /* 0x000000ff0200720c */ /* 0x000fc80000705270 */
[----:B------:R-:W-:-:S05]  /*0550*/  SEL R3, RZ, 0x1, !P0 ;  /* 0x00000001ff037807 */ /* 0x000fca0004000000 */
        /* <DEDUP_REMOVED lines=33> */
[----:B------:R-:W-:-:S04]  /*0770*/  IMAD.U32 R2, RZ, RZ, UR4 ;  /* 0x00000004ff027e24 */ /* 0x000fc8000f8e00ff */
[----:B------:R-:W-:-:S05]  /*0780*/  IMAD.U32 R3, RZ, RZ, UR5 ;  /* 0x00000005ff037e24 */ /* 0x000fca000f8e00ff */
[----:B0-----:R-:W-:Y:S01]  /*0790*/  STG.E.U8 desc[UR12][R2.64], R5 ;  /* 0x0000000502007986 */ /* 0x001fe2000c10110c */
[----:B------:R-:W-:Y:S05]  /*07a0*/  EXIT ;  /* 0x000000000000794d */ /* 0x000fea0003800000 */
.L_x_2915:
        /* <DEDUP_REMOVED lines=13> */
.L_x_3253:


//--------------------- .text.contiguous_reduce2_bool --------------------------
	.section	.text.contiguous_reduce2_bool,"ax",@progbits
	.align	128
        .global         contiguous_reduce2_bool
        .type           contiguous_reduce2_bool,@function
        .size           contiguous_reduce2_bool,(.L_x_3194 - contiguous_reduce2_bool)
        .other          contiguous_reduce2_bool,@"STO_CUDA_ENTRY STV_DEFAULT"
contiguous_reduce2_bool:
.text.contiguous_reduce2_bool:
        /* <DEDUP_REMOVED lines=49> */
.L_x_2944:
        /* <DEDUP_REMOVED lines=32> */
.L_x_2921:
[----:B------:R-:W-:Y:S01]  /*0510*/  IMAD.MOV.U32 R26, RZ, RZ, R4 ;  /* 0x000000ffff1a7224 */ /* 0x000fe200078e0004 */
[----:B------:R-:W-:Y:S01]  /*0520*/  MOV R11, R3 ;  /* 0x00000003000b7202 */ /* 0x000fe20000000f00 */
[----:B------:R-:W-:Y:S01]  /*0530*/  IMAD.MOV.U32 R10, RZ, RZ, R22 ;  /* 0x000000ffff0a7224 */ /* 0x000fe200078e0016 */
[----:B------:R-:W-:Y:S02]  /*0540*/  MOV R9, R23 ;  /* 0x0000001700097202 */ /* 0x000fe40000000f00 */
[----:B------:R-:W-:-:S07]  /*0550*/  MOV R8, 0x570 ;  /* 0x0000057000087802 */ /* 0x000fce0000000f00 */
[----:B-1----:R-:W-:Y:S05]  /*0560*/  CALL.REL.NOINC `($__internal_68_$__cuda_sm20_div_s64) ;  /* 0x00000064006c7944 */ /* 0x002fea0003c00000 */
        /* <DEDUP_REMOVED lines=10> */
.L_x_2922:
[----:B------:R-:W-:Y:S05]  /*0610*/  BSYNC.RECONVERGENT B1 ;  /* 0x0000000000017941 */ /* 0x000fea0003800200 */
.L_x_2920:
        /* <DEDUP_REMOVED lines=34> */
.L_x_2924:
[----:B------:R-:W-:Y:S01]  /*0840*/  IMAD.MOV.U32 R26, RZ, RZ, R18 ;  /* 0x000000ffff1a7224 */ /* 0x000fe200078e0012 */
[----:B------:R-:W-:Y:S01]  /*0850*/  MOV R11, R19 ;  /* 0x00000013000b7202 */ /* 0x000fe20000000f00 */
[----:B------:R-:W-:Y:S01]  /*0860*/  IMAD.MOV.U32 R10, RZ, RZ, R22 ;  /* 0x000000ffff0a7224 */ /* 0x000fe200078e0016 */
[----:B------:R-:W-:Y:S02]  /*0870*/  MOV R9, R23 ;  /* 0x0000001700097202 */ /* 0x000fe40000000f00 */
[----:B------:R-:W-:-:S07]  /*0880*/  MOV R8, 0x8a0 ;  /* 0x000008a000087802 */ /* 0x000fce0000000f00 */
[----:B------:R-:W-:Y:S05]  /*0890*/  CALL.REL.NOINC `($__internal_68_$__cuda_sm20_div_s64) ;  /* 0x0000006000a07944 */ /* 0x000fea0003c00000 */
        /* <DEDUP_REMOVED lines=8> */
.L_x_2925:
[----:B------:R-:W-:Y:S05]  /*0920*/  BSYNC.RECONVERGENT B1 ;  /* 0x0000000000017941 */ /* 0x000fea0003800200 */
.L_x_2923:
        /* <DEDUP_REMOVED lines=33> */
.L_x_2927:
[----:B------:R-:W-:Y:S01]  /*0b40*/  MOV R26, R36 ;  /* 0x00000024001a7202 */ /* 0x000fe20000000f00 */
[----:B------:R-:W-:Y:S01]  /*0b50*/  IMAD.MOV.U32 R11, RZ, RZ, R37 ;  /* 0x000000ffff0b7224 */ /* 0x000fe200078e0025 */
[----:B------:R-:W-:Y:S01]  /*0b60*/  MOV R10, R18 ;  /* 0x00000012000a7202 */ /* 0x000fe20000000f00 */
[----:B------:R-:W-:Y:S01]  /*0b70*/  IMAD.MOV.U32 R9, RZ, RZ, R19 ;  /* 0x000000ffff097224 */ /* 0x000fe200078e0013 */
[----:B------:R-:W-:-:S07]  /*0b80*/  MOV R8, 0xba0 ;  /* 0x00000ba000087802 */ /* 0x000fce0000000f00 */
[----:B------:R-:W-:Y:S05]  /*0b90*/  CALL.REL.NOINC `($__internal_68_$__cuda_sm20_div_s64) ;  /* 0x0000005c00e07944 */ /* 0x000fea0003c00000 */
        /* <DEDUP_REMOVED lines=10> */
.L_x_2928:
[----:B------:R-:W-:Y:S05]  /*0c40*/  BSYNC.RECONVERGENT B1 ;  /* 0x0000000000017941 */ /* 0x000fea0003800200 */
.L_x_2926:
        /* <DEDUP_REMOVED lines=35> */
.L_x_2930:
[----:B------:R-:W-:Y:S01]  /*0e80*/  IMAD.MOV.U32 R26, RZ, RZ, R22 ;  /* 0x000000ffff1a7224 */ /* 0x000fe200078e0016 */
[----:B------:R-:W-:Y:S01]  /*0e90*/  MOV R11, R23 ;  /* 0x00000017000b7202 */ /* 0x000fe20000000f00 */
[----:B------:R-:W-:Y:S01]  /*0ea0*/  IMAD.MOV.U32 R10, RZ, RZ, R18 ;  /* 0x000000ffff0a7224 */ /* 0x000fe200078e0012 */
[----:B------:R-:W-:Y:S02]  /*0eb0*/  MOV R9, R19 ;  /* 0x0000001300097202 */ /* 0x000fe40000000f00 */
[----:B------:R-:W-:-:S07]  /*0ec0*/  MOV R8, 0xee0 ;  /* 0x00000ee000087802 */ /* 0x000fce0000000f00 */
[----:B------:R-:W-:Y:S05]  /*0ed0*/  CALL.REL.NOINC `($__internal_68_$__cuda_sm20_div_s64) ;  /* 0x0000005c00107944 */ /* 0x000fea0003c00000 */
        /* <DEDUP_REMOVED lines=11> */
.L_x_2931:
[----:B------:R-:W-:Y:S05]  /*0f90*/  BSYNC.RECONVERGENT B1 ;  /* 0x0000000000017941 */ /* 0x000fea0003800200 */
.L_x_2929:
        /* <DEDUP_REMOVED lines=36> */
.L_x_2933:
        /* <DEDUP_REMOVED lines=16> */
.L_x_2934:
[----:B------:R-:W-:Y:S05]  /*12e0*/  BSYNC.RECONVERGENT B1 ;  /* 0x0000000000017941 */ /* 0x000fea0003800200 */
.L_x_2932:
        /* <DEDUP_REMOVED lines=35> */
.L_x_2936:
[----:B------:R-:W-:Y:S01]  /*1520*/  IMAD.MOV.U32 R26, RZ, RZ, R42 ;  /* 0x000000ffff1a7224 */ /* 0x000fe200078e002a */
[----:B------:R-:W-:Y:S01]  /*1530*/  MOV R11, R43 ;  /* 0x0000002b000b7202 */ /* 0x000fe20000000f00 */
[----:B------:R-:W-:Y:S01]  /*1540*/  IMAD.MOV.U32 R10, RZ, RZ, R18 ;  /* 0x000000ffff0a7224 */ /* 0x000fe200078e0012 */
[----:B------:R-:W-:Y:S02]  /*1550*/  MOV R9, R19 ;  /* 0x0000001300097202 */ /* 0x000fe40000000f00 */
[----:B------:R-:W-:-:S07]  /*1560*/  MOV R8, 0x1580 ;  /* 0x0000158000087802 */ /* 0x000fce0000000f00 */
[----:B------:R-:W-:Y:S05]  /*1570*/  CALL.REL.NOINC `($__internal_68_$__cuda_sm20_div_s64) ;  /* 0x0000005400687944 */ /* 0x000fea0003c00000 */
        /* <DEDUP_REMOVED lines=11> */
.L_x_2937:
[----:B------:R-:W-:Y:S05]  /*1630*/  BSYNC.RECONVERGENT B1 ;  /* 0x0000000000017941 */ /* 0x000fea0003800200 */
.L_x_2935:
        /* <DEDUP_REMOVED lines=35> */
.L_x_2939:
[----:B------:R-:W-:Y:S01]  /*1870*/  IMAD.MOV.U32 R26, RZ, RZ, R38 ;  /* 0x000000ffff1a7224 */ /* 0x000fe200078e0026 */
[----:B------:R-:W-:Y:S01]  /*1880*/  MOV R11, R39 ;  /* 0x00000027000b7202 */ /* 0x000fe20000000f00 */
[----:B------:R-:W-:Y:S01]  /*1890*/  IMAD.MOV.U32 R10, RZ, RZ, R20 ;  /* 0x000000ffff0a7224 */ /* 0x000fe200078e0014 */
[----:B------:R-:W-:Y:S02]  /*18a0*/  MOV R9, R21 ;  /* 0x0000001500097202 */ /* 0x000fe40000000f00 */
[----:B------:R-:W-:-:S07]  /*18b0*/  MOV R8, 0x18d0 ;  /* 0x000018d000087802 */ /* 0x000fce0000000f00 */
[----:B------:R-:W-:Y:S05]  /*18c0*/  CALL.REL.NOINC `($__internal_68_$__cuda_sm20_div_s64) ;  /* 0x0000005000947944 */ /* 0x000fea0003c00000 */
        /* <DEDUP_REMOVED lines=11> */
.L_x_2940:
[----:B------:R-:W-:Y:S05]  /*1980*/  BSYNC.RECONVERGENT B1 ;  /* 0x0000000000017941 */ /* 0x000fea0003800200 */
.L_x_2938:
        /* <DEDUP_REMOVED lines=35> */
.L_x_2942:
[----:B------:R-:W-:Y:S01]  /*1bc0*/  IMAD.MOV.U32 R26, RZ, RZ, R18 ;  /* 0x000000ffff1a7224 */ /* 0x000fe200078e0012 */
[----:B------:R-:W-:Y:S01]  /*1bd0*/  MOV R11, R19 ;  /* 0x00000013000b7202 */ /* 0x000fe20000000f00 */
[----:B------:R-:W-:Y:S01]  /*1be0*/  IMAD.MOV.U32 R10, RZ, RZ, R20 ;  /* 0x000000ffff0a7224 */ /* 0x000fe200078e0014 */
[----:B------:R-:W-:Y:S02]  /*1bf0*/  MOV R9, R21 ;  /* 0x0000001500097202 */ /* 0x000fe40000000f00 */
[----:B------:R-:W-:-:S07]  /*1c00*/  MOV R8, 0x1c20 ;  /* 0x00001c2000087802 */ /* 0x000fce0000000f00 */
[----:B------:R-:W-:Y:S05]  /*1c10*/  CALL.REL.NOINC `($__internal_68_$__cuda_sm20_div_s64) ;  /* 0x0000004c00c07944 */ /* 0x000fea0003c00000 */
        /* <DEDUP_REMOVED lines=11> */
.L_x_2943:
[----:B------:R-:W-:Y:S05]  /*1cd0*/  BSYNC.RECONVERGENT B1 ;  /* 0x0000000000017941 */ /* 0x000fea0003800200 */
.L_x_2941:
        /* <DEDUP_REMOVED lines=9> */
.L_x_2919:
        /* <DEDUP_REMOVED lines=35> */
.L_x_2947:
        /* <DEDUP_REMOVED lines=16> */
.L_x_2948:
[----:B------:R-:W-:Y:S05]  /*20a0*/  BSYNC.RECONVERGENT B1 ;  /* 0x0000000000017941 */ /* 0x000fea0003800200 */
.L_x_2946:
        /* <DEDUP_REMOVED lines=34> */
.L_x_2950:
        /* <DEDUP_REMOVED lines=14> */
.L_x_2951:
[----:B------:R-:W-:Y:S05]  /*23b0*/  BSYNC.RECONVERGENT B1 ;  /* 0x0000000000017941 */ /* 0x000fea0003800200 */
.L_x_2949:
        /* <DEDUP_REMOVED lines=35> */
.L_x_2953:
[----:B------:R-:W-:Y:S01]  /*25f0*/  MOV R26, R22 ;  /* 0x00000016001a7202 */ /* 0x000fe20000000f00 */
[----:B------:R-:W-:Y:S01]  /*2600*/  IMAD.MOV.U32 R11, RZ, RZ, R23 ;  /* 0x000000ffff0b7224 */ /* 0x000fe200078e0017 */
[----:B------:R-:W-:Y:S01]  /*2610*/  MOV R10, R14 ;  /* 0x0000000e000a7202 */ /* 0x000fe20000000f00 */
[----:B------:R-:W-:Y:S01]  /*2620*/  IMAD.MOV.U32 R9, RZ, RZ, R15 ;  /* 0x000000ffff097224 */ /* 0x000fe200078e000f */
[----:B------:R-:W-:-:S07]  /*2630*/  MOV R8, 0x2650 ;  /* 0x0000265000087802 */ /* 0x000fce0000000f00 */
[----:B------:R-:W-:Y:S05]  /*2640*/  CALL.REL.NOINC `($__internal_68_$__cuda_sm20_div_s64) ;  /* 0x0000004400347944 */ /* 0x000fea0003c00000 */
        /* <DEDUP_REMOVED lines=11> */
.L_x_2954:
[----:B------:R-:W-:Y:S05]  /*2700*/  BSYNC.RECONVERGENT B1 ;  /* 0x0000000000017941 */ /* 0x000fea0003800200 */
.L_x_2952:
        /* <DEDUP_REMOVED lines=35> */
.L_x_2956:
        /* <DEDUP_REMOVED lines=16> */
.L_x_2957:
[----:B------:R-:W-:Y:S05]  /*2a40*/  BSYNC.RECONVERGENT B1 ;  /* 0x0000000000017941 */ /* 0x000fea0003800200 */
.L_x_2955:
[----:B------:R-:W-:Y:S01]  /*2a50*/  IMAD R9, R9, R22, RZ ;  /* 0x0000001609097224 */ /* 0x000fe200078e02ff */
[----:B------:R-:W-:Y:S01]  /*2a60*/  IADD3 R5, PT, PT, R5, -0x2, RZ ;  /* 0xfffffffe05057810 */ /* 0x000fe20007ffe0ff */
[----:B------:R-:W-:Y:S02]  /*2a70*/  IMAD.MOV.U32 R6, RZ, RZ, R20 ;  /* 0x000000ffff067224 */ /* 0x000fe400078e0014 */
[-C--:B------:R-:W-:Y:S02]  /*2a80*/  IMAD R9, R23, R8.reuse, R9 ;  /* 0x0000000817097224 */ /* 0x080fe400078e0209 */
[----:B------:R-:W-:-:S04]  /*2a90*/  IMAD.WIDE.U32 R20, R22, R8, R6 ;  /* 0x0000000816147225 */ /* 0x000fc800078e0006 */
[----:B------:R-:W-:-:S07]  /*2aa0*/  IMAD.IADD R21, R21, 0x1, R9 ;  /* 0x0000000115157824 */ /* 0x000fce00078e0209 */
.L_x_2945:
        /* <DEDUP_REMOVED lines=31> */
.L_x_2959:
[----:B------:R-:W-:Y:S01]  /*2ca0*/  MOV R23, R3 ;  /* 0x0000000300177202 */ /* 0x000fe20000000f00 */
[----:B------:R-:W-:Y:S01]  /*2cb0*/  IMAD.MOV.U32 R22, RZ, RZ, R6 ;  /* 0x000000ffff167224 */ /* 0x000fe200078e0006 */
[----:B------:R-:W-:Y:S02]  /*2cc0*/  MOV R3, R7 ;  /* 0x0000000700037202 */ /* 0x000fe40000000f00 */
[----:B------:R-:W-:-:S07]  /*2cd0*/  MOV R24, 0x2cf0 ;  /* 0x00002cf000187802 */ /* 0x000fce0000000f00 */
[----:B------:R-:W-:Y:S05]  /*2ce0*/  CALL.REL.NOINC `($__internal_69_$__cuda_sm20_rem_s64) ;  /* 0x0000004000d87944 */ /* 0x000fea0003c00000 */
[----:B------:R-:W-:-:S07]  /*2cf0*/  IMAD.MOV.U32 R8, RZ, RZ, R4 ;  /* 0x000000ffff087224 */ /* 0x000fce00078e0004 */
.L_x_2960:
[----:B------:R-:W-:Y:S05]  /*2d00*/  BSYNC.RECONVERGENT B1 ;  /* 0x0000000000017941 */ /* 0x000fea0003800200 */
.L_x_2958:
        /* <DEDUP_REMOVED lines=30> */
.L_x_2962:
[----:B------:R-:W-:Y:S01]  /*2ef0*/  MOV R22, R6 ;  /* 0x0000000600167202 */ /* 0x000fe20000000f00 */
[----:B------:R-:W-:Y:S01]  /*2f00*/  IMAD.MOV.U32 R3, RZ, RZ, R7 ;  /* 0x000000ffff037224 */ /* 0x000fe200078e0007 */
[----:B------:R-:W-:Y:S01]  /*2f10*/  MOV R4, R18 ;  /* 0x0000001200047202 */ /* 0x000fe20000000f00 */
[----:B------:R-:W-:Y:S01]  /*2f20*/  IMAD.MOV.U32 R23, RZ, RZ, R19 ;  /* 0x000000ffff177224 */ /* 0x000fe200078e0013 */
[----:B------:R-:W-:-:S07]  /*2f30*/  MOV R24, 0x2f50 ;  /* 0x00002f5000187802 */ /* 0x000fce0000000f00 */
[----:B------:R-:W-:Y:S05]  /*2f40*/  CALL.REL.NOINC `($__internal_69_$__cuda_sm20_rem_s64) ;  /* 0x0000004000407944 */ /* 0x000fea0003c00000 */
[----:B------:R-:W-:-:S07]  /*2f50*/  MOV R5, R9 ;  /* 0x0000000900057202 */ /* 0x000fce0000000f00 */
.L_x_2963:
[----:B------:R-:W-:Y:S05]  /*2f60*/  BSYNC.RECONVERGENT B1 ;  /* 0x0000000000017941 */ /* 0x000fea0003800200 */
.L_x_2961:
[----:B------:R-:W-:Y:S02]  /*2f70*/  IMAD R3, R5, R14, RZ ;  /* 0x0000000e05037224 */ /* 0x000fe400078e02ff */
[----:B------:R-:W-:-:S04]  /*2f80*/  IMAD.WIDE.U32 R20, R14, R4, R20 ;  /* 0x000000040e147225 */ /* 0x000fc800078e0014 */
[----:B------:R-:W-:-:S04]  /*2f90*/  IMAD R3, R15, R4, R3 ;  /* 0x000000040f037224 */ /* 0x000fc800078e0203 */
[----:B------:R-:W-:-:S07]  /*2fa0*/  IMAD.IADD R21, R21, 0x1, R3 ;  /* 0x0000000115157824 */ /* 0x000fce00078e0203 */
.L_x_2918:
[----:B------:R-:W0:Y:S02]  /*2fb0*/  LDCU.64 UR10, c[0x0][0x388] ;  /* 0x00007100ff0a77ac */ /* 0x000e240008000a00 */
[----:B0-----:R-:W-:Y:S02]  /*2fc0*/  IADD3 R20, P1, PT, R20, UR10, RZ ;  /* 0x0000000a14147c10 */ /* 0x001fe4000ff3e0ff */
[----:B------:R-:W-:Y:S02]  /*2fd0*/  IADD3 R12, P0, PT, R12, UR10, RZ ;  /* 0x0000000a0c0c7c10 */ /* 0x000fe4000ff1e0ff */
[----:B------:R-:W-:Y:S02]  /*2fe0*/  IADD3.X R21, PT, PT, R21, UR11, RZ, P1, !PT ;  /* 0x0000000b15157c10 */ /* 0x000fe40008ffe4ff */
[----:B------:R-:W-:-:S03]  /*2ff0*/  IADD3.X R13, PT, PT, R13, UR11, RZ, P0, !PT ;  /* 0x0000000b0d0d7c10 */ /* 0x000fc600087fe4ff */
[----:B------:R-:W2:Y:S04]  /*3000*/  LDG.E.U8 R20, desc[UR12][R20.64] ;  /* 0x0000000c14147981 */ /* 0x000ea8000c1e1100 */
[----:B------:R-:W3:Y:S01]  /*3010*/  LDG.E.U8 R12, desc[UR12][R12.64] ;  /* 0x0000000c0c0c7981 */ /* 0x000ee2000c1e1100 */
[----:B--2---:R-:W-:-:S04]  /*3020*/  ISETP.NE.AND P0, PT, R20, RZ, PT ;  /* 0x000000ff1400720c */ /* 0x004fc80003f05270 */
[----:B---3--:R-:W-:-:S04]  /*3030*/  ISETP.NE.AND P0, PT, R12, RZ, P0 ;  /* 0x000000ff0c00720c */ /* 0x008fc80000705270 */
[----:B------:R-:W-:-:S05]  /*3040*/  SEL R3, RZ, 0x1, !P0 ;  /* 0x00000001ff037807 */ /* 0x000fca0004000000 */
[----:B------:R1:W-:Y:S01]  /*3050*/  STS.U8 [R0+UR4], R3 ;  /* 0x0000000300007988 */ /* 0x0003e20008000004 */
[----:B------:R-:W-:Y:S05]  /*3060*/  BRA `(.L_x_2964) ;  /* 0x0000003400887947 */ /* 0x000fea0003800000 */
.L_x_2917:
        /* <DEDUP_REMOVED lines=20> */
.L_x_2991:
        /* <DEDUP_REMOVED lines=31> */
.L_x_2968:
[----:B------:R-:W-:Y:S01]  /*33a0*/  MOV R26, R4 ;  /* 0x00000004001a7202 */ /* 0x000fe20000000f00 */
[----:B------:R-:W-:Y:S01]  /*33b0*/  IMAD.MOV.U32 R11, RZ, RZ, R5 ;  /* 0x000000ffff0b7224 */ /* 0x000fe200078e0005 */
[----:B------:R-:W-:Y:S01]  /*33c0*/  MOV R10, R36 ;  /* 0x00000024000a7202 */ /* 0x000fe20000000f00 */
[----:B------:R-:W-:Y:S01]  /*33d0*/  IMAD.MOV.U32 R9, RZ, RZ, R37 ;  /* 0x000000ffff097224 */ /* 0x000fe200078e0025 */
[----:B------:R-:W-:-:S07]  /*33e0*/  MOV R8, 0x3400 ;  /* 0x0000340000087802 */ /* 0x000fce0000000f00 */
[----:B-123--:R-:W-:Y:S05]  /*33f0*/  CALL.REL.NOINC `($__internal_68_$__cuda_sm20_div_s64) ;  /* 0x0000003400c87944 */ /* 0x00efea0003c00000 */
        /* <DEDUP_REMOVED lines=8> */
.L_x_2969:
[----:B------:R-:W-:Y:S05]  /*3480*/  BSYNC.RECONVERGENT B1 ;  /* 0x0000000000017941 */ /* 0x000fea0003800200 */
.L_x_2967:
        /* <DEDUP_REMOVED lines=37> */
.L_x_2971:
        /* <DEDUP_REMOVED lines=16> */
.L_x_2972:
[----:B------:R-:W-:Y:S05]  /*37e0*/  BSYNC.RECONVERGENT B1 ;  /* 0x0000000000017941 */ /* 0x000fea0003800200 */
.L_x_2970:
        /* <DEDUP_REMOVED lines=38> */
.L_x_2974:
        /* <DEDUP_REMOVED lines=17> */
.L_x_2975:
[----:B------:R-:W-:Y:S05]  /*3b60*/  BSYNC.RECONVERGENT B1 ;  /* 0x0000000000017941 */ /* 0x000fea0003800200 */
.L_x_2973:
        /* <DEDUP_REMOVED lines=38> */
.L_x_2977:
[----:B------:R-:W-:Y:S01]  /*3dd0*/  MOV R26, R36 ;  /* 0x00000024001a7202 */ /* 0x000fe20000000f00 */
[----:B------:R-:W-:Y:S01]  /*3de0*/  IMAD.MOV.U32 R11, RZ, RZ, R37 ;  /* 0x000000ffff0b7224 */ /* 0x000fe200078e0025 */
[----:B------:R-:W-:Y:S01]  /*3df0*/  MOV R10, R38 ;  /* 0x00000026000a7202 */ /* 0x000fe20000000f00 */
[----:B------:R-:W-:Y:S01]  /*3e00*/  IMAD.MOV.U32 R9, RZ, RZ, R39 ;  /* 0x000000ffff097224 */ /* 0x000fe200078e0027 */
[----:B------:R-:W-:-:S07]  /*3e10*/  MOV R8, 0x3e30 ;  /* 0x00003e3000087802 */ /* 0x000fce0000000f00 */
[----:B-1----:R-:W-:Y:S05]  /*3e20*/  CALL.REL.NOINC `($__internal_68_$__cuda_sm20_div_s64) ;  /* 0x0000002c003c7944 */ /* 0x002fea0003c00000 */
        /* <DEDUP_REMOVED lines=11> */
.L_x_2978:
[----:B------:R-:W-:Y:S05]  /*3ee0*/  BSYNC.RECONVERGENT B1 ;  /* 0x0000000000017941 */ /* 0x000fea0003800200 */
.L_x_2976:
        /* <DEDUP_REMOVED lines=38> */
.L_x_2980:
        /* <DEDUP_REMOVED lines=17> */
.L_x_2981:
[----:B------:R-:W-:Y:S05]  /*4260*/  BSYNC.RECONVERGENT B1 ;  /* 0x0000000000017941 */ /* 0x000fea0003800200 */
.L_x_2979:
        /* <DEDUP_REMOVED lines=38> */
.L_x_2983:
        /* <DEDUP_REMOVED lines=17> */
.L_x_2984:
[----:B------:R-:W-:Y:S05]  /*45e0*/  BSYNC.RECONVERGENT B1 ;  /* 0x0000000000017941 */ /* 0x000fea0003800200 */
.L_x_2982:
        /* <DEDUP_REMOVED lines=38> */
.L_x_2986:
        /* <DEDUP_REMOVED lines=17> */
.L_x_2987:
[----:B------:R-:W-:Y:S05]  /*4960*/  BSYNC.RECONVERGENT B1 ;  /* 0x0000000000017941 */ /* 0x000fea0003800200 */
.L_x_2985:
        /* <DEDUP_REMOVED lines=36> */
.L_x_2989:
        /* <DEDUP_REMOVED lines=14> */
[----:B------:R-:W-:-:S04]  /*4c90*/  IMAD R5, R39, R11, R5 ;  /* 0x0000000b27057224 */ /* 0x000fc800078e0205 */
[----:B------:R-:W-:Y:S01]  /*4ca0*/  IMAD.IADD R11, R9, 0x1, R5 ;  /* 0x00000001090b7824 */ /* 0x000fe200078e0205 */
[----:B------:R-:W-:-:S07]  /*4cb0*/  MOV R5, R25 ;  /* 0x0000001900057202 */ /* 0x000fce0000000f00 */
.L_x_2990:
[----:B------:R-:W-:Y:S05]  /*4cc0*/  BSYNC.RECONVERGENT B1 ;  /* 0x0000000000017941 */ /* 0x000fea0003800200 */
.L_x_2988:
[----:B-1----:R-:W-:-:S06]  /*4cd0*/  IMAD.WIDE.U32 R8, R6, 0x8, R16 ;  /* 0x0000000806087825 */ /* 0x002fcc00078e0010 */
[----:B------:R-:W2:Y:S01]  /*4ce0*/  LDG.E.64 R8, desc[UR12][R8.64] ;  /* 0x0000000c08087981 */ /* 0x000ea2000c1e1b00 */
[----:B------:R-:W-:Y:S01]  /*4cf0*/  VIADD R13, R13, 0x8 ;  /* 0x000000080d0d7836 */ /* 0x000fe20000000000 */
[----:B------:R-:W-:Y:S01]  /*4d00*/  MOV R25, R3 ;  /* 0x0000000300197202 */ /* 0x000fe20000000f00 */
[----:B------:R-:W-:Y:S01]  /*4d10*/  IMAD.MOV.U32 R24, RZ, RZ, R40 ;  /* 0x000000ffff187224 */ /* 0x000fe200078e0028 */
[----:B------:R-:W-:Y:S02]  /*4d20*/  IADD3 R14, PT, PT, R14, -0x8, RZ ;  /* 0xfffffff80e0e7810 */ /* 0x000fe40007ffe0ff */
[----:B------:R-:W-:Y:S01]  /*4d30*/  ISETP.NE.AND P0, PT, R13, RZ, PT ;  /* 0x000000ff0d00720c */ /* 0x000fe20003f05270 */
[----:B--2---:R-:W-:-:S04]  /*4d40*/  IMAD.WIDE.U32 R24, R8, R37, R24 ;  /* 0x0000002508187225 */ /* 0x004fc800078e0018 */
[----:B------:R-:W-:Y:S01]  /*4d50*/  IMAD R37, R9, R37, RZ ;  /* 0x0000002509257224 */ /* 0x000fe200078e02ff */
[----:B------:R-:W-:-:S03]  /*4d60*/  IADD3 R12, P1, PT, R12, R24, RZ ;  /* 0x000000180c0c7210 */ /* 0x000fc60007f3e0ff */
[----:B------:R-:W-:-:S05]  /*4d70*/  IMAD R24, R8, R11, R37 ;  /* 0x0000000b08187224 */ /* 0x000fca00078e0225 */
[----:B------:R-:W-:Y:S01]  /*4d80*/  IADD3.X R7, PT, PT, R7, R25, R24, P1, !PT ;  /* 0x0000001907077210 */ /* 0x000fe20000ffe418 */
[----:B------:R-:W-:Y:S06]  /*4d90*/  @P0 BRA `(.L_x_2991) ;  /* 0xffffffe400040947 */ /* 0x000fec000383ffff */
[----:B------:R-:W-:-:S07]  /*4da0*/  VIADD R14, R14, 0x3 ;  /* 0x000000030e0e7836 */ /* 0x000fce0000000000 */
.L_x_2966:
        /* <DEDUP_REMOVED lines=36> */
.L_x_2994:
        /* <DEDUP_REMOVED lines=15> */
.L_x_2995:
[----:B------:R-:W-:Y:S05]  /*50e0*/  BSYNC.RECONVERGENT B1 ;  /* 0x0000000000017941 */ /* 0x000fea0003800200 */
.L_x_2993:
        /* <DEDUP_REMOVED lines=39> */
.L_x_2997:
        /* <DEDUP_REMOVED lines=17> */
.L_x_2998:
[----:B------:R-:W-:Y:S05]  /*5470*/  BSYNC.RECONVERGENT B1 ;  /* 0x0000000000017941 */ /* 0x000fea0003800200 */
.L_x_2996:
        /* <DEDUP_REMOVED lines=37> */
[----:B------:R-:W-:Y:S01]  /*56d0*/  MOV R20, R9 ;  /* 0x0000000900147202 */ /* 0x000fe20000000f00 */
[----:B------:R-:W-:Y:S06]  /*56e0*/  BRA `(.L_x_3001) ;  /* 0x0000000000447947 */ /* 0x000fec0003800000 */
.L_x_3000:
[----:B------:R-:W-:Y:S01]  /*56f0*/  MOV R26, R20 ;  /* 0x00000014001a7202 */ /* 0x000fe20000000f00 */
[----:B------:R-:W-:Y:S01]  /*5700*/  IMAD.MOV.U32 R10, RZ, RZ, R22 ;  /* 0x000000ffff0a7224 */ /* 0x000fe200078e0016 */
[----:B------:R-:W-:Y:S02]  /*5710*/  MOV R11, R21 ;  /* 0x00000015000b7202 */ /* 0x000fe40000000f00 */
[----:B------:R-:W-:Y:S02]  /*5720*/  MOV R9, R23 ;  /* 0x0000001700097202 */ /* 0x000fe40000000f00 */
[----:B------:R-:W-:-:S07]  /*5730*/  MOV R8, 0x5750 ;  /* 0x0000575000087802 */ /* 0x000fce0000000f00 */
[----:B------:R-:W-:Y:S05]  /*5740*/  CALL.REL.NOINC `($__internal_68_$__cuda_sm20_div_s64) ;  /* 0x0000001000f47944 */ /* 0x000fea0003c00000 */
        /* <DEDUP_REMOVED lines=11> */
.L_x_3001:
[----:B------:R-:W-:Y:S05]  /*5800*/  BSYNC.RECONVERGENT B1 ;  /* 0x0000000000017941 */ /* 0x000fea0003800200 */
.L_x_2999:
        /* <DEDUP_REMOVED lines=40> */
.L_x_3003:
[----:B------:R-:W-:Y:S01]  /*5a90*/  MOV R26, R20 ;  /* 0x00000014001a7202 */ /* 0x000fe20000000f00 */
[----:B------:R-:W-:Y:S01]  /*5aa0*/  IMAD.MOV.U32 R11, RZ, RZ, R21 ;  /* 0x000000ffff0b7224 */ /* 0x000fe200078e0015 */
[----:B------:R-:W-:Y:S02]  /*5ab0*/  MOV R10, R4 ;  /* 0x00000004000a7202 */ /* 0x000fe40000000f00 */
        /* <DEDUP_REMOVED lines=14> */
.L_x_3004:
[----:B------:R-:W-:Y:S05]  /*5ba0*/  BSYNC.RECONVERGENT B1 ;  /* 0x0000000000017941 */ /* 0x000fea0003800200 */
.L_x_3002:
        /* <DEDUP_REMOVED lines=10> */
.L_x_2992:
        /* <DEDUP_REMOVED lines=34> */
.L_x_3007:
        /* <DEDUP_REMOVED lines=15> */
.L_x_3008:
[----:B------:R-:W-:Y:S05]  /*5f60*/  BSYNC.RECONVERGENT B1 ;  /* 0x0000000000017941 */ /* 0x000fea0003800200 */
.L_x_3006:
        /* <DEDUP_REMOVED lines=39> */
.L_x_3010:
        /* <DEDUP_REMOVED lines=17> */
.L_x_3011:
[----:B------:R-:W-:Y:S05]  /*62f0*/  BSYNC.RECONVERGENT B1 ;  /* 0x0000000000017941 */ /* 0x000fea0003800200 */
.L_x_3009:
        /* <DEDUP_REMOVED lines=10> */
.L_x_3005:
        /* <DEDUP_REMOVED lines=30> */
.L_x_3013:
[----:B------:R-:W-:Y:S02]  /*6580*/  MOV R3, R23 ;  /* 0x0000001700037202 */ /* 0x000fe40000000f00 */
[----:B------:R-:W-:Y:S02]  /*6590*/  MOV R23, R5 ;  /* 0x0000000500177202 */ /* 0x000fe40000000f00 */
[----:B------:R-:W-:-:S07]  /*65a0*/  MOV R24, 0x65c0 ;  /* 0x000065c000187802 */ /* 0x000fce0000000f00 */
[----:B------:R-:W-:Y:S05]  /*65b0*/  CALL.REL.NOINC `($__internal_69_$__cuda_sm20_rem_s64) ;  /* 0x0000000800a47944 */ /* 0x000fea0003c00000 */
[----:B------:R-:W-:-:S07]  /*65c0*/  IMAD.MOV.U32 R5, RZ, RZ, R9 ;  /* 0x000000ffff057224 */ /* 0x000fce00078e0009 */
.L_x_3014:
[----:B------:R-:W-:Y:S05]  /*65d0*/  BSYNC.RECONVERGENT B1 ;  /* 0x0000000000017941 */ /* 0x000fea0003800200 */
.L_x_3012:
        /* <DEDUP_REMOVED lines=8> */
.L_x_2965:
[----:B------:R-:W-:-:S06]  /*6660*/  IMAD.MOV.U32 R13, RZ, RZ, R7 ;  /* 0x000000ffff0d7224 */ /* 0x000fcc00078e0007 */
[----:B------:R-:W2:Y:S04]  /*6670*/  LDG.E.U8 R13, desc[UR12][R12.64] ;  /* 0x0000000c0c0d7981 */ /* 0x000ea8000c1e1100 */
[----:B--2---:R0:W-:Y:S02]  /*6680*/  STS.U8 [R0+UR4], R13 ;  /* 0x0000000d00007988 */ /* 0x0041e40008000004 */
.L_x_2964:
[----:B------:R-:W-:Y:S05]  /*6690*/  BSYNC.RECONVERGENT B0 ;  /* 0x0000000000007941 */ /* 0x000fea0003800200 */
.L_x_2916:
[----:B------:R-:W-:Y:S01]  /*66a0*/  BAR.SYNC.DEFER_BLOCKING 0x0 ;  /* 0x0000000000007b1d */ /* 0x000fe20000010000 */
[----:B------:R-:W-:Y:S01]  /*66b0*/  UISETP.GE.U32.AND UP0, UPT, UR5, 0x42, UPT ;  /* 0x000000420500788c */ /* 0x000fe2000bf06070 */
[----:B------:R-:W-:-:S08]  /*66c0*/  ISETP.GT.U32.AND P2, PT, R0, 0x1f, PT ;  /* 0x0000001f0000780c */ /* 0x000fd00003f44070 */
[----:B------:R-:W-:Y:S05]  /*66d0*/  BRA.U !UP0, `(.L_x_3015) ;  /* 0x0000000108307547 */ /* 0x000fea000b800000 */
.L_x_3016:
        /* <DEDUP_REMOVED lines=12> */
.L_x_3015:
        /* <DEDUP_REMOVED lines=56> */
        .weak           $__internal_68_$__cuda_sm20_div_s64
        .type           $__internal_68_$__cuda_sm20_div_s64,@function
        .size           $__internal_68_$__cuda_sm20_div_s64,($__internal_69_$__cuda_sm20_rem_s64 - $__internal_68_$__cuda_sm20_div_s64)
$__internal_68_$__cuda_sm20_div_s64:
        /* <DEDUP_REMOVED lines=82> */
[----:B------:R-:W-:Y:S06]  /*7040*/  RET.REL.NODEC R8 `(contiguous_reduce2_bool) ;  /* 0xffffff8c08ec7950 */ /* 0x000fec0003c3ffff */
        .weak           $__internal_69_$__cuda_sm20_rem_s64
        .type           $__internal_69_$__cuda_sm20_rem_s64,@function
        .size           $__internal_69_$__cuda_sm20_rem_s64,(.L_x_3194 - $__internal_69_$__cuda_sm20_rem_s64)
$__internal_69_$__cuda_sm20_rem_s64:
        /* <DEDUP_REMOVED lines=76> */
[----:B------:R-:W-:Y:S06]  /*7510*/  RET.REL.NODEC R24 `(contiguous_reduce2_bool) ;  /* 0xffffff8818b87950 */ /* 0x000fec0003c3ffff */
.L_x_3017:
        /* <DEDUP_REMOVED lines=14> */
.L_x_3194:


//--------------------- .text.uncontiguous_reduce_bool --------------------------
	.section	.text.uncontiguous_reduce_bool,"ax",@progbits
	.align	128
        .global         uncontiguous_reduce_bool
        .type           uncontiguous_reduce_bool,@function
        .size           uncontiguous_reduce_bool,(.L_x_3196 - uncontiguous_reduce_bool)
        .other          uncontiguous_reduce_bool,@"STO_CUDA_ENTRY STV_DEFAULT"
uncontiguous_reduce_bool:
.text.uncontiguous_reduce_bool:
        /* <DEDUP_REMOVED lines=39> */
.L_x_3046:
        /* <DEDUP_REMOVED lines=32> */
.L_x_3023:
[----:B------:R-:W-:Y:S01]  /*0470*/  MOV R26, R4 ;  /* 0x00000004001a7202 */ /* 0x000fe20000000f00 */
[----:B------:R-:W-:Y:S01]  /*0480*/  IMAD.MOV.U32 R11, RZ, RZ, R5 ;  /* 0x000000ffff0b7224 */ /* 0x000fe200078e0005 */
[----:B------:R-:W-:Y:S01]  /*0490*/  MOV R10, R36 ;  /* 0x00000024000a7202 */ /* 0x000fe20000000f00 */
[----:B------:R-:W-:Y:S01]  /*04a0*/  IMAD.MOV.U32 R9, RZ, RZ, R37 ;  /* 0x000000ffff097224 */ /* 0x000fe200078e0025 */
[----:B------:R-:W-:-:S07]  /*04b0*/  MOV R8, 0x4d0 ;  /* 0x000004d000087802 */ /* 0x000fce0000000f00 */
[----:B-1----:R-:W-:Y:S05]  /*04c0*/  CALL.REL.NOINC `($__internal_70_$__cuda_sm20_div_s64) ;  /* 0x00000064006c7944 */ /* 0x002fea0003c00000 */
        /* <DEDUP_REMOVED lines=9> */
.L_x_3024:
[----:B------:R-:W-:Y:S05]  /*0560*/  BSYNC.RECONVERGENT B1 ;  /* 0x0000000000017941 */ /* 0x000fea0003800200 */
.L_x_3022:
        /* <DEDUP_REMOVED lines=33> */
.L_x_3026:
[----:B------:R-:W-:Y:S01]  /*0780*/  MOV R26, R18 ;  /* 0x00000012001a7202 */ /* 0x000fe20000000f00 */
[----:B------:R-:W-:Y:S01]  /*0790*/  IMAD.MOV.U32 R11, RZ, RZ, R19 ;  /* 0x000000ffff0b7224 */ /* 0x000fe200078e0013 */
[----:B------:R-:W-:Y:S01]  /*07a0*/  MOV R10, R36 ;  /* 0x00000024000a7202 */ /* 0x000fe20000000f00 */
[----:B------:R-:W-:Y:S01]  /*07b0*/  IMAD.MOV.U32 R9, RZ, RZ, R37 ;  /* 0x000000ffff097224 */ /* 0x000fe200078e0025 */
[----:B------:R-:W-:-:S07]  /*07c0*/  MOV R8, 0x7e0 ;  /* 0x000007e000087802 */ /* 0x000fce0000000f00 */
[----:B------:R-:W-:Y:S05]  /*07d0*/  CALL.REL.NOINC `($__internal_70_$__cuda_sm20_div_s64) ;  /* 0x0000006000a87944 */ /* 0x000fea0003c00000 */
        /* <DEDUP_REMOVED lines=9> */
.L_x_3027:
[----:B------:R-:W-:Y:S05]  /*0870*/  BSYNC.RECONVERGENT B1 ;  /* 0x0000000000017941 */ /* 0x000fea0003800200 */
.L_x_3025:
        /* <DEDUP_REMOVED lines=34> */
.L_x_3029:
[----:B------:R-:W-:Y:S01]  /*0aa0*/  IMAD.MOV.U32 R26, RZ, RZ, R22 ;  /* 0x000000ffff1a7224 */ /* 0x000fe200078e0016 */
[----:B------:R-:W-:Y:S01]  /*0ab0*/  MOV R11, R23 ;  /* 0x00000017000b7202 */ /* 0x000fe20000000f00 */
[----:B------:R-:W-:Y:S01]  /*0ac0*/  IMAD.MOV.U32 R10, RZ, RZ, R40 ;  /* 0x000000ffff0a7224 */ /* 0x000fe200078e0028 */
[----:B------:R-:W-:Y:S02]  /*0ad0*/  MOV R9, R41 ;  /* 0x0000002900097202 */ /* 0x000fe40000000f00 */
[----:B------:R-:W-:-:S07]  /*0ae0*/  MOV R8, 0xb00 ;  /* 0x00000b0000087802 */ /* 0x000fce0000000f00 */
[----:B------:R-:W-:Y:S05]  /*0af0*/  CALL.REL.NOINC `($__internal_70_$__cuda_sm20_div_s64) ;  /* 0x0000005c00e07944 */ /* 0x000fea0003c00000 */
        /* <DEDUP_REMOVED lines=10> */
.L_x_3030:
[----:B------:R-:W-:Y:S05]  /*0ba0*/  BSYNC.RECONVERGENT B1 ;  /* 0x0000000000017941 */ /* 0x000fea0003800200 */
.L_x_3028:
        /* <DEDUP_REMOVED lines=35> */
.L_x_3032:
[----:B------:R-:W-:Y:S01]  /*0de0*/  MOV R26, R42 ;  /* 0x0000002a001a7202 */ /* 0x000fe20000000f00 */
[----:B------:R-:W-:Y:S01]  /*0df0*/  IMAD.MOV.U32 R11, RZ, RZ, R43 ;  /* 0x000000ffff0b7224 */ /* 0x000fe200078e002b */
[----:B------:R-:W-:Y:S01]  /*0e00*/  MOV R10, R40 ;  /* 0x00000028000a7202 */ /* 0x000fe20000000f00 */
[----:B------:R-:W-:Y:S01]  /*0e10*/  IMAD.MOV.U32 R9, RZ, RZ, R41 ;  /* 0x000000ffff097224 */ /* 0x000fe200078e0029 */
[----:B------:R-:W-:-:S07]  /*0e20*/  MOV R8, 0xe40 ;  /* 0x00000e4000087802 */ /* 0x000fce0000000f00 */
[----:B------:R-:W-:Y:S05]  /*0e30*/  CALL.REL.NOINC `($__internal_70_$__cuda_sm20_div_s64) ;  /* 0x0000005c00107944 */ /* 0x000fea0003c00000 */
        /* <DEDUP_REMOVED lines=11> */
.L_x_3033:
[----:B------:R-:W-:Y:S05]  /*0ef0*/  BSYNC.RECONVERGENT B1 ;  /* 0x0000000000017941 */ /* 0x000fea0003800200 */
.L_x_3031:
        /* <DEDUP_REMOVED lines=36> */
.L_x_3035:
        /* <DEDUP_REMOVED lines=16> */
.L_x_3036:
[----:B------:R-:W-:Y:S05]  /*1240*/  BSYNC.RECONVERGENT B1 ;  /* 0x0000000000017941 */ /* 0x000fea0003800200 */
.L_x_3034:
        /* <DEDUP_REMOVED lines=34> */
.L_x_3038:
[----:B------:R-:W-:Y:S01]  /*1470*/  IMAD.MOV.U32 R26, RZ, RZ, R40 ;  /* 0x000000ffff1a7224 */ /* 0x000fe200078e0028 */
[----:B------:R-:W-:Y:S01]  /*1480*/  MOV R11, R41 ;  /* 0x00000029000b7202 */ /* 0x000fe20000000f00 */
[----:B------:R-:W-:Y:S01]  /*1490*/  IMAD.MOV.U32 R10, RZ, RZ, R20 ;  /* 0x000000ffff0a7224 */ /* 0x000fe200078e0014 */
[----:B------:R-:W-:Y:S02]  /*14a0*/  MOV R9, R21 ;  /* 0x0000001500097202 */ /* 0x000fe40000000f00 */
[----:B------:R-:W-:-:S07]  /*14b0*/  MOV R8, 0x14d0 ;  /* 0x000014d000087802 */ /* 0x000fce0000000f00 */
[----:B------:R-:W-:Y:S05]  /*14c0*/  CALL.REL.NOINC `($__internal_70_$__cuda_sm20_div_s64) ;  /* 0x00000054006c7944 */ /* 0x000fea0003c00000 */
        /* <DEDUP_REMOVED lines=11> */
.L_x_3039:
[----:B------:R-:W-:Y:S05]  /*1580*/  BSYNC.RECONVERGENT B1 ;  /* 0x0000000000017941 */ /* 0x000fea0003800200 */
.L_x_3037:
        /* <DEDUP_REMOVED lines=34> */
.L_x_3041:
        /* <DEDUP_REMOVED lines=17> */
.L_x_3042:
[----:B------:R-:W-:Y:S05]  /*18c0*/  BSYNC.RECONVERGENT B1 ;  /* 0x0000000000017941 */ /* 0x000fea0003800200 */
.L_x_3040:
        /* <DEDUP_REMOVED lines=35> */
.L_x_3044:
[----:B------:R-:W-:Y:S01]  /*1b00*/  MOV R26, R18 ;  /* 0x00000012001a7202 */ /* 0x000fe20000000f00 */
[----:B------:R-:W-:Y:S01]  /*1b10*/  IMAD.MOV.U32 R11, RZ, RZ, R19 ;  /* 0x000000ffff0b7224 */ /* 0x000fe200078e0013 */
[----:B------:R-:W-:Y:S01]  /*1b20*/  MOV R10, R20 ;  /* 0x00000014000a7202 */ /* 0x000fe20000000f00 */
[----:B------:R-:W-:Y:S01]  /*1b30*/  IMAD.MOV.U32 R9, RZ, RZ, R21 ;  /* 0x000000ffff097224 */ /* 0x000fe200078e0015 */
[----:B------:R-:W-:-:S07]  /*1b40*/  MOV R8, 0x1b60 ;  /* 0x00001b6000087802 */ /* 0x000fce0000000f00 */
[----:B------:R-:W-:Y:S05]  /*1b50*/  CALL.REL.NOINC `($__internal_70_$__cuda_sm20_div_s64) ;  /* 0x0000004c00c87944 */ /* 0x000fea0003c00000 */
        /* <DEDUP_REMOVED lines=11> */
.L_x_3045:
[----:B------:R-:W-:Y:S05]  /*1c10*/  BSYNC.RECONVERGENT B1 ;  /* 0x0000000000017941 */ /* 0x000fea0003800200 */
.L_x_3043:
        /* <DEDUP_REMOVED lines=9> */
.L_x_3021:
        /* <DEDUP_REMOVED lines=36> */
.L_x_3049:
[----:B------:R-:W-:Y:S01]  /*1ef0*/  IMAD.MOV.U32 R26, RZ, RZ, R4 ;  /* 0x000000ffff1a7224 */ /* 0x000fe200078e0004 */
[----:B------:R-:W-:Y:S01]  /*1f00*/  MOV R11, R5 ;  /* 0x00000005000b7202 */ /* 0x000fe20000000f00 */
[----:B------:R-:W-:Y:S01]  /*1f10*/  IMAD.MOV.U32 R10, RZ, RZ, R6 ;  /* 0x000000ffff0a7224 */ /* 0x000fe200078e0006 */
[----:B------:R-:W-:Y:S02]  /*1f20*/  MOV R9, R7 ;  /* 0x0000000700097202 */ /* 0x000fe40000000f00 */
[----:B------:R-:W-:-:S07]  /*1f30*/  MOV R8, 0x1f50 ;  /* 0x00001f5000087802 */ /* 0x000fce0000000f00 */
[----:B------:R-:W-:Y:S05]  /*1f40*/  CALL.REL.NOINC `($__internal_70_$__cuda_sm20_div_s64) ;  /* 0x0000004800cc7944 */ /* 0x000fea0003c00000 */
        /* <DEDUP_REMOVED lines=9> */
.L_x_3050:
[----:B------:R-:W-:Y:S05]  /*1fe0*/  BSYNC.RECONVERGENT B1 ;  /* 0x0000000000017941 */ /* 0x000fea0003800200 */
.L_x_3048:
        /* <DEDUP_REMOVED lines=34> */
.L_x_3052:
        /* <DEDUP_REMOVED lines=14> */
.L_x_3053:
[----:B------:R-:W-:Y:S05]  /*22f0*/  BSYNC.RECONVERGENT B1 ;  /* 0x0000000000017941 */ /* 0x000fea0003800200 */
.L_x_3051:
        /* <DEDUP_REMOVED lines=36> */
.L_x_3055:
        /* <DEDUP_REMOVED lines=17> */
.L_x_3056:
[----:B------:R-:W-:Y:S05]  /*2650*/  BSYNC.RECONVERGENT B1 ;  /* 0x0000000000017941 */ /* 0x000fea0003800200 */
.L_x_3054:
        /* <DEDUP_REMOVED lines=35> */
.L_x_3058:
[----:B------:R-:W-:Y:S01]  /*2890*/  IMAD.MOV.U32 R26, RZ, RZ, R16 ;  /* 0x000000ffff1a7224 */ /* 0x000fe200078e0010 */
[----:B------:R-:W-:Y:S01]  /*28a0*/  MOV R11, R17 ;  /* 0x00000011000b7202 */ /* 0x000fe20000000f00 */
[----:B------:R-:W-:Y:S01]  /*28b0*/  IMAD.MOV.U32 R10, RZ, RZ, R14 ;  /* 0x000000ffff0a7224 */ /* 0x000fe200078e000e */
[----:B------:R-:W-:Y:S02]  /*28c0*/  MOV R9, R15 ;  /* 0x0000000f00097202 */ /* 0x000fe40000000f00 */
[----:B------:R-:W-:-:S07]  /*28d0*/  MOV R8, 0x28f0 ;  /* 0x000028f000087802 */ /* 0x000fce0000000f00 */
[----:B------:R-:W-:Y:S05]  /*28e0*/  CALL.REL.NOINC `($__internal_70_$__cuda_sm20_div_s64) ;  /* 0x0000004000647944 */ /* 0x000fea0003c00000 */
        /* <DEDUP_REMOVED lines=10> */
.L_x_3059:
[----:B------:R-:W-:Y:S05]  /*2990*/  BSYNC.RECONVERGENT B1 ;  /* 0x0000000000017941 */ /* 0x000fea0003800200 */
.L_x_3057:
[----:B------:R-:W-:Y:S01]  /*29a0*/  IMAD R9, R9, R22, RZ ;  /* 0x0000001609097224 */ /* 0x000fe200078e02ff */
[----:B------:R-:W-:Y:S01]  /*29b0*/  IADD3 R3, PT, PT, R3, -0x2, RZ ;  /* 0xfffffffe03037810 */ /* 0x000fe20007ffe0ff */
[----:B------:R-:W-:Y:S02]  /*29c0*/  IMAD.MOV.U32 R6, RZ, RZ, R20 ;  /* 0x000000ffff067224 */ /* 0x000fe400078e0014 */
[-C--:B------:R-:W-:Y:S02]  /*29d0*/  IMAD R9, R23, R8.reuse, R9 ;  /* 0x0000000817097224 */ /* 0x080fe400078e0209 */
[----:B------:R-:W-:-:S04]  /*29e0*/  IMAD.WIDE.U32 R20, R22, R8, R6 ;  /* 0x0000000816147225 */ /* 0x000fc800078e0006 */
[----:B------:R-:W-:-:S07]  /*29f0*/  IMAD.IADD R21, R21, 0x1, R9 ;  /* 0x0000000115157824 */ /* 0x000fce00078e0209 */
.L_x_3047:
        /* <DEDUP_REMOVED lines=31> */
.L_x_3061:
[----:B------:R-:W-:Y:S01]  /*2bf0*/  MOV R14, R4 ;  /* 0x00000004000e7202 */ /* 0x000fe20000000f00 */
[----:B------:R-:W-:Y:S01]  /*2c00*/  IMAD.MOV.U32 R23, RZ, RZ, R5 ;  /* 0x000000ffff177224 */ /* 0x000fe200078e0005 */
[----:B------:R-:W-:Y:S01]  /*2c10*/  MOV R22, R6 ;  /* 0x0000000600167202 */ /* 0x000fe20000000f00 */
[----:B------:R-:W-:Y:S01]  /*2c20*/  IMAD.MOV.U32 R15, RZ, RZ, R7 ;  /* 0x000000ffff0f7224 */ /* 0x000fe200078e0007 */
[----:B------:R-:W-:-:S07]  /*2c30*/  MOV R24, 0x2c50 ;  /* 0x00002c5000187802 */ /* 0x000fce0000000f00 */
[----:B------:R-:W-:Y:S05]  /*2c40*/  CALL.REL.NOINC `($__internal_71_$__cuda_sm20_rem_s64) ;  /* 0x0000004000d87944 */ /* 0x000fea0003c00000 */
.L_x_3062:
[----:B------:R-:W-:Y:S05]  /*2c50*/  BSYNC.RECONVERGENT B1 ;  /* 0x0000000000017941 */ /* 0x000fea0003800200 */
.L_x_3060:
        /* <DEDUP_REMOVED lines=31> */
.L_x_3064:
[----:B------:R-:W-:Y:S01]  /*2e50*/  IMAD.MOV.U32 R22, RZ, RZ, R6 ;  /* 0x000000ffff167224 */ /* 0x000fe200078e0006 */
[----:B------:R-:W-:Y:S01]  /*2e60*/  MOV R15, R7 ;  /* 0x00000007000f7202 */ /* 0x000fe20000000f00 */
[----:B------:R-:W-:Y:S01]  /*2e70*/  IMAD.MOV.U32 R14, RZ, RZ, R18 ;  /* 0x000000ffff0e7224 */ /* 0x000fe200078e0012 */
[----:B------:R-:W-:Y:S02]  /*2e80*/  MOV R23, R19 ;  /* 0x0000001300177202 */ /* 0x000fe40000000f00 */
[----:B------:R-:W-:-:S07]  /*2e90*/  MOV R24, 0x2eb0 ;  /* 0x00002eb000187802 */ /* 0x000fce0000000f00 */
[----:B------:R-:W-:Y:S05]  /*2ea0*/  CALL.REL.NOINC `($__internal_71_$__cuda_sm20_rem_s64) ;  /* 0x0000004000407944 */ /* 0x000fea0003c00000 */
[----:B------:R-:W-:Y:S01]  /*2eb0*/  IMAD.MOV.U32 R6, RZ, RZ, R8 ;  /* 0x000000ffff067224 */ /* 0x000fe200078e0008 */
[----:B------:R-:W-:-:S07]  /*2ec0*/  MOV R7, R9 ;  /* 0x0000000900077202 */ /* 0x000fce0000000f00 */
.L_x_3065:
[----:B------:R-:W-:Y:S05]  /*2ed0*/  BSYNC.RECONVERGENT B1 ;  /* 0x0000000000017941 */ /* 0x000fea0003800200 */
.L_x_3063:
[----:B------:R-:W-:Y:S02]  /*2ee0*/  IMAD R3, R7, R4, RZ ;  /* 0x0000000407037224 */ /* 0x000fe400078e02ff */
[----:B------:R-:W-:-:S04]  /*2ef0*/  IMAD.WIDE.U32 R20, R4, R6, R20 ;  /* 0x0000000604147225 */ /* 0x000fc800078e0014 */
[----:B------:R-:W-:-:S04]  /*2f00*/  IMAD R3, R5, R6, R3 ;  /* 0x0000000605037224 */ /* 0x000fc800078e0203 */
[----:B------:R-:W-:-:S07]  /*2f10*/  IMAD.IADD R21, R21, 0x1, R3 ;  /* 0x0000000115157824 */ /* 0x000fce00078e0203 */
.L_x_3020:
        /* <DEDUP_REMOVED lines=12> */
.L_x_3019:
        /* <DEDUP_REMOVED lines=20> */
.L_x_3093:
        /* <DEDUP_REMOVED lines=33> */
.L_x_3070:
[----:B------:R-:W-:Y:S01]  /*3330*/  IMAD.MOV.U32 R26, RZ, RZ, R14 ;  /* 0x000000ffff1a7224 */ /* 0x000fe200078e000e */
[----:B------:R-:W-:Y:S01]  /*3340*/  MOV R11, R13 ;  /* 0x0000000d000b7202 */ /* 0x000fe20000000f00 */
[----:B------:R-:W-:Y:S01]  /*3350*/  IMAD.MOV.U32 R10, RZ, RZ, R34 ;  /* 0x000000ffff0a7224 */ /* 0x000fe200078e0022 */
[----:B------:R-:W-:Y:S02]  /*3360*/  MOV R9, R35 ;  /* 0x0000002300097202 */ /* 0x000fe40000000f00 */
[----:B------:R-:W-:-:S07]  /*3370*/  MOV R8, 0x3390 ;  /* 0x0000339000087802 */ /* 0x000fce0000000f00 */
[----:B-123--:R-:W-:Y:S05]  /*3380*/  CALL.REL.NOINC `($__internal_70_$__cuda_sm20_div_s64) ;  /* 0x0000003400bc7944 */ /* 0x00efea0003c00000 */
        /* <DEDUP_REMOVED lines=10> */
.L_x_3071:
[----:B------:R-:W-:Y:S05]  /*3430*/  BSYNC.RECONVERGENT B1 ;  /* 0x0000000000017941 */ /* 0x000fea0003800200 */
.L_x_3069:
        /* <DEDUP_REMOVED lines=37> */
.L_x_3073:
        /* <DEDUP_REMOVED lines=17> */
.L_x_3074:
[----:B------:R-:W-:Y:S05]  /*37a0*/  BSYNC.RECONVERGENT B1 ;  /* 0x0000000000017941 */ /* 0x000fea0003800200 */
.L_x_3072:
        /* <DEDUP_REMOVED lines=38> */
.L_x_3076:
[----:B------:R-:W-:Y:S01]  /*3a10*/  IMAD.MOV.U32 R26, RZ, RZ, R34 ;  /* 0x000000ffff1a7224 */ /* 0x000fe200078e0022 */
[----:B------:R-:W-:Y:S01]  /*3a20*/  MOV R11, R35 ;  /* 0x00000023000b7202 */ /* 0x000fe20000000f00 */
[----:B------:R-:W-:Y:S01]  /*3a30*/  IMAD.MOV.U32 R10, RZ, RZ, R36 ;  /* 0x000000ffff0a7224 */ /* 0x000fe200078e0024 */
[----:B------:R-:W-:Y:S02]  /*3a40*/  MOV R9, R37 ;  /* 0x0000002500097202 */ /* 0x000fe40000000f00 */
[----:B------:R-:W-:-:S07]  /*3a50*/  MOV R8, 0x3a70 ;  /* 0x00003a7000087802 */ /* 0x000fce0000000f00 */
[----:B-1----:R-:W-:Y:S05]  /*3a60*/  CALL.REL.NOINC `($__internal_70_$__cuda_sm20_div_s64) ;  /* 0x0000003000047944 */ /* 0x002fea0003c00000 */
        /* <DEDUP_REMOVED lines=11> */
.L_x_3077:
[----:B------:R-:W-:Y:S05]  /*3b20*/  BSYNC.RECONVERGENT B1 ;  /* 0x0000000000017941 */ /* 0x000fea0003800200 */
.L_x_3075:
        /* <DEDUP_REMOVED lines=37> */
.L_x_3079:
        /* <DEDUP_REMOVED lines=17> */
.L_x_3080:
[----:B------:R-:W-:Y:S05]  /*3e90*/  BSYNC.RECONVERGENT B1 ;  /* 0x0000000000017941 */ /* 0x000fea0003800200 */
.L_x_3078:
        /* <DEDUP_REMOVED lines=38> */
.L_x_3082:
        /* <DEDUP_REMOVED lines=17> */
.L_x_3083:
[----:B------:R-:W-:Y:S05]  /*4210*/  BSYNC.RECONVERGENT B1 ;  /* 0x0000000000017941 */ /* 0x000fea0003800200 */
.L_x_3081:
        /* <DEDUP_REMOVED lines=38> */
.L_x_3085:
        /* <DEDUP_REMOVED lines=17> */
.L_x_3086:
[----:B------:R-:W-:Y:S05]  /*4590*/  BSYNC.RECONVERGENT B1 ;  /* 0x0000000000017941 */ /* 0x000fea0003800200 */
.L_x_3084:
        /* <DEDUP_REMOVED lines=37> */
.L_x_3088:
        /* <DEDUP_REMOVED lines=17> */
.L_x_3089:
[----:B------:R-:W-:Y:S05]  /*4900*/  BSYNC.RECONVERGENT B1 ;  /* 0x0000000000017941 */ /* 0x000fea0003800200 */
.L_x_3087:
        /* <DEDUP_REMOVED lines=37> */
.L_x_3091:
        /* <DEDUP_REMOVED lines=17> */
.L_x_3092:
[----:B------:R-:W-:Y:S05]  /*4c70*/  BSYNC.RECONVERGENT B1 ;  /* 0x0000000000017941 */ /* 0x000fea0003800200 */
.L_x_3090:
        /* <DEDUP_REMOVED lines=12> */
.L_x_3068:
        /* <DEDUP_REMOVED lines=37> */
.L_x_3096:
[----:B------:R-:W-:Y:S01]  /*4f90*/  IMAD.MOV.U32 R26, RZ, RZ, R14 ;  /* 0x000000ffff1a7224 */ /* 0x000fe200078e000e */
[----:B------:R-:W-:Y:S01]  /*4fa0*/  MOV R11, R13 ;  /* 0x0000000d000b7202 */ /* 0x000fe20000000f00 */
[----:B------:R-:W-:Y:S01]  /*4fb0*/  IMAD.MOV.U32 R10, RZ, RZ, R16 ;  /* 0x000000ffff0a7224 */ /* 0x000fe200078e0010 */
[----:B------:R-:W-:Y:S02]  /*4fc0*/  MOV R9, R17 ;  /* 0x0000001100097202 */ /* 0x000fe40000000f00 */
[----:B------:R-:W-:-:S07]  /*4fd0*/  MOV R8, 0x4ff0 ;  /* 0x00004ff000087802 */ /* 0x000fce0000000f00 */
[----:B------:R-:W-:Y:S05]  /*4fe0*/  CALL.REL.NOINC `($__internal_70_$__cuda_sm20_div_s64) ;  /* 0x0000001800a47944 */ /* 0x000fea0003c00000 */
[----:B------:R-:W-:Y:S02]  /*4ff0*/  IADD3 R15, P0, PT, RZ, -R24, RZ ;  /* 0x80000018ff0f7210 */ /* 0x000fe40007f1e0ff */
[----:B------:R-:W-:Y:S01]  /*5000*/  MOV R12, R14 ;  /* 0x0000000e000c7202 */ /* 0x000fe20000000f00 */
[----:B------:R-:W-:Y:S02]  /*5010*/  IMAD.MOV.U32 R14, RZ, RZ, R24 ;  /* 0x000000ffff0e7224 */ /* 0x000fe400078e0018 */
[----:B------:R-:W-:Y:S02]  /*5020*/  IMAD.X R11, RZ, RZ, ~R25, P0 ;  /* 0x000000ffff0b7224 */ /* 0x000fe400000e0e19 */
[----:B------:R-:W-:-:S04]  /*5030*/  IMAD.WIDE.U32 R8, R16, R15, R12 ;  /* 0x0000000f10087225 */ /* 0x000fc800078e000c */
[----:B------:R-:W-:-:S04]  /*5040*/  IMAD R11, R11, R16, RZ ;  /* 0x000000100b0b7224 */ /* 0x000fc800078e02ff */
[----:B------:R-:W-:Y:S01]  /*5050*/  IMAD R11, R17, R15, R11 ;  /* 0x0000000f110b7224 */ /* 0x000fe200078e020b */
[----:B------:R-:W-:Y:S01]  /*5060*/  MOV R15, R25 ;  /* 0x00000019000f7202 */ /* 0x000fe20000000f00 */
[----:B------:R-:W-:-:S03]  /*5070*/  IMAD.MOV.U32 R17, RZ, RZ, R8 ;  /* 0x000000ffff117224 */ /* 0x000fc600078e0008 */
[----:B------:R-:W-:-:S07]  /*5080*/  IADD3 R11, PT, PT, R9, R11, RZ ;  /* 0x0000000b090b7210 */ /* 0x000fce0007ffe0ff */
.L_x_3097:
[----:B------:R-:W-:Y:S05]  /*5090*/  BSYNC.RECONVERGENT B1 ;  /* 0x0000000000017941 */ /* 0x000fea0003800200 */
.L_x_3095:
        /* <DEDUP_REMOVED lines=38> */
.L_x_3099:
        /* <DEDUP_REMOVED lines=17> */
.L_x_3100:
[----:B------:R-:W-:Y:S05]  /*5410*/  BSYNC.RECONVERGENT B1 ;  /* 0x0000000000017941 */ /* 0x000fea0003800200 */
.L_x_3098:
        /* <DEDUP_REMOVED lines=40> */
.L_x_3102:
        /* <DEDUP_REMOVED lines=17> */
.L_x_3103:
[----:B------:R-:W-:Y:S05]  /*57b0*/  BSYNC.RECONVERGENT B1 ;  /* 0x0000000000017941 */ /* 0x000fea0003800200 */
.L_x_3101:
        /* <DEDUP_REMOVED lines=40> */
.L_x_3105:
        /* <DEDUP_REMOVED lines=17> */
.L_x_3106:
[----:B------:R-:W-:Y:S05]  /*5b50*/  BSYNC.RECONVERGENT B1 ;  /* 0x0000000000017941 */ /* 0x000fea0003800200 */
.L_x_3104:
        /* <DEDUP_REMOVED lines=9> */
.L_x_3094:
        /* <DEDUP_REMOVED lines=35> */
.L_x_3109:
[----:B------:R-:W-:Y:S01]  /*5e20*/  MOV R26, R14 ;  /* 0x0000000e001a7202 */ /* 0x000fe20000000f00 */
[----:B------:R-:W-:Y:S01]  /*5e30*/  IMAD.MOV.U32 R10, RZ, RZ, R16 ;  /* 0x000000ffff0a7224 */ /* 0x000fe200078e0010 */
[----:B------:R-:W-:Y:S02]  /*5e40*/  MOV R11, R13 ;  /* 0x0000000d000b7202 */ /* 0x000fe40000000f00 */
[----:B------:R-:W-:Y:S02]  /*5e50*/  MOV R9, R17 ;  /* 0x0000001100097202 */ /* 0x000fe40000000f00 */
[----:B------:R-:W-:-:S07]  /*5e60*/  MOV R8, 0x5e80 ;  /* 0x00005e8000087802 */ /* 0x000fce0000000f00 */
[----:B------:R-:W-:Y:S05]  /*5e70*/  CALL.REL.NOINC `($__internal_70_$__cuda_sm20_div_s64) ;  /* 0x0000000c00007944 */ /* 0x000fea0003c00000 */
        /* <DEDUP_REMOVED lines=10> */
.L_x_3110:
[----:B------:R-:W-:Y:S05]  /*5f20*/  BSYNC.RECONVERGENT B1 ;  /* 0x0000000000017941 */ /* 0x000fea0003800200 */
.L_x_3108:
        /* <DEDUP_REMOVED lines=39> */
.L_x_3112:
        /* <DEDUP_REMOVED lines=17> */
.L_x_3113:
[----:B------:R-:W-:Y:S05]  /*62b0*/  BSYNC.RECONVERGENT B1 ;  /* 0x0000000000017941 */ /* 0x000fea0003800200 */
.L_x_3111:
        /* <DEDUP_REMOVED lines=9> */
.L_x_3107:
        /* <DEDUP_REMOVED lines=31> */
.L_x_3115:
[----:B------:R-:W-:Y:S02]  /*6540*/  MOV R15, R23 ;  /* 0x00000017000f7202 */ /* 0x000fe40000000f00 */
[----:B------:R-:W-:Y:S02]  /*6550*/  MOV R23, R13 ;  /* 0x0000000d00177202 */ /* 0x000fe40000000f00 */
[----:B------:R-:W-:-:S07]  /*6560*/  MOV R24, 0x6580 ;  /* 0x0000658000187802 */ /* 0x000fce0000000f00 */
[----:B------:R-:W-:Y:S05]  /*6570*/  CALL.REL.NOINC `($__internal_71_$__cuda_sm20_rem_s64) ;  /* 0x00000008008c7944 */ /* 0x000fea0003c00000 */
.L_x_3116:
[----:B------:R-:W-:Y:S05]  /*6580*/  BSYNC.RECONVERGENT B1 ;  /* 0x0000000000017941 */ /* 0x000fea0003800200 */
.L_x_3114:
[----:B------:R-:W0:Y:S02]  /*6590*/  LDC.64 R10, c[0x0][0x398] ;  /* 0x0000e600ff0a7b82 */ /* 0x000e240000000a00 */
[----:B0-----:R-:W-:-:S06]  /*65a0*/  IMAD.WIDE.U32 R6, R7, 0x8, R10 ;  /* 0x0000000807067825 */ /* 0x001fcc00078e000a */
[----:B------:R-:W2:Y:S02]  /*65b0*/  LDG.E.64 R6, desc[UR8][R6.64] ;  /* 0x0000000806067981 */ /* 0x000ea4000c1e1b00 */
[-C--:B--2---:R-:W-:Y:S02]  /*65c0*/  IMAD R3, R7, R8.reuse, RZ ;  /* 0x0000000807037224 */ /* 0x084fe400078e02ff */
[----:B------:R-:W-:-:S04]  /*65d0*/  IMAD.WIDE.U32 R4, R6, R8, R4 ;  /* 0x0000000806047225 */ /* 0x000fc800078e0004 */
[----:B------:R-:W-:-:S04]  /*65e0*/  IMAD R3, R6, R9, R3 ;  /* 0x0000000906037224 */ /* 0x000fc800078e0203 */
[----:B------:R-:W-:-:S07]  /*65f0*/  IMAD.IADD R5, R5, 0x1, R3 ;  /* 0x0000000105057824 */ /* 0x000fce00078e0203 */
.L_x_3067:
[----:B------:R-:W0:Y:S02]  /*6600*/  LDCU.64 UR12, c[0x0][0x388] ;  /* 0x00007100ff0c77ac */ /* 0x000e240008000a00 */
[----:B0-----:R-:W-:-:S04]  /*6610*/  IADD3 R4, P0, PT, R4, UR12, RZ ;  /* 0x0000000c04047c10 */ /* 0x001fc8000ff1e0ff */
[----:B------:R-:W-:-:S06]  /*6620*/  IADD3.X R5, PT, PT, R5, UR13, RZ, P0, !PT ;  /* 0x0000000d05057c10 */ /* 0x000fcc00087fe4ff */
[----:B------:R-:W2:Y:S04]  /*6630*/  LDG.E.U8 R5, desc[UR8][R4.64] ;  /* 0x0000000804057981 */ /* 0x000ea8000c1e1100 */
[----:B--2---:R1:W-:Y:S02]  /*6640*/  STS.U8 [R0+UR4], R5 ;  /* 0x0000000500007988 */ /* 0x0043e40008000004 */
.L_x_3066:
[----:B------:R-:W-:Y:S05]  /*6650*/  BSYNC.RECONVERGENT B0 ;  /* 0x0000000000007941 */ /* 0x000fea0003800200 */
.L_x_3018:
[----:B------:R-:W-:Y:S01]  /*6660*/  BAR.SYNC.DEFER_BLOCKING 0x0 ;  /* 0x0000000000007b1d */ /* 0x000fe20000010000 */
[----:B------:R-:W-:Y:S01]  /*6670*/  UISETP.GE.U32.AND UP0, UPT, UR5, 0x42, UPT ;  /* 0x000000420500788c */ /* 0x000fe2000bf06070 */
[----:B------:R-:W-:-:S08]  /*6680*/  ISETP.GT.U32.AND P2, PT, R0, 0x1f, PT ;  /* 0x0000001f0000780c */ /* 0x000fd00003f44070 */
[----:B------:R-:W-:Y:S05]  /*6690*/  BRA.U !UP0, `(.L_x_3117) ;  /* 0x0000000108307547 */ /* 0x000fea000b800000 */
.L_x_3118:
[----:B------:R-:W-:Y:S02]  /*66a0*/  USHF.R.U32.HI UR6, URZ, 0x1, UR5 ;  /* 0x00000001ff067899 */ /* 0x000fe40008011605 */
[----:B------:R-:W-:-:S04]  /*66b0*/  UISETP.GT.U32.AND UP0, UPT, UR5, 0x83, UPT ;  /* 0x000000830500788c */ /* 0x000fc8000bf04070 */
[----:B------:R-:W-:Y:S01]  /*66c0*/  ISETP.GE.U32.AND P1, PT, R0, UR6, PT ;  /* 0x0000000600007c0c */ /* 0x000fe2000bf26070 */
[----:B------:R-:W-:-:S12]  /*66d0*/  UMOV UR5, UR6 ;  /* 0x0000000600057c82 */ /* 0x000fd80008000000 */
[----:B--2---:R-:W2:Y:S04]  /*66e0*/  @!P1 LDS.U8 R4, [R2+UR6] ;  /* 0x0000000602049984 */ /* 0x004ea80008000000 */
[----:B0-----:R-:W0:Y:S01]  /*66f0*/  @!P1 LDS.U8 R3, [R0+UR4] ;  /* 0x0000000400039984 */ /* 0x001e220008000000 */
[----:B--2---:R-:W-:-:S04]  /*6700*/  @!P1 ISETP.NE.AND P0, PT, R4, RZ, PT ;  /* 0x000000ff0400920c */ /* 0x004fc80003f05270 */
[----:B0-----:R-:W-:-:S04]  /*6710*/  @!P1 ISETP.NE.AND P0, PT, R3, RZ, P0 ;  /* 0x000000ff0300920c */ /* 0x001fc80000705270 */
[----:B------:R-:W-:-:S05]  /*6720*/  @!P1 SEL R3, RZ, 0x1, !P0 ;  /* 0x00000001ff039807 */ /* 0x000fca0004000000 */
[----:B------:R2:W-:Y:S01]  /*6730*/  @!P1 STS.U8 [R0+UR4], R3 ;  /* 0x0000000300009988 */ /* 0x0005e20008000004 */
[----:B------:R-:W-:Y:S06]  /*6740*/  BAR.SYNC.DEFER_BLOCKING 0x0 ;  /* 0x0000000000007b1d */ /* 0x000fec0000010000 */
[----:B------:R-:W-:Y:S05]  /*6750*/  BRA.U UP0, `(.L_x_3118) ;  /* 0xfffffffd00d07547 */ /* 0x000fea000b83ffff */
.L_x_3117:
[----:B------:R-:W-:Y:S05]  /*6760*/  @P2 EXIT ;  /* 0x000000000000294d */ /* 0x000fea0003800000 */
[----:B0-2---:R-:W-:Y:S01]  /*6770*/  LDS.U8 R3, [R0+UR4] ;  /* 0x0000000400037984 */ /* 0x005fe20008000000 */
[----:B------:R-:W-:-:S03]  /*6780*/  ISETP.NE.AND P1, PT, R0, RZ, PT ;  /* 0x000000ff0000720c */ /* 0x000fc60003f25270 */
        /* <DEDUP_REMOVED lines=9> */
[----:B-1----:R-:W-:-:S05]  /*6820*/  SEL R5, RZ, 0x1, !P0 ;  /* 0x00000001ff057807 */ /* 0x002fca0004000000 */
        /* <DEDUP_REMOVED lines=37> */
        .weak           $__internal_70_$__cuda_sm20_div_s64
        .type           $__internal_70_$__cuda_sm20_div_s64,@function
        .size           $__internal_70_$__cuda_sm20_div_s64,($__internal_71_$__cuda_sm20_rem_s64 - $__internal_70_$__cuda_sm20_div_s64)
$__internal_70_$__cuda_sm20_div_s64:
        /* <DEDUP_REMOVED lines=82> */
[----:B------:R-:W-:Y:S06]  /*6fa0*/  RET.REL.NODEC R8 `(uncontiguous_reduce_bool) ;  /* 0xffffff9008147950 */ /* 0x000fec0003c3ffff */
        .weak           $__internal_71_$__cuda_sm20_rem_s64
        .type           $__internal_71_$__cuda_sm20_rem_s64,@function
        .size           $__internal_71_$__cuda_sm20_rem_s64,(.L_x_3196 - $__internal_71_$__cuda_sm20_rem_s64)
$__internal_71_$__cuda_sm20_rem_s64:
        /* <DEDUP_REMOVED lines=76> */
[----:B------:R-:W-:Y:S06]  /*7470*/  RET.REL.NODEC R24 `(uncontiguous_reduce_bool) ;  /* 0xffffff8818e07950 */ /* 0x000fec0003c3ffff */
.L_x_3119:
        /* <DEDUP_REMOVED lines=16> */
.L_x_3196:


//--------------------- .text.contiguous_reduce_bool --------------------------
	.section	.text.contiguous_reduce_bool,"ax",@progbits
	.align	128
        .global         contiguous_reduce_bool
        .type           contiguous_reduce_bool,@function
        .size           contiguous_reduce_bool,(.L_x_3256 - contiguous_reduce_bool)
        .other          contiguous_reduce_bool,@"STO_CUDA_ENTRY STV_DEFAULT"
contiguous_reduce_bool:
.text.contiguous_reduce_bool:
        /* <DEDUP_REMOVED lines=11> */
[----:B------:R-:W0:Y:S02]  /*00b0*/  @!P0 LDC.64 R2, c[0x0][0x388] ;  /* 0x0000e200ff028b82 */ /* 0x000e240000000a00 */
[-C--:B0-----:R-:W-:Y:S02]  /*00c0*/  @!P0 IADD3 R4, P2, PT, R5, R2.reuse, RZ ;  /* 0x0000000205048210 */ /* 0x081fe40007f5e0ff */
[----:B------:R-:W-:-:S03]  /*00d0*/  @!P0 IADD3 R2, P1, PT, R7, R2, RZ ;  /* 0x0000000207028210 */ /* 0x000fc60007f3e0ff */
[--C-:B------:R-:W-:Y:S02]  /*00e0*/  @!P0 IMAD.X R5, RZ, RZ, R3.reuse, P2 ;  /* 0x000000ffff058224 */ /* 0x100fe400010e0603 */
[----:B------:R-:W-:-:S03]  /*00f0*/  @!P0 IMAD.X R3, RZ, RZ, R3, P1 ;  /* 0x000000ffff038224 */ /* 0x000fc600008e0603 */
        /* <DEDUP_REMOVED lines=19> */
[----:B------:R-:W1:Y:S02]  /*0230*/  LDCU.64 UR12, c[0x0][0x388] ;  /* 0x00007100ff0c77ac */ /* 0x000e640008000a00 */
[----:B-1----:R-:W-:-:S05]  /*0240*/  IADD3 R2, P0, PT, R7, UR12, RZ ;  /* 0x0000000c07027c10 */ /* 0x002fca000ff1e0ff */
[----:B0-----:R-:W-:-:S06]  /*0250*/  IMAD.X R3, RZ, RZ, UR13, P0 ;  /* 0x0000000dff037e24 */ /* 0x001fcc00080e06ff */
[----:B------:R-:W2:Y:S04]  /*0260*/  LDG.E.U8 R3, desc[UR8][R2.64] ;  /* 0x0000000802037981 */ /* 0x000ea8000c1e1100 */
[----:B--2---:R1:W-:Y:S02]  /*0270*/  STS.U8 [R0+UR4], R3 ;  /* 0x0000000300007988 */ /* 0x0043e40008000004 */
.L_x_3121:
[----:B------:R-:W-:Y:S05]  /*0280*/  BSYNC.RECONVERGENT B0 ;  /* 0x0000000000007941 */ /* 0x000fea0003800200 */
.L_x_3120:
[----:B------:R-:W-:Y:S01]  /*0290*/  BAR.SYNC.DEFER_BLOCKING 0x0 ;  /* 0x0000000000007b1d */ /* 0x000fe20000010000 */
[----:B------:R-:W-:Y:S01]  /*02a0*/  UISETP.GE.U32.AND UP0, UPT, UR5, 0x42, UPT ;  /* 0x000000420500788c */ /* 0x000fe2000bf06070 */
[----:B------:R-:W-:-:S08]  /*02b0*/  VIADD R2, R0, UR4 ;  /* 0x0000000400027c36 */ /* 0x000fd00008000000 */
[----:B------:R-:W-:Y:S05]  /*02c0*/  BRA.U !UP0, `(.L_x_3122) ;  /* 0x0000000108307547 */ /* 0x000fea000b800000 */
.L_x_3123:
[----:B------:R-:W-:Y:S02]  /*02d0*/  USHF.R.U32.HI UR6, URZ, 0x1, UR5 ;  /* 0x00000001ff067899 */ /* 0x000fe40008011605 */
[----:B------:R-:W-:-:S04]  /*02e0*/  UISETP.GT.U32.AND UP0, UPT, UR5, 0x83, UPT ;  /* 0x000000830500788c */ /* 0x000fc8000bf04070 */
[----:B------:R-:W-:Y:S01]  /*02f0*/  ISETP.GE.U32.AND P1, PT, R0, UR6, PT ;  /* 0x0000000600007c0c */ /* 0x000fe2000bf26070 */
[----:B------:R-:W-:-:S12]  /*0300*/  UMOV UR5, UR6 ;  /* 0x0000000600057c82 */ /* 0x000fd80008000000 */
[----:B--2---:R-:W2:Y:S04]  /*0310*/  @!P1 LDS.U8 R4, [R2+UR6] ;  /* 0x0000000602049984 */ /* 0x004ea80008000000 */
[----:B01----:R-:W0:Y:S01]  /*0320*/  @!P1 LDS.U8 R3, [R0+UR4] ;  /* 0x0000000400039984 */ /* 0x003e220008000000 */
[----:B--2---:R-:W-:-:S04]  /*0330*/  @!P1 ISETP.NE.AND P0, PT, R4, RZ, PT ;  /* 0x000000ff0400920c */ /* 0x004fc80003f05270 */
[----:B0-----:R-:W-:-:S04]  /*0340*/  @!P1 ISETP.NE.AND P0, PT, R3, RZ, P0 ;  /* 0x000000ff0300920c */ /* 0x001fc80000705270 */
[----:B------:R-:W-:-:S05]  /*0350*/  @!P1 SEL R3, RZ, 0x1, !P0 ;  /* 0x00000001ff039807 */ /* 0x000fca0004000000 */
[----:B------:R2:W-:Y:S01]  /*0360*/  @!P1 STS.U8 [R0+UR4], R3 ;  /* 0x0000000300009988 */ /* 0x0005e20008000004 */
[----:B------:R-:W-:Y:S06]  /*0370*/  BAR.SYNC.DEFER_BLOCKING 0x0 ;  /* 0x0000000000007b1d */ /* 0x000fec0000010000 */
[----:B------:R-:W-:Y:S05]  /*0380*/  BRA.U UP0, `(.L_x_3123) ;  /* 0xfffffffd00d07547 */ /* 0x000fea000b83ffff */
.L_x_3122:
[----:B------:R-:W-:Y:S05]  /*0390*/  @P2 EXIT ;  /* 0x000000000000294d */ /* 0x000fea0003800000 */
[----:B012---:R-:W-:Y:S01]  /*03a0*/  LDS.U8 R3, [R0+UR4] ;  /* 0x0000000400037984 */ /* 0x007fe20008000000 */
        /* <DEDUP_REMOVED lines=44> */
[----:B------:R-:W-:-:S04]  /*0670*/  IMAD.U32 R2, RZ, RZ, UR4 ;  /* 0x00000004ff027e24 */ /* 0x000fc8000f8e00ff */
[----:B------:R-:W-:-:S05]  /*0680*/  IMAD.U32 R3, RZ, RZ, UR5 ;  /* 0x00000005ff037e24 */ /* 0x000fca000f8e00ff */
[----:B0-----:R-:W-:Y:S01]  /*0690*/  STG.E.U8 desc[UR8][R2.64], R5 ;  /* 0x0000000502007986 */ /* 0x001fe2000c101108 */
[----:B------:R-:W-:Y:S05]  /*06a0*/  EXIT ;  /* 0x000000000000794d */ /* 0x000fea0003800000 */
.L_x_3124:
        /* <DEDUP_REMOVED lines=13> */
.L_x_3256:


//--------------------- .nv.shared.contiguous_reduce3_f16 --------------------------
	.section	.nv.shared.contiguous_reduce3_f16,"aw",@nobits
	.sectionflags	@""
	.align	16
	.zero		1024


//--------------------- .nv.shared.reserved.0     --------------------------
	.section	.nv.shared.reserved.0,"aw",@nobits
	.weak		__nv_reservedSMEM_offset_0_alias
	.size		__nv_reservedSMEM_offset_0_alias, 0, 64
	.other		__nv_reservedSMEM_offset_0_alias,@"STO_CUDA_RESERVED_SHARED STV_DEFAULT"
__nv_reservedSMEM_offset_0_alias:
	.zero		0
	.zero		64


//--------------------- .nv.global                --------------------------
	.section	.nv.global,"aw",@nobits
	.align	4
.nv.global:
	.type		global_lock,@object
	.size		global_lock,(.L_0 - global_lock)
global_lock:
	.zero		4
.L_0:


//--------------------- .nv.shared.contiguous_reduce22_f16 --------------------------
	.section	.nv.shared.contiguous_reduce22_f16,"aw",@nobits
	.sectionflags	@""
	.align	16
	.zero		1024


//--------------------- .nv.shared.contiguous_reduce2_f16 --------------------------
	.section	.nv.shared.contiguous_reduce2_f16,"aw",@nobits
	.sectionflags	@""
	.align	16
	.zero		1024


//--------------------- .nv.shared.uncontiguous_reduce_f16 --------------------------
	.section	.nv.shared.uncontiguous_reduce_f16,"aw",@nobits
	.sectionflags	@""
	.align	16
	.zero		1024


//--------------------- .nv.shared.contiguous_reduce_f16 --------------------------
	.section	.nv.shared.contiguous_reduce_f16,"aw",@nobits
	.sectionflags	@""
	.align	16
	.zero		1024


//--------------------- .nv.shared.contiguous_reduce3_f64 --------------------------
	.section	.nv.shared.contiguous_reduce3_f64,"aw",@nobits
	.sectionflags	@""
	.align	16
	.zero		1024


//--------------------- .nv.shared.contiguous_reduce22_f64 --------------------------
	.section	.nv.shared.contiguous_reduce22_f64,"aw",@nobits
	.sectionflags	@""
	.align	16
	.zero		1024


//--------------------- .nv.shared.contiguous_reduce2_f64 --------------------------
	.section	.nv.shared.contiguous_reduce2_f64,"aw",@nobits
	.sectionflags	@""
	.align	16
	.zero		1024


//--------------------- .nv.shared.uncontiguous_reduce_f64 --------------------------
	.section	.nv.shared.uncontiguous_reduce_f64,"aw",@nobits
	.sectionflags	@""
	.align	16
	.zero		1024


//--------------------- .nv.shared.contiguous_reduce_f64 --------------------------
	.section	.nv.shared.contiguous_reduce_f64,"aw",@nobits
	.sectionflags	@""
	.align	16
	.zero		1024


//--------------------- .nv.shared.contiguous_reduce3_f32 --------------------------
	.section	.nv.shared.contiguous_reduce3_f32,"aw",@nobits
	.sectionflags	@""
	.align	16
	.zero		1024


//--------------------- .nv.shared.contiguous_reduce22_f32 --------------------------
	.section	.nv.shared.contiguous_reduce22_f32,"aw",@nobits
	.sectionflags	@""
	.align	16
	.zero		1024


//--------------------- .nv.shared.contiguous_reduce2_f32 --------------------------
	.section	.nv.shared.contiguous_reduce2_f32,"aw",@nobits
	.sectionflags	@""
	.align	16
	.zero		1024


//--------------------- .nv.shared.uncontiguous_reduce_f32 --------------------------
	.section	.nv.shared.uncontiguous_reduce_f32,"aw",@nobits
	.sectionflags	@""
	.align	16
	.zero		1024


//--------------------- .nv.shared.contiguous_reduce_f32 --------------------------
	.section	.nv.shared.contiguous_reduce_f32,"aw",@nobits
	.sectionflags	@""
	.align	16
	.zero		1024


//--------------------- .nv.shared.contiguous_reduce3_u64 --------------------------
	.section	.nv.shared.contiguous_reduce3_u64,"aw",@nobits
	.sectionflags	@""
	.align	16
	.zero		1024


//--------------------- .nv.shared.contiguous_reduce22_u64 --------------------------
	.section	.nv.shared.contiguous_reduce22_u64,"aw",@nobits
	.sectionflags	@""
	.align	16
	.zero		1024


//--------------------- .nv.shared.contiguous_reduce2_u64 --------------------------
	.section	.nv.shared.contiguous_reduce2_u64,"aw",@nobits
	.sectionflags	@""
	.align	16
	.zero		1024


//--------------------- .nv.shared.uncontiguous_reduce_u64 --------------------------
	.section	.nv.shared.uncontiguous_reduce_u64,"aw",@nobits
	.sectionflags	@""
	.align	16
	.zero		1024


//--------------------- .nv.shared.contiguous_reduce_u64 --------------------------
	.section	.nv.shared.contiguous_reduce_u64,"aw",@nobits
	.sectionflags	@""
	.align	16
	.zero		1024


//--------------------- .nv.shared.contiguous_reduce3_u32 --------------------------
	.section	.nv.shared.contiguous_reduce3_u32,"aw",@nobits
	.sectionflags	@""
	.align	16
	.zero		1024


//--------------------- .nv.shared.contiguous_reduce22_u32 --------------------------
	.section	.nv.shared.contiguous_reduce22_u32,"aw",@nobits
	.sectionflags	@""
	.align	16
	.zero		1024


//--------------------- .nv.shared.contiguous_reduce2_u32 --------------------------
	.section	.nv.shared.contiguous_reduce2_u32,"aw",@nobits
	.sectionflags	@""
	.align	16
	.zero		1024


//--------------------- .nv.shared.uncontiguous_reduce_u32 --------------------------
	.section	.nv.shared.uncontiguous_reduce_u32,"aw",@nobits
	.sectionflags	@""
	.align	16
	.zero		1024


//--------------------- .nv.shared.contiguous_reduce_u32 --------------------------
	.section	.nv.shared.contiguous_reduce_u32,"aw",@nobits
	.sectionflags	@""
	.align	16
	.zero		1024


//--------------------- .nv.shared.contiguous_reduce3_u16 --------------------------
	.section	.nv.shared.contiguous_reduce3_u16,"aw",@nobits
	.sectionflags	@""
	.align	16
	.zero		1024


//--------------------- .nv.shared.contiguous_reduce22_u16 --------------------------
	.section	.nv.shared.contiguous_reduce22_u16,"aw",@nobits
	.sectionflags	@""
	.align	16
	.zero		1024


//--------------------- .nv.shared.contiguous_reduce2_u16 --------------------------
	.section	.nv.shared.contiguous_reduce2_u16,"aw",@nobits
	.sectionflags	@""
	.align	16
	.zero		1024


//--------------------- .nv.shared.uncontiguous_reduce_u16 --------------------------
	.section	.nv.shared.uncontiguous_reduce_u16,"aw",@nobits
	.sectionflags	@""
	.align	16
	.zero		1024


//--------------------- .nv.shared.contiguous_reduce_u16 --------------------------
	.section	.nv.shared.contiguous_reduce_u16,"aw",@nobits
	.sectionflags	@""
	.align	16
	.zero		1024


//--------------------- .nv.shared.contiguous_reduce3_u8 --------------------------
	.section	.nv.shared.contiguous_reduce3_u8,"aw",@nobits
	.sectionflags	@""
	.align	16
	.zero		1024


//--------------------- .nv.shared.contiguous_reduce22_u8 --------------------------
	.section	.nv.shared.contiguous_reduce22_u8,"aw",@nobits
	.sectionflags	@""
	.align	16
	.zero		1024


//--------------------- .nv.shared.contiguous_reduce2_u8 --------------------------
	.section	.nv.shared.contiguous_reduce2_u8,"aw",@nobits
	.sectionflags	@""
	.align	16
	.zero		1024


//--------------------- .nv.shared.uncontiguous_reduce_u8 --------------------------
	.section	.nv.shared.uncontiguous_reduce_u8,"aw",@nobits
	.sectionflags	@""
	.align	16
	.zero		1024


//--------------------- .nv.shared.contiguous_reduce_u8 --------------------------
	.section	.nv.shared.contiguous_reduce_u8,"aw",@nobits
	.sectionflags	@""
	.align	16
	.zero		1024


//--------------------- .nv.shared.contiguous_reduce3_i64 --------------------------
	.section	.nv.shared.contiguous_reduce3_i64,"aw",@nobits
	.sectionflags	@""
	.align	16
	.zero		1024


//--------------------- .nv.shared.contiguous_reduce22_i64 --------------------------
	.section	.nv.shared.contiguous_reduce22_i64,"aw",@nobits
	.sectionflags	@""
	.align	16
	.zero		1024


//--------------------- .nv.shared.contiguous_reduce2_i64 --------------------------
	.section	.nv.shared.contiguous_reduce2_i64,"aw",@nobits
	.sectionflags	@""
	.align	16
	.zero		1024


//--------------------- .nv.shared.uncontiguous_reduce_i64 --------------------------
	.section	.nv.shared.uncontiguous_reduce_i64,"aw",@nobits
	.sectionflags	@""
	.align	16
	.zero		1024


//--------------------- .nv.shared.contiguous_reduce_i64 --------------------------
	.section	.nv.shared.contiguous_reduce_i64,"aw",@nobits
	.sectionflags	@""
	.align	16
	.zero		1024


//--------------------- .nv.shared.contiguous_reduce3_i32 --------------------------
	.section	.nv.shared.contiguous_reduce3_i32,"aw",@nobits
	.sectionflags	@""
	.align	16
	.zero		1024


//--------------------- .nv.shared.contiguous_reduce22_i32 --------------------------
	.section	.nv.shared.contiguous_reduce22_i32,"aw",@nobits
	.sectionflags	@""
	.align	16
	.zero		1024


//--------------------- .nv.shared.contiguous_reduce2_i32 --------------------------
	.section	.nv.shared.contiguous_reduce2_i32,"aw",@nobits
	.sectionflags	@""
	.align	16
	.zero		1024


//--------------------- .nv.shared.uncontiguous_reduce_i32 --------------------------
	.section	.nv.shared.uncontiguous_reduce_i32,"aw",@nobits
	.sectionflags	@""
	.align	16
	.zero		1024


//--------------------- .nv.shared.contiguous_reduce_i32 --------------------------
	.section	.nv.shared.contiguous_reduce_i32,"aw",@nobits
	.sectionflags	@""
	.align	16
	.zero		1024


//--------------------- .nv.shared.contiguous_reduce3_i16 --------------------------
	.section	.nv.shared.contiguous_reduce3_i16,"aw",@nobits
	.sectionflags	@""
	.align	16
	.zero		1024


//--------------------- .nv.shared.contiguous_reduce22_i16 --------------------------
	.section	.nv.shared.contiguous_reduce22_i16,"aw",@nobits
	.sectionflags	@""
	.align	16
	.zero		1024


//--------------------- .nv.shared.contiguous_reduce2_i16 --------------------------
	.section	.nv.shared.contiguous_reduce2_i16,"aw",@nobits
	.sectionflags	@""
	.align	16
	.zero		1024


//--------------------- .nv.shared.uncontiguous_reduce_i16 --------------------------
	.section	.nv.shared.uncontiguous_reduce_i16,"aw",@nobits
	.sectionflags	@""
	.align	16
	.zero		1024


//--------------------- .nv.shared.contiguous_reduce_i16 --------------------------
	.section	.nv.shared.contiguous_reduce_i16,"aw",@nobits
	.sectionflags	@""
	.align	16
	.zero		1024


//--------------------- .nv.shared.contiguous_reduce3_i8 --------------------------
	.section	.nv.shared.contiguous_reduce3_i8,"aw",@nobits
	.sectionflags	@""
	.align	16
	.zero		1024


//--------------------- .nv.shared.contiguous_reduce22_i8 --------------------------
	.section	.nv.shared.contiguous_reduce22_i8,"aw",@nobits
	.sectionflags	@""
	.align	16
	.zero		1024


//--------------------- .nv.shared.contiguous_reduce2_i8 --------------------------
	.section	.nv.shared.contiguous_reduce2_i8,"aw",@nobits
	.sectionflags	@""
	.align	16
	.zero		1024


//--------------------- .nv.shared.uncontiguous_reduce_i8 --------------------------
	.section	.nv.shared.uncontiguous_reduce_i8,"aw",@nobits
	.sectionflags	@""
	.align	16
	.zero		1024


//--------------------- .nv.shared.contiguous_reduce_i8 --------------------------
	.section	.nv.shared.contiguous_reduce_i8,"aw",@nobits
	.sectionflags	@""
	.align	16
	.zero		1024


//--------------------- .nv.shared.contiguous_reduce3_bool --------------------------
	.section	.nv.shared.contiguous_reduce3_bool,"aw",@nobits
	.sectionflags	@""
	.align	16
	.zero		1024


//--------------------- .nv.shared.contiguous_reduce22_bool --------------------------
	.section	.nv.shared.contiguous_reduce22_bool,"aw",@nobits
	.sectionflags	@""
	.align	16
	.zero		1024


//--------------------- .nv.shared.contiguous_reduce2_bool --------------------------
	.section	.nv.shared.contiguous_reduce2_bool,"aw",@nobits
	.sectionflags	@""
	.align	16
	.zero		1024


//--------------------- .nv.shared.uncontiguous_reduce_bool --------------------------
	.section	.nv.shared.uncontiguous_reduce_bool,"aw",@nobits
	.sectionflags	@""
	.align	16
	.zero		1024


//--------------------- .nv.shared.contiguous_reduce_bool --------------------------
	.section	.nv.shared.contiguous_reduce_bool,"aw",@nobits
	.sectionflags	@""
	.align	16
	.zero		1024


//--------------------- .nv.constant0.contiguous_reduce3_f16 --------------------------
	.section	.nv.constant0.contiguous_reduce3_f16,"a",@progbits
	.sectionflags	@""
	.align	4
.nv.constant0.contiguous_reduce3_f16:
	.zero		952


//--------------------- .nv.constant0.contiguous_reduce22_f16 --------------------------
	.section	.nv.constant0.contiguous_reduce22_f16,"a",@progbits
	.sectionflags	@""
	.align	4
.nv.constant0.contiguous_reduce22_f16:
	.zero		928


//--------------------- .nv.constant0.contiguous_reduce2_f16 --------------------------
	.section	.nv.constant0.contiguous_reduce2_f16,"a",@progbits
	.sectionflags	@""
	.align	4
.nv.constant0.contiguous_reduce2_f16:
	.zero		952


//--------------------- .nv.constant0.uncontiguous_reduce_f16 --------------------------
	.section	.nv.constant0.uncontiguous_reduce_f16,"a",@progbits
	.sectionflags	@""
	.align	4
.nv.constant0.uncontiguous_reduce_f16:
	.zero		944


//--------------------- .nv.constant0.contiguous_reduce_f16 --------------------------
	.section	.nv.constant0.contiguous_reduce_f16,"a",@progbits
	.sectionflags	@""
	.align	4
.nv.constant0.contiguous_reduce_f16:
	.zero		920


//--------------------- .nv.constant0.contiguous_reduce3_f64 --------------------------
	.section	.nv.constant0.contiguous_reduce3_f64,"a",@progbits
	.sectionflags	@""
	.align	4
.nv.constant0.contiguous_reduce3_f64:
	.zero		952


//--------------------- .nv.constant0.contiguous_reduce22_f64 --------------------------
	.section	.nv.constant0.contiguous_reduce22_f64,"a",@progbits
	.sectionflags	@""
	.align	4
.nv.constant0.contiguous_reduce22_f64:
	.zero		928


//--------------------- .nv.constant0.contiguous_reduce2_f64 --------------------------
	.section	.nv.constant0.contiguous_reduce2_f64,"a",@progbits
	.sectionflags	@""
	.align	4
.nv.constant0.contiguous_reduce2_f64:
	.zero		952


//--------------------- .nv.constant0.uncontiguous_reduce_f64 --------------------------
	.section	.nv.constant0.uncontiguous_reduce_f64,"a",@progbits
	.sectionflags	@""
	.align	4
.nv.constant0.uncontiguous_reduce_f64:
	.zero		944


//--------------------- .nv.constant0.contiguous_reduce_f64 --------------------------
	.section	.nv.constant0.contiguous_reduce_f64,"a",@progbits
	.sectionflags	@""
	.align	4
.nv.constant0.contiguous_reduce_f64:
	.zero		920


//--------------------- .nv.constant0.contiguous_reduce3_f32 --------------------------
	.section	.nv.constant0.contiguous_reduce3_f32,"a",@progbits
	.sectionflags	@""
	.align	4
.nv.constant0.contiguous_reduce3_f32:
	.zero		952


//--------------------- .nv.constant0.contiguous_reduce22_f32 --------------------------
	.section	.nv.constant0.contiguous_reduce22_f32,"a",@progbits
	.sectionflags	@""
	.align	4
.nv.constant0.contiguous_reduce22_f32:
	.zero		928


//--------------------- .nv.constant0.contiguous_reduce2_f32 --------------------------
	.section	.nv.constant0.contiguous_reduce2_f32,"a",@progbits
	.sectionflags	@""
	.align	4
.nv.constant0.contiguous_reduce2_f32:
	.zero		952


//--------------------- .nv.constant0.uncontiguous_reduce_f32 --------------------------
	.section	.nv.constant0.uncontiguous_reduce_f32,"a",@progbits
	.sectionflags	@""
	.align	4
.nv.constant0.uncontiguous_reduce_f32:
	.zero		944


//--------------------- .nv.constant0.contiguous_reduce_f32 --------------------------
	.section	.nv.constant0.contiguous_reduce_f32,"a",@progbits
	.sectionflags	@""
	.align	4
.nv.constant0.contiguous_reduce_f32:
	.zero		920


//--------------------- .nv.constant0.contiguous_reduce3_u64 --------------------------
	.section	.nv.constant0.contiguous_reduce3_u64,"a",@progbits
	.sectionflags	@""
	.align	4
.nv.constant0.contiguous_reduce3_u64:
	.zero		952


//--------------------- .nv.constant0.contiguous_reduce22_u64 --------------------------
	.section	.nv.constant0.contiguous_reduce22_u64,"a",@progbits
	.sectionflags	@""
	.align	4
.nv.constant0.contiguous_reduce22_u64:
	.zero		928


//--------------------- .nv.constant0.contiguous_reduce2_u64 --------------------------
	.section	.nv.constant0.contiguous_reduce2_u64,"a",@progbits
	.sectionflags	@""
	.align	4
.nv.constant0.contiguous_reduce2_u64:
	.zero		952


//--------------------- .nv.constant0.uncontiguous_reduce_u64 --------------------------
	.section	.nv.constant0.uncontiguous_reduce_u64,"a",@progbits
	.sectionflags	@""
	.align	4
.nv.constant0.uncontiguous_reduce_u64:
	.zero		944


//--------------------- .nv.constant0.contiguous_reduce_u64 --------------------------
	.section	.nv.constant0.contiguous_reduce_u64,"a",@progbits
	.sectionflags	@""
	.align	4
.nv.constant0.contiguous_reduce_u64:
	.zero		920


//--------------------- .nv.constant0.contiguous_reduce3_u32 --------------------------
	.section	.nv.constant0.contiguous_reduce3_u32,"a",@progbits
	.sectionflags	@""
	.align	4
.nv.constant0.contiguous_reduce3_u32:
	.zero		952


//--------------------- .nv.constant0.contiguous_reduce22_u32 --------------------------
	.section	.nv.constant0.contiguous_reduce22_u32,"a",@progbits
	.sectionflags	@""
	.align	4
.nv.constant0.contiguous_reduce22_u32:
	.zero		928


//--------------------- .nv.constant0.contiguous_reduce2_u32 --------------------------
	.section	.nv.constant0.contiguous_reduce2_u32,"a",@progbits
	.sectionflags	@""
	.align	4
.nv.constant0.contiguous_reduce2_u32:
	.zero		952


//--------------------- .nv.constant0.uncontiguous_reduce_u32 --------------------------
	.section	.nv.constant0.uncontiguous_reduce_u32,"a",@progbits
	.sectionflags	@""
	.align	4
.nv.constant0.uncontiguous_reduce_u32:
	.zero		944


//--------------------- .nv.constant0.contiguous_reduce_u32 --------------------------
	.section	.nv.constant0.contiguous_reduce_u32,"a",@progbits
	.sectionflags	@""
	.align	4
.nv.constant0.contiguous_reduce_u32:
	.zero		920


//--------------------- .nv.constant0.contiguous_reduce3_u16 --------------------------
	.section	.nv.constant0.contiguous_reduce3_u16,"a",@progbits
	.sectionflags	@""
	.align	4
.nv.constant0.contiguous_reduce3_u16:
	.zero		952


//--------------------- .nv.constant0.contiguous_reduce22_u16 --------------------------
	.section	.nv.constant0.contiguous_reduce22_u16,"a",@progbits
	.sectionflags	@""
	.align	4
.nv.constant0.contiguous_reduce22_u16:
	.zero		928


//--------------------- .nv.constant0.contiguous_reduce2_u16 --------------------------
	.section	.nv.constant0.contiguous_reduce2_u16,"a",@progbits
	.sectionflags	@""
	.align	4
.nv.constant0.contiguous_reduce2_u16:
	.zero		952


//--------------------- .nv.constant0.uncontiguous_reduce_u16 --------------------------
	.section	.nv.constant0.uncontiguous_reduce_u16,"a",@progbits
	.sectionflags	@""
	.align	4
.nv.constant0.uncontiguous_reduce_u16:
	.zero		944


//--------------------- .nv.constant0.contiguous_reduce_u16 --------------------------
	.section	.nv.constant0.contiguous_reduce_u16,"a",@progbits
	.sectionflags	@""
	.align	4
.nv.constant0.contiguous_reduce_u16:
	.zero		920


//--------------------- .nv.constant0.contiguous_reduce3_u8 --------------------------
	.section	.nv.constant0.contiguous_reduce3_u8,"a",@progbits
	.sectionflags	@""
	.align	4
.nv.constant0.contiguous_reduce3_u8:
	.zero		952


//--------------------- .nv.constant0.contiguous_reduce22_u8 --------------------------
	.section	.nv.constant0.contiguous_reduce22_u8,"a",@progbits
	.sectionflags	@""
	.align	4
.nv.constant0.contiguous_reduce22_u8:
	.zero		928


//--------------------- .nv.constant0.contiguous_reduce2_u8 --------------------------
	.section	.nv.constant0.contiguous_reduce2_u8,"a",@progbits
	.sectionflags	@""
	.align	4
.nv.constant0.contiguous_reduce2_u8:
	.zero		952


//--------------------- .nv.constant0.uncontiguous_reduce_u8 --------------------------
	.section	.nv.constant0.uncontiguous_reduce_u8,"a",@progbits
	.sectionflags	@""
	.align	4
.nv.constant0.uncontiguous_reduce_u8:
	.zero		944


//--------------------- .nv.constant0.contiguous_reduce_u8 --------------------------
	.section	.nv.constant0.contiguous_reduce_u8,"a",@progbits
	.sectionflags	@""
	.align	4
.nv.constant0.contiguous_reduce_u8:
	.zero		920


//--------------------- .nv.constant0.contiguous_reduce3_i64 --------------------------
	.section	.nv.constant0.contiguous_reduce3_i64,"a",@progbits
	.sectionflags	@""
	.align	4
.nv.constant0.contiguous_reduce3_i64:
	.zero		952


//--------------------- .nv.constant0.contiguous_reduce22_i64 --------------------------
	.section	.nv.constant0.contiguous_reduce22_i64,"a",@progbits
	.sectionflags	@""
	.align	4
.nv.constant0.contiguous_reduce22_i64:
	.zero		928


//--------------------- .nv.constant0.contiguous_reduce2_i64 --------------------------
	.section	.nv.constant0.contiguous_reduce2_i64,"a",@progbits
	.sectionflags	@""
	.align	4
.nv.constant0.contiguous_reduce2_i64:
	.zero		952


//--------------------- .nv.constant0.uncontiguous_reduce_i64 --------------------------
	.section	.nv.constant0.uncontiguous_reduce_i64,"a",@progbits
	.sectionflags	@""
	.align	4
.nv.constant0.uncontiguous_reduce_i64:
	.zero		944


//--------------------- .nv.constant0.contiguous_reduce_i64 --------------------------
	.section	.nv.constant0.contiguous_reduce_i64,"a",@progbits
	.sectionflags	@""
	.align	4
.nv.constant0.contiguous_reduce_i64:
	.zero		920


//--------------------- .nv.constant0.contiguous_reduce3_i32 --------------------------
	.section	.nv.constant0.contiguous_reduce3_i32,"a",@progbits
	.sectionflags	@""
	.align	4
.nv.constant0.contiguous_reduce3_i32:
	.zero		952


//--------------------- .nv.constant0.contiguous_reduce22_i32 --------------------------
	.section	.nv.constant0.contiguous_reduce22_i32,"a",@progbits
	.sectionflags	@""
	.align	4
.nv.constant0.contiguous_reduce22_i32:
	.zero		928


//--------------------- .nv.constant0.contiguous_reduce2_i32 --------------------------
	.section	.nv.constant0.contiguous_reduce2_i32,"a",@progbits
	.sectionflags	@""
	.align	4
.nv.constant0.contiguous_reduce2_i32:
	.zero		952


//--------------------- .nv.constant0.uncontiguous_reduce_i32 --------------------------
	.section	.nv.constant0.uncontiguous_reduce_i32,"a",@progbits
	.sectionflags	@""
	.align	4
.nv.constant0.uncontiguous_reduce_i32:
	.zero		944


//--------------------- .nv.constant0.contiguous_reduce_i32 --------------------------
	.section	.nv.constant0.contiguous_reduce_i32,"a",@progbits
	.sectionflags	@""
	.align	4
.nv.constant0.contiguous_reduce_i32:
	.zero		920


//--------------------- .nv.constant0.contiguous_reduce3_i16 --------------------------
	.section	.nv.constant0.contiguous_reduce3_i16,"a",@progbits
	.sectionflags	@""
	.align	4
.nv.constant0.contiguous_reduce3_i16:
	.zero		952


//--------------------- .nv.constant0.contiguous_reduce22_i16 --------------------------
	.section	.nv.constant0.contiguous_reduce22_i16,"a",@progbits
	.sectionflags	@""
	.align	4
.nv.constant0.contiguous_reduce22_i16:
	.zero		928


//--------------------- .nv.constant0.contiguous_reduce2_i16 --------------------------
	.section	.nv.constant0.contiguous_reduce2_i16,"a",@progbits
	.sectionflags	@""
	.align	4
.nv.constant0.contiguous_reduce2_i16:
	.zero		952


//--------------------- .nv.constant0.uncontiguous_reduce_i16 --------------------------
	.section	.nv.constant0.uncontiguous_reduce_i16,"a",@progbits
	.sectionflags	@""
	.align	4
.nv.constant0.uncontiguous_reduce_i16:
	.zero		944


//--------------------- .nv.constant0.contiguous_reduce_i16 --------------------------
	.section	.nv.constant0.contiguous_reduce_i16,"a",@progbits
	.sectionflags	@""
	.align	4
.nv.constant0.contiguous_reduce_i16:
	.zero		920


//--------------------- .nv.constant0.contiguous_reduce3_i8 --------------------------
	.section	.nv.constant0.contiguous_reduce3_i8,"a",@progbits
	.sectionflags	@""
	.align	4
.nv.constant0.contiguous_reduce3_i8:
	.zero		952


//--------------------- .nv.constant0.contiguous_reduce22_i8 --------------------------
	.section	.nv.constant0.contiguous_reduce22_i8,"a",@progbits
	.sectionflags	@""
	.align	4
.nv.constant0.contiguous_reduce22_i8:
	.zero		928


//--------------------- .nv.constant0.contiguous_reduce2_i8 --------------------------
	.section	.nv.constant0.contiguous_reduce2_i8,"a",@progbits
	.sectionflags	@""
	.align	4
.nv.constant0.contiguous_reduce2_i8:
	.zero		952


//--------------------- .nv.constant0.uncontiguous_reduce_i8 --------------------------
	.section	.nv.constant0.uncontiguous_reduce_i8,"a",@progbits
	.sectionflags	@""
	.align	4
.nv.constant0.uncontiguous_reduce_i8:
	.zero		944


//--------------------- .nv.constant0.contiguous_reduce_i8 --------------------------
	.section	.nv.constant0.contiguous_reduce_i8,"a",@progbits
	.sectionflags	@""
	.align	4
.nv.constant0.contiguous_reduce_i8:
	.zero		920


//--------------------- .nv.constant0.contiguous_reduce3_bool --------------------------
	.section	.nv.constant0.contiguous_reduce3_bool,"a",@progbits
	.sectionflags	@""
	.align	4
.nv.constant0.contiguous_reduce3_bool:
	.zero		952


//--------------------- .nv.constant0.contiguous_reduce22_bool --------------------------
	.section	.nv.constant0.contiguous_reduce22_bool,"a",@progbits
	.sectionflags	@""
	.align	4
.nv.constant0.contiguous_reduce22_bool:
	.zero		928


//--------------------- .nv.constant0.contiguous_reduce2_bool --------------------------
	.section	.nv.constant0.contiguous_reduce2_bool,"a",@progbits
	.sectionflags	@""
	.align	4
.nv.constant0.contiguous_reduce2_bool:
	.zero		952


//--------------------- .nv.constant0.uncontiguous_reduce_bool --------------------------
	.section	.nv.constant0.uncontiguous_reduce_bool,"a",@progbits
	.sectionflags	@""
	.align	4
.nv.constant0.uncontiguous_reduce_bool:
	.zero		944


//--------------------- .nv.constant0.contiguous_reduce_bool --------------------------
	.section	.nv.constant0.contiguous_reduce_bool,"a",@progbits
	.sectionflags	@""
	.align	4
.nv.constant0.contiguous_reduce_bool:
	.zero		920


//--------------------- SYMBOLS --------------------------

	.type		.nv.reservedSmem.offset0,@object
	.size		.nv.reservedSmem.offset0,0x4
	.type		.nv.reservedSmem.cap,@object
	.size		.nv.reservedSmem.cap,0x4
